//
// Generated by NVIDIA NVVM Compiler
//
// Compiler Build ID: CL-36424714
// Cuda compilation tools, release 13.0, V13.0.88
// Based on NVVM 20.0.0
//

.version 9.0
.target sm_100
.address_size 64

	// .globl	_Z15forward_softmaxiiiPfS_S_S_S_
.global .align 4 .b8 precalc_xorwow_matrix[102400];
.global .align 4 .b8 precalc_xorwow_offset_matrix[102400];
.global .align 4 .b8 mrg32k3aM1[2304];
.global .align 4 .b8 mrg32k3aM2[2304];
.global .align 4 .b8 mrg32k3aM1SubSeq[2016];
.global .align 4 .b8 mrg32k3aM2SubSeq[2016];
.global .align 4 .b8 mrg32k3aM1Seq[2304];
.global .align 4 .b8 mrg32k3aM2Seq[2304];
.const .align 8 .b8 __cr_lgamma_table[72];
// _ZZ15forward_softmaxiiiPfS_S_S_S_E6x_tile has been demoted
// _ZZ15forward_softmaxiiiPfS_S_S_S_E6w_tile has been demoted
// _ZZ7forwardiiiPKfPfS1_S1_E6x_tile has been demoted
// _ZZ7forwardiiiPKfPfS1_S1_E6w_tile has been demoted
// _ZZ12forward_reluiiiPKfPfS1_S1_E6x_tile has been demoted
// _ZZ12forward_reluiiiPKfPfS1_S1_E6w_tile has been demoted
// _ZZ6z_gradiiiPKfPfS1_S0_E7dz_tile has been demoted
// _ZZ6z_gradiiiPKfPfS1_S0_E6w_tile has been demoted

.visible .entry _Z15forward_softmaxiiiPfS_S_S_S_(
	.param .u32 _Z15forward_softmaxiiiPfS_S_S_S__param_0,
	.param .u32 _Z15forward_softmaxiiiPfS_S_S_S__param_1,
	.param .u32 _Z15forward_softmaxiiiPfS_S_S_S__param_2,
	.param .u64 .ptr .align 1 _Z15forward_softmaxiiiPfS_S_S_S__param_3,
	.param .u64 .ptr .align 1 _Z15forward_softmaxiiiPfS_S_S_S__param_4,
	.param .u64 .ptr .align 1 _Z15forward_softmaxiiiPfS_S_S_S__param_5,
	.param .u64 .ptr .align 1 _Z15forward_softmaxiiiPfS_S_S_S__param_6,
	.param .u64 .ptr .align 1 _Z15forward_softmaxiiiPfS_S_S_S__param_7
)
{
	.reg .pred 	%p<28>;
	.reg .b32 	%r<168>;
	.reg .b32 	%f<680>;
	.reg .b64 	%rd<86>;
	// demoted variable
	.shared .align 4 .b8 _ZZ15forward_softmaxiiiPfS_S_S_S_E6x_tile[1024];
	// demoted variable
	.shared .align 4 .b8 _ZZ15forward_softmaxiiiPfS_S_S_S_E6w_tile[1536];
	ld.param.u32 	%r71, [_Z15forward_softmaxiiiPfS_S_S_S__param_0];
	ld.param.u32 	%r69, [_Z15forward_softmaxiiiPfS_S_S_S__param_1];
	ld.param.u32 	%r70, [_Z15forward_softmaxiiiPfS_S_S_S__param_2];
	ld.param.u64 	%rd15, [_Z15forward_softmaxiiiPfS_S_S_S__param_3];
	ld.param.u64 	%rd16, [_Z15forward_softmaxiiiPfS_S_S_S__param_4];
	ld.param.u64 	%rd13, [_Z15forward_softmaxiiiPfS_S_S_S__param_5];
	ld.param.u64 	%rd17, [_Z15forward_softmaxiiiPfS_S_S_S__param_6];
	ld.param.u64 	%rd14, [_Z15forward_softmaxiiiPfS_S_S_S__param_7];
	cvta.to.global.u64 	%rd1, %rd16;
	cvta.to.global.u64 	%rd2, %rd15;
	cvta.to.global.u64 	%rd3, %rd17;
	mov.u32 	%r72, %ctaid.x;
	mov.u32 	%r73, %ntid.x;
	mov.u32 	%r1, %tid.x;
	mad.lo.s32 	%r2, %r72, %r73, %r1;
	mov.u32 	%r74, %ctaid.y;
	mov.u32 	%r75, %ntid.y;
	mov.u32 	%r3, %tid.y;
	mad.lo.s32 	%r4, %r74, %r75, %r3;
	setp.ge.s32 	%p1, %r4, %r71;
	setp.ge.s32 	%p2, %r2, %r70;
	or.pred  	%p3, %p1, %p2;
	@%p3 bra 	$L__BB0_38;
	cvta.to.global.u64 	%rd18, %rd13;
	mul.wide.s32 	%rd19, %r2, 4;
	add.s64 	%rd20, %rd18, %rd19;
	ld.global.f32 	%f662, [%rd20];
	setp.lt.s32 	%p4, %r69, 1;
	@%p4 bra 	$L__BB0_10;
	mad.lo.s32 	%r5, %r69, %r4, %r1;
	shl.b32 	%r77, %r3, 6;
	mov.u32 	%r78, _ZZ15forward_softmaxiiiPfS_S_S_S_E6x_tile;
	add.s32 	%r6, %r78, %r77;
	shl.b32 	%r79, %r1, 2;
	add.s32 	%r7, %r6, %r79;
	mov.u32 	%r80, _ZZ15forward_softmaxiiiPfS_S_S_S_E6w_tile;
	add.s32 	%r9, %r80, %r79;
	mad.lo.s32 	%r8, %r3, 96, %r9;
	add.s32 	%r10, %r69, -1;
	shr.u32 	%r81, %r10, 4;
	add.s32 	%r11, %r81, 1;
	setp.lt.u32 	%p5, %r69, 49;
	mov.b32 	%r155, 0;
	@%p5 bra 	$L__BB0_5;
	add.s32 	%r83, %r3, 16;
	mad.lo.s32 	%r153, %r70, %r83, %r2;
	shl.b32 	%r13, %r70, 6;
	add.s32 	%r84, %r3, 32;
	mad.lo.s32 	%r152, %r70, %r84, %r2;
	add.s32 	%r85, %r3, 48;
	mad.lo.s32 	%r151, %r70, %r85, %r2;
	mad.lo.s32 	%r150, %r3, %r70, %r2;
	and.b32  	%r86, %r11, 536870908;
	neg.s32 	%r148, %r86;
	mov.b32 	%r155, 0;
	mov.u32 	%r149, %r5;
$L__BB0_4:
	.pragma "nounroll";
	mul.wide.s32 	%rd21, %r149, 4;
	add.s64 	%rd22, %rd2, %rd21;
	ld.global.f32 	%f39, [%rd22];
	st.shared.f32 	[%r7], %f39;
	mul.wide.s32 	%rd23, %r150, 4;
	add.s64 	%rd24, %rd1, %rd23;
	ld.global.f32 	%f40, [%rd24];
	st.shared.f32 	[%r8], %f40;
	bar.sync 	0;
	ld.shared.f32 	%f41, [%r6];
	ld.shared.f32 	%f42, [%r9];
	fma.rn.f32 	%f43, %f41, %f42, %f662;
	ld.shared.f32 	%f44, [%r6+4];
	ld.shared.f32 	%f45, [%r9+96];
	fma.rn.f32 	%f46, %f44, %f45, %f43;
	ld.shared.f32 	%f47, [%r6+8];
	ld.shared.f32 	%f48, [%r9+192];
	fma.rn.f32 	%f49, %f47, %f48, %f46;
	ld.shared.f32 	%f50, [%r6+12];
	ld.shared.f32 	%f51, [%r9+288];
	fma.rn.f32 	%f52, %f50, %f51, %f49;
	ld.shared.f32 	%f53, [%r6+16];
	ld.shared.f32 	%f54, [%r9+384];
	fma.rn.f32 	%f55, %f53, %f54, %f52;
	ld.shared.f32 	%f56, [%r6+20];
	ld.shared.f32 	%f57, [%r9+480];
	fma.rn.f32 	%f58, %f56, %f57, %f55;
	ld.shared.f32 	%f59, [%r6+24];
	ld.shared.f32 	%f60, [%r9+576];
	fma.rn.f32 	%f61, %f59, %f60, %f58;
	ld.shared.f32 	%f62, [%r6+28];
	ld.shared.f32 	%f63, [%r9+672];
	fma.rn.f32 	%f64, %f62, %f63, %f61;
	ld.shared.f32 	%f65, [%r6+32];
	ld.shared.f32 	%f66, [%r9+768];
	fma.rn.f32 	%f67, %f65, %f66, %f64;
	ld.shared.f32 	%f68, [%r6+36];
	ld.shared.f32 	%f69, [%r9+864];
	fma.rn.f32 	%f70, %f68, %f69, %f67;
	ld.shared.f32 	%f71, [%r6+40];
	ld.shared.f32 	%f72, [%r9+960];
	fma.rn.f32 	%f73, %f71, %f72, %f70;
	ld.shared.f32 	%f74, [%r6+44];
	ld.shared.f32 	%f75, [%r9+1056];
	fma.rn.f32 	%f76, %f74, %f75, %f73;
	ld.shared.f32 	%f77, [%r6+48];
	ld.shared.f32 	%f78, [%r9+1152];
	fma.rn.f32 	%f79, %f77, %f78, %f76;
	ld.shared.f32 	%f80, [%r6+52];
	ld.shared.f32 	%f81, [%r9+1248];
	fma.rn.f32 	%f82, %f80, %f81, %f79;
	ld.shared.f32 	%f83, [%r6+56];
	ld.shared.f32 	%f84, [%r9+1344];
	fma.rn.f32 	%f85, %f83, %f84, %f82;
	ld.shared.f32 	%f86, [%r6+60];
	ld.shared.f32 	%f87, [%r9+1440];
	fma.rn.f32 	%f88, %f86, %f87, %f85;
	bar.sync 	0;
	ld.global.f32 	%f89, [%rd22+64];
	st.shared.f32 	[%r7], %f89;
	mul.wide.s32 	%rd25, %r153, 4;
	add.s64 	%rd26, %rd1, %rd25;
	ld.global.f32 	%f90, [%rd26];
	st.shared.f32 	[%r8], %f90;
	bar.sync 	0;
	ld.shared.f32 	%f91, [%r6];
	ld.shared.f32 	%f92, [%r9];
	fma.rn.f32 	%f93, %f91, %f92, %f88;
	ld.shared.f32 	%f94, [%r6+4];
	ld.shared.f32 	%f95, [%r9+96];
	fma.rn.f32 	%f96, %f94, %f95, %f93;
	ld.shared.f32 	%f97, [%r6+8];
	ld.shared.f32 	%f98, [%r9+192];
	fma.rn.f32 	%f99, %f97, %f98, %f96;
	ld.shared.f32 	%f100, [%r6+12];
	ld.shared.f32 	%f101, [%r9+288];
	fma.rn.f32 	%f102, %f100, %f101, %f99;
	ld.shared.f32 	%f103, [%r6+16];
	ld.shared.f32 	%f104, [%r9+384];
	fma.rn.f32 	%f105, %f103, %f104, %f102;
	ld.shared.f32 	%f106, [%r6+20];
	ld.shared.f32 	%f107, [%r9+480];
	fma.rn.f32 	%f108, %f106, %f107, %f105;
	ld.shared.f32 	%f109, [%r6+24];
	ld.shared.f32 	%f110, [%r9+576];
	fma.rn.f32 	%f111, %f109, %f110, %f108;
	ld.shared.f32 	%f112, [%r6+28];
	ld.shared.f32 	%f113, [%r9+672];
	fma.rn.f32 	%f114, %f112, %f113, %f111;
	ld.shared.f32 	%f115, [%r6+32];
	ld.shared.f32 	%f116, [%r9+768];
	fma.rn.f32 	%f117, %f115, %f116, %f114;
	ld.shared.f32 	%f118, [%r6+36];
	ld.shared.f32 	%f119, [%r9+864];
	fma.rn.f32 	%f120, %f118, %f119, %f117;
	ld.shared.f32 	%f121, [%r6+40];
	ld.shared.f32 	%f122, [%r9+960];
	fma.rn.f32 	%f123, %f121, %f122, %f120;
	ld.shared.f32 	%f124, [%r6+44];
	ld.shared.f32 	%f125, [%r9+1056];
	fma.rn.f32 	%f126, %f124, %f125, %f123;
	ld.shared.f32 	%f127, [%r6+48];
	ld.shared.f32 	%f128, [%r9+1152];
	fma.rn.f32 	%f129, %f127, %f128, %f126;
	ld.shared.f32 	%f130, [%r6+52];
	ld.shared.f32 	%f131, [%r9+1248];
	fma.rn.f32 	%f132, %f130, %f131, %f129;
	ld.shared.f32 	%f133, [%r6+56];
	ld.shared.f32 	%f134, [%r9+1344];
	fma.rn.f32 	%f135, %f133, %f134, %f132;
	ld.shared.f32 	%f136, [%r6+60];
	ld.shared.f32 	%f137, [%r9+1440];
	fma.rn.f32 	%f138, %f136, %f137, %f135;
	bar.sync 	0;
	ld.global.f32 	%f139, [%rd22+128];
	st.shared.f32 	[%r7], %f139;
	mul.wide.s32 	%rd27, %r152, 4;
	add.s64 	%rd28, %rd1, %rd27;
	ld.global.f32 	%f140, [%rd28];
	st.shared.f32 	[%r8], %f140;
	bar.sync 	0;
	ld.shared.f32 	%f141, [%r6];
	ld.shared.f32 	%f142, [%r9];
	fma.rn.f32 	%f143, %f141, %f142, %f138;
	ld.shared.f32 	%f144, [%r6+4];
	ld.shared.f32 	%f145, [%r9+96];
	fma.rn.f32 	%f146, %f144, %f145, %f143;
	ld.shared.f32 	%f147, [%r6+8];
	ld.shared.f32 	%f148, [%r9+192];
	fma.rn.f32 	%f149, %f147, %f148, %f146;
	ld.shared.f32 	%f150, [%r6+12];
	ld.shared.f32 	%f151, [%r9+288];
	fma.rn.f32 	%f152, %f150, %f151, %f149;
	ld.shared.f32 	%f153, [%r6+16];
	ld.shared.f32 	%f154, [%r9+384];
	fma.rn.f32 	%f155, %f153, %f154, %f152;
	ld.shared.f32 	%f156, [%r6+20];
	ld.shared.f32 	%f157, [%r9+480];
	fma.rn.f32 	%f158, %f156, %f157, %f155;
	ld.shared.f32 	%f159, [%r6+24];
	ld.shared.f32 	%f160, [%r9+576];
	fma.rn.f32 	%f161, %f159, %f160, %f158;
	ld.shared.f32 	%f162, [%r6+28];
	ld.shared.f32 	%f163, [%r9+672];
	fma.rn.f32 	%f164, %f162, %f163, %f161;
	ld.shared.f32 	%f165, [%r6+32];
	ld.shared.f32 	%f166, [%r9+768];
	fma.rn.f32 	%f167, %f165, %f166, %f164;
	ld.shared.f32 	%f168, [%r6+36];
	ld.shared.f32 	%f169, [%r9+864];
	fma.rn.f32 	%f170, %f168, %f169, %f167;
	ld.shared.f32 	%f171, [%r6+40];
	ld.shared.f32 	%f172, [%r9+960];
	fma.rn.f32 	%f173, %f171, %f172, %f170;
	ld.shared.f32 	%f174, [%r6+44];
	ld.shared.f32 	%f175, [%r9+1056];
	fma.rn.f32 	%f176, %f174, %f175, %f173;
	ld.shared.f32 	%f177, [%r6+48];
	ld.shared.f32 	%f178, [%r9+1152];
	fma.rn.f32 	%f179, %f177, %f178, %f176;
	ld.shared.f32 	%f180, [%r6+52];
	ld.shared.f32 	%f181, [%r9+1248];
	fma.rn.f32 	%f182, %f180, %f181, %f179;
	ld.shared.f32 	%f183, [%r6+56];
	ld.shared.f32 	%f184, [%r9+1344];
	fma.rn.f32 	%f185, %f183, %f184, %f182;
	ld.shared.f32 	%f186, [%r6+60];
	ld.shared.f32 	%f187, [%r9+1440];
	fma.rn.f32 	%f188, %f186, %f187, %f185;
	bar.sync 	0;
	ld.global.f32 	%f189, [%rd22+192];
	st.shared.f32 	[%r7], %f189;
	mul.wide.s32 	%rd29, %r151, 4;
	add.s64 	%rd30, %rd1, %rd29;
	ld.global.f32 	%f190, [%rd30];
	st.shared.f32 	[%r8], %f190;
	bar.sync 	0;
	ld.shared.f32 	%f191, [%r6];
	ld.shared.f32 	%f192, [%r9];
	fma.rn.f32 	%f193, %f191, %f192, %f188;
	ld.shared.f32 	%f194, [%r6+4];
	ld.shared.f32 	%f195, [%r9+96];
	fma.rn.f32 	%f196, %f194, %f195, %f193;
	ld.shared.f32 	%f197, [%r6+8];
	ld.shared.f32 	%f198, [%r9+192];
	fma.rn.f32 	%f199, %f197, %f198, %f196;
	ld.shared.f32 	%f200, [%r6+12];
	ld.shared.f32 	%f201, [%r9+288];
	fma.rn.f32 	%f202, %f200, %f201, %f199;
	ld.shared.f32 	%f203, [%r6+16];
	ld.shared.f32 	%f204, [%r9+384];
	fma.rn.f32 	%f205, %f203, %f204, %f202;
	ld.shared.f32 	%f206, [%r6+20];
	ld.shared.f32 	%f207, [%r9+480];
	fma.rn.f32 	%f208, %f206, %f207, %f205;
	ld.shared.f32 	%f209, [%r6+24];
	ld.shared.f32 	%f210, [%r9+576];
	fma.rn.f32 	%f211, %f209, %f210, %f208;
	ld.shared.f32 	%f212, [%r6+28];
	ld.shared.f32 	%f213, [%r9+672];
	fma.rn.f32 	%f214, %f212, %f213, %f211;
	ld.shared.f32 	%f215, [%r6+32];
	ld.shared.f32 	%f216, [%r9+768];
	fma.rn.f32 	%f217, %f215, %f216, %f214;
	ld.shared.f32 	%f218, [%r6+36];
	ld.shared.f32 	%f219, [%r9+864];
	fma.rn.f32 	%f220, %f218, %f219, %f217;
	ld.shared.f32 	%f221, [%r6+40];
	ld.shared.f32 	%f222, [%r9+960];
	fma.rn.f32 	%f223, %f221, %f222, %f220;
	ld.shared.f32 	%f224, [%r6+44];
	ld.shared.f32 	%f225, [%r9+1056];
	fma.rn.f32 	%f226, %f224, %f225, %f223;
	ld.shared.f32 	%f227, [%r6+48];
	ld.shared.f32 	%f228, [%r9+1152];
	fma.rn.f32 	%f229, %f227, %f228, %f226;
	ld.shared.f32 	%f230, [%r6+52];
	ld.shared.f32 	%f231, [%r9+1248];
	fma.rn.f32 	%f232, %f230, %f231, %f229;
	ld.shared.f32 	%f233, [%r6+56];
	ld.shared.f32 	%f234, [%r9+1344];
	fma.rn.f32 	%f235, %f233, %f234, %f232;
	ld.shared.f32 	%f236, [%r6+60];
	ld.shared.f32 	%f237, [%r9+1440];
	fma.rn.f32 	%f662, %f236, %f237, %f235;
	bar.sync 	0;
	add.s32 	%r155, %r155, 64;
	add.s32 	%r153, %r153, %r13;
	add.s32 	%r152, %r152, %r13;
	add.s32 	%r151, %r151, %r13;
	add.s32 	%r150, %r150, %r13;
	add.s32 	%r149, %r149, 64;
	add.s32 	%r148, %r148, 4;
	setp.ne.s32 	%p6, %r148, 0;
	@%p6 bra 	$L__BB0_4;
$L__BB0_5:
	and.b32  	%r87, %r11, 3;
	setp.eq.s32 	%p7, %r87, 0;
	@%p7 bra 	$L__BB0_10;
	setp.eq.s32 	%p8, %r87, 1;
	@%p8 bra 	$L__BB0_8;
	add.s32 	%r88, %r5, %r155;
	mul.wide.s32 	%rd31, %r88, 4;
	add.s64 	%rd32, %rd2, %rd31;
	ld.global.f32 	%f239, [%rd32];
	st.shared.f32 	[%r7], %f239;
	add.s32 	%r89, %r155, %r3;
	mad.lo.s32 	%r90, %r89, %r70, %r2;
	mul.wide.s32 	%rd33, %r90, 4;
	add.s64 	%rd34, %rd1, %rd33;
	ld.global.f32 	%f240, [%rd34];
	st.shared.f32 	[%r8], %f240;
	bar.sync 	0;
	ld.shared.f32 	%f241, [%r6];
	ld.shared.f32 	%f242, [%r9];
	fma.rn.f32 	%f243, %f241, %f242, %f662;
	ld.shared.f32 	%f244, [%r6+4];
	ld.shared.f32 	%f245, [%r9+96];
	fma.rn.f32 	%f246, %f244, %f245, %f243;
	ld.shared.f32 	%f247, [%r6+8];
	ld.shared.f32 	%f248, [%r9+192];
	fma.rn.f32 	%f249, %f247, %f248, %f246;
	ld.shared.f32 	%f250, [%r6+12];
	ld.shared.f32 	%f251, [%r9+288];
	fma.rn.f32 	%f252, %f250, %f251, %f249;
	ld.shared.f32 	%f253, [%r6+16];
	ld.shared.f32 	%f254, [%r9+384];
	fma.rn.f32 	%f255, %f253, %f254, %f252;
	ld.shared.f32 	%f256, [%r6+20];
	ld.shared.f32 	%f257, [%r9+480];
	fma.rn.f32 	%f258, %f256, %f257, %f255;
	ld.shared.f32 	%f259, [%r6+24];
	ld.shared.f32 	%f260, [%r9+576];
	fma.rn.f32 	%f261, %f259, %f260, %f258;
	ld.shared.f32 	%f262, [%r6+28];
	ld.shared.f32 	%f263, [%r9+672];
	fma.rn.f32 	%f264, %f262, %f263, %f261;
	ld.shared.f32 	%f265, [%r6+32];
	ld.shared.f32 	%f266, [%r9+768];
	fma.rn.f32 	%f267, %f265, %f266, %f264;
	ld.shared.f32 	%f268, [%r6+36];
	ld.shared.f32 	%f269, [%r9+864];
	fma.rn.f32 	%f270, %f268, %f269, %f267;
	ld.shared.f32 	%f271, [%r6+40];
	ld.shared.f32 	%f272, [%r9+960];
	fma.rn.f32 	%f273, %f271, %f272, %f270;
	ld.shared.f32 	%f274, [%r6+44];
	ld.shared.f32 	%f275, [%r9+1056];
	fma.rn.f32 	%f276, %f274, %f275, %f273;
	ld.shared.f32 	%f277, [%r6+48];
	ld.shared.f32 	%f278, [%r9+1152];
	fma.rn.f32 	%f279, %f277, %f278, %f276;
	ld.shared.f32 	%f280, [%r6+52];
	ld.shared.f32 	%f281, [%r9+1248];
	fma.rn.f32 	%f282, %f280, %f281, %f279;
	ld.shared.f32 	%f283, [%r6+56];
	ld.shared.f32 	%f284, [%r9+1344];
	fma.rn.f32 	%f285, %f283, %f284, %f282;
	ld.shared.f32 	%f286, [%r6+60];
	ld.shared.f32 	%f287, [%r9+1440];
	fma.rn.f32 	%f288, %f286, %f287, %f285;
	bar.sync 	0;
	ld.global.f32 	%f289, [%rd32+64];
	st.shared.f32 	[%r7], %f289;
	add.s32 	%r91, %r89, 16;
	mad.lo.s32 	%r92, %r91, %r70, %r2;
	mul.wide.s32 	%rd35, %r92, 4;
	add.s64 	%rd36, %rd1, %rd35;
	ld.global.f32 	%f290, [%rd36];
	st.shared.f32 	[%r8], %f290;
	bar.sync 	0;
	ld.shared.f32 	%f291, [%r6];
	ld.shared.f32 	%f292, [%r9];
	fma.rn.f32 	%f293, %f291, %f292, %f288;
	ld.shared.f32 	%f294, [%r6+4];
	ld.shared.f32 	%f295, [%r9+96];
	fma.rn.f32 	%f296, %f294, %f295, %f293;
	ld.shared.f32 	%f297, [%r6+8];
	ld.shared.f32 	%f298, [%r9+192];
	fma.rn.f32 	%f299, %f297, %f298, %f296;
	ld.shared.f32 	%f300, [%r6+12];
	ld.shared.f32 	%f301, [%r9+288];
	fma.rn.f32 	%f302, %f300, %f301, %f299;
	ld.shared.f32 	%f303, [%r6+16];
	ld.shared.f32 	%f304, [%r9+384];
	fma.rn.f32 	%f305, %f303, %f304, %f302;
	ld.shared.f32 	%f306, [%r6+20];
	ld.shared.f32 	%f307, [%r9+480];
	fma.rn.f32 	%f308, %f306, %f307, %f305;
	ld.shared.f32 	%f309, [%r6+24];
	ld.shared.f32 	%f310, [%r9+576];
	fma.rn.f32 	%f311, %f309, %f310, %f308;
	ld.shared.f32 	%f312, [%r6+28];
	ld.shared.f32 	%f313, [%r9+672];
	fma.rn.f32 	%f314, %f312, %f313, %f311;
	ld.shared.f32 	%f315, [%r6+32];
	ld.shared.f32 	%f316, [%r9+768];
	fma.rn.f32 	%f317, %f315, %f316, %f314;
	ld.shared.f32 	%f318, [%r6+36];
	ld.shared.f32 	%f319, [%r9+864];
	fma.rn.f32 	%f320, %f318, %f319, %f317;
	ld.shared.f32 	%f321, [%r6+40];
	ld.shared.f32 	%f322, [%r9+960];
	fma.rn.f32 	%f323, %f321, %f322, %f320;
	ld.shared.f32 	%f324, [%r6+44];
	ld.shared.f32 	%f325, [%r9+1056];
	fma.rn.f32 	%f326, %f324, %f325, %f323;
	ld.shared.f32 	%f327, [%r6+48];
	ld.shared.f32 	%f328, [%r9+1152];
	fma.rn.f32 	%f329, %f327, %f328, %f326;
	ld.shared.f32 	%f330, [%r6+52];
	ld.shared.f32 	%f331, [%r9+1248];
	fma.rn.f32 	%f332, %f330, %f331, %f329;
	ld.shared.f32 	%f333, [%r6+56];
	ld.shared.f32 	%f334, [%r9+1344];
	fma.rn.f32 	%f335, %f333, %f334, %f332;
	ld.shared.f32 	%f336, [%r6+60];
	ld.shared.f32 	%f337, [%r9+1440];
	fma.rn.f32 	%f662, %f336, %f337, %f335;
	bar.sync 	0;
	add.s32 	%r155, %r155, 32;
$L__BB0_8:
	and.b32  	%r93, %r10, 16;
	setp.ne.s32 	%p9, %r93, 0;
	@%p9 bra 	$L__BB0_10;
	add.s32 	%r94, %r5, %r155;
	mul.wide.s32 	%rd37, %r94, 4;
	add.s64 	%rd38, %rd2, %rd37;
	ld.global.f32 	%f338, [%rd38];
	st.shared.f32 	[%r7], %f338;
	add.s32 	%r95, %r155, %r3;
	mad.lo.s32 	%r96, %r95, %r70, %r2;
	mul.wide.s32 	%rd39, %r96, 4;
	add.s64 	%rd40, %rd1, %rd39;
	ld.global.f32 	%f339, [%rd40];
	st.shared.f32 	[%r8], %f339;
	bar.sync 	0;
	ld.shared.f32 	%f340, [%r6];
	ld.shared.f32 	%f341, [%r9];
	fma.rn.f32 	%f342, %f340, %f341, %f662;
	ld.shared.f32 	%f343, [%r6+4];
	ld.shared.f32 	%f344, [%r9+96];
	fma.rn.f32 	%f345, %f343, %f344, %f342;
	ld.shared.f32 	%f346, [%r6+8];
	ld.shared.f32 	%f347, [%r9+192];
	fma.rn.f32 	%f348, %f346, %f347, %f345;
	ld.shared.f32 	%f349, [%r6+12];
	ld.shared.f32 	%f350, [%r9+288];
	fma.rn.f32 	%f351, %f349, %f350, %f348;
	ld.shared.f32 	%f352, [%r6+16];
	ld.shared.f32 	%f353, [%r9+384];
	fma.rn.f32 	%f354, %f352, %f353, %f351;
	ld.shared.f32 	%f355, [%r6+20];
	ld.shared.f32 	%f356, [%r9+480];
	fma.rn.f32 	%f357, %f355, %f356, %f354;
	ld.shared.f32 	%f358, [%r6+24];
	ld.shared.f32 	%f359, [%r9+576];
	fma.rn.f32 	%f360, %f358, %f359, %f357;
	ld.shared.f32 	%f361, [%r6+28];
	ld.shared.f32 	%f362, [%r9+672];
	fma.rn.f32 	%f363, %f361, %f362, %f360;
	ld.shared.f32 	%f364, [%r6+32];
	ld.shared.f32 	%f365, [%r9+768];
	fma.rn.f32 	%f366, %f364, %f365, %f363;
	ld.shared.f32 	%f367, [%r6+36];
	ld.shared.f32 	%f368, [%r9+864];
	fma.rn.f32 	%f369, %f367, %f368, %f366;
	ld.shared.f32 	%f370, [%r6+40];
	ld.shared.f32 	%f371, [%r9+960];
	fma.rn.f32 	%f372, %f370, %f371, %f369;
	ld.shared.f32 	%f373, [%r6+44];
	ld.shared.f32 	%f374, [%r9+1056];
	fma.rn.f32 	%f375, %f373, %f374, %f372;
	ld.shared.f32 	%f376, [%r6+48];
	ld.shared.f32 	%f377, [%r9+1152];
	fma.rn.f32 	%f378, %f376, %f377, %f375;
	ld.shared.f32 	%f379, [%r6+52];
	ld.shared.f32 	%f380, [%r9+1248];
	fma.rn.f32 	%f381, %f379, %f380, %f378;
	ld.shared.f32 	%f382, [%r6+56];
	ld.shared.f32 	%f383, [%r9+1344];
	fma.rn.f32 	%f384, %f382, %f383, %f381;
	ld.shared.f32 	%f385, [%r6+60];
	ld.shared.f32 	%f386, [%r9+1440];
	fma.rn.f32 	%f662, %f385, %f386, %f384;
	bar.sync 	0;
$L__BB0_10:
	mul.lo.s32 	%r35, %r70, %r4;
	add.s32 	%r36, %r35, %r2;
	mul.wide.s32 	%rd41, %r36, 4;
	add.s64 	%rd42, %rd3, %rd41;
	st.global.f32 	[%rd42], %f662;
	mul.wide.s32 	%rd43, %r35, 4;
	add.s64 	%rd44, %rd3, %rd43;
	ld.global.f32 	%f11, [%rd44];
	setp.lt.s32 	%p10, %r70, 2;
	mov.f32 	%f671, %f11;
	@%p10 bra 	$L__BB0_24;
	add.s32 	%r37, %r70, -1;
	add.s32 	%r98, %r70, -2;
	and.b32  	%r38, %r37, 15;
	setp.lt.u32 	%p11, %r98, 15;
	mov.b32 	%r160, 1;
	mov.f32 	%f671, %f11;
	@%p11 bra 	$L__BB0_15;
	and.b32  	%r100, %r37, -16;
	neg.s32 	%r158, %r100;
	add.s32 	%r101, %r35, 1;
	mul.wide.u32 	%rd45, %r101, 4;
	add.s64 	%rd46, %rd45, %rd3;
	add.s64 	%rd83, %rd46, 32;
	mov.b32 	%r157, 0;
	mov.f32 	%f671, %f11;
$L__BB0_13:
	.pragma "nounroll";
	ld.global.f32 	%f388, [%rd83+-32];
	max.f32 	%f389, %f671, %f388;
	ld.global.f32 	%f390, [%rd83+-28];
	max.f32 	%f391, %f389, %f390;
	ld.global.f32 	%f392, [%rd83+-24];
	max.f32 	%f393, %f391, %f392;
	ld.global.f32 	%f394, [%rd83+-20];
	max.f32 	%f395, %f393, %f394;
	ld.global.f32 	%f396, [%rd83+-16];
	max.f32 	%f397, %f395, %f396;
	ld.global.f32 	%f398, [%rd83+-12];
	max.f32 	%f399, %f397, %f398;
	ld.global.f32 	%f400, [%rd83+-8];
	max.f32 	%f401, %f399, %f400;
	ld.global.f32 	%f402, [%rd83+-4];
	max.f32 	%f403, %f401, %f402;
	ld.global.f32 	%f404, [%rd83];
	max.f32 	%f405, %f403, %f404;
	ld.global.f32 	%f406, [%rd83+4];
	max.f32 	%f407, %f405, %f406;
	ld.global.f32 	%f408, [%rd83+8];
	max.f32 	%f409, %f407, %f408;
	ld.global.f32 	%f410, [%rd83+12];
	max.f32 	%f411, %f409, %f410;
	ld.global.f32 	%f412, [%rd83+16];
	max.f32 	%f413, %f411, %f412;
	ld.global.f32 	%f414, [%rd83+20];
	max.f32 	%f415, %f413, %f414;
	ld.global.f32 	%f416, [%rd83+24];
	max.f32 	%f417, %f415, %f416;
	ld.global.f32 	%f418, [%rd83+28];
	max.f32 	%f671, %f417, %f418;
	add.s32 	%r158, %r158, 16;
	add.s32 	%r157, %r157, 16;
	add.s64 	%rd83, %rd83, 64;
	setp.ne.s32 	%p12, %r158, 0;
	@%p12 bra 	$L__BB0_13;
	add.s32 	%r160, %r157, 1;
$L__BB0_15:
	setp.eq.s32 	%p13, %r38, 0;
	@%p13 bra 	$L__BB0_24;
	and.b32  	%r46, %r37, 7;
	setp.lt.u32 	%p14, %r38, 8;
	@%p14 bra 	$L__BB0_18;
	add.s32 	%r102, %r160, %r35;
	mul.wide.u32 	%rd47, %r102, 4;
	add.s64 	%rd48, %rd3, %rd47;
	ld.global.f32 	%f420, [%rd48];
	max.f32 	%f421, %f671, %f420;
	cvt.u64.u32 	%rd49, %r35;
	cvt.u64.u32 	%rd50, %r160;
	add.s64 	%rd51, %rd50, %rd49;
	shl.b64 	%rd52, %rd51, 2;
	add.s64 	%rd53, %rd3, %rd52;
	ld.global.f32 	%f422, [%rd53+4];
	max.f32 	%f423, %f421, %f422;
	ld.global.f32 	%f424, [%rd53+8];
	max.f32 	%f425, %f423, %f424;
	ld.global.f32 	%f426, [%rd53+12];
	max.f32 	%f427, %f425, %f426;
	ld.global.f32 	%f428, [%rd53+16];
	max.f32 	%f429, %f427, %f428;
	ld.global.f32 	%f430, [%rd53+20];
	max.f32 	%f431, %f429, %f430;
	ld.global.f32 	%f432, [%rd53+24];
	max.f32 	%f433, %f431, %f432;
	ld.global.f32 	%f434, [%rd53+28];
	max.f32 	%f671, %f433, %f434;
	add.s32 	%r160, %r160, 8;
$L__BB0_18:
	setp.eq.s32 	%p15, %r46, 0;
	@%p15 bra 	$L__BB0_24;
	and.b32  	%r49, %r37, 3;
	setp.lt.u32 	%p16, %r46, 4;
	@%p16 bra 	$L__BB0_21;
	add.s32 	%r103, %r160, %r35;
	mul.wide.u32 	%rd54, %r103, 4;
	add.s64 	%rd55, %rd3, %rd54;
	ld.global.f32 	%f436, [%rd55];
	max.f32 	%f437, %f671, %f436;
	cvt.u64.u32 	%rd56, %r35;
	cvt.u64.u32 	%rd57, %r160;
	add.s64 	%rd58, %rd57, %rd56;
	shl.b64 	%rd59, %rd58, 2;
	add.s64 	%rd60, %rd3, %rd59;
	ld.global.f32 	%f438, [%rd60+4];
	max.f32 	%f439, %f437, %f438;
	ld.global.f32 	%f440, [%rd60+8];
	max.f32 	%f441, %f439, %f440;
	ld.global.f32 	%f442, [%rd60+12];
	max.f32 	%f671, %f441, %f442;
	add.s32 	%r160, %r160, 4;
$L__BB0_21:
	setp.eq.s32 	%p17, %r49, 0;
	@%p17 bra 	$L__BB0_24;
	add.s32 	%r104, %r160, %r35;
	mul.wide.u32 	%rd61, %r104, 4;
	add.s64 	%rd84, %rd3, %rd61;
	neg.s32 	%r162, %r49;
$L__BB0_23:
	.pragma "nounroll";
	ld.global.f32 	%f443, [%rd84];
	max.f32 	%f671, %f671, %f443;
	add.s64 	%rd84, %rd84, 4;
	add.s32 	%r162, %r162, 1;
	setp.ne.s32 	%p18, %r162, 0;
	@%p18 bra 	$L__BB0_23;
$L__BB0_24:
	setp.lt.s32 	%p19, %r70, 2;
	sub.f32 	%f444, %f11, %f671;
	fma.rn.f32 	%f445, %f444, 0f3BBB989D, 0f3F000000;
	cvt.sat.f32.f32 	%f446, %f445;
	mov.f32 	%f447, 0f4B400001;
	mov.f32 	%f448, 0f437C0000;
	fma.rm.f32 	%f449, %f446, %f448, %f447;
	add.f32 	%f450, %f449, 0fCB40007F;
	neg.f32 	%f451, %f450;
	fma.rn.f32 	%f452, %f444, 0f3FB8AA3B, %f451;
	fma.rn.f32 	%f453, %f444, 0f32A57060, %f452;
	mov.b32 	%r105, %f449;
	shl.b32 	%r106, %r105, 23;
	mov.b32 	%f454, %r106;
	ex2.approx.ftz.f32 	%f455, %f453;
	mul.f32 	%f679, %f455, %f454;
	@%p19 bra 	$L__BB0_37;
	add.s32 	%r55, %r70, -1;
	add.s32 	%r108, %r70, -2;
	and.b32  	%r56, %r55, 7;
	setp.lt.u32 	%p20, %r108, 7;
	mov.b32 	%r166, 1;
	@%p20 bra 	$L__BB0_29;
	and.b32  	%r110, %r55, -8;
	neg.s32 	%r164, %r110;
	add.s32 	%r111, %r35, 1;
	mul.wide.u32 	%rd62, %r111, 4;
	add.s64 	%rd63, %rd62, %rd3;
	add.s64 	%rd85, %rd63, 16;
	mov.b32 	%r163, 0;
$L__BB0_27:
	.pragma "nounroll";
	ld.global.f32 	%f457, [%rd85+-16];
	sub.f32 	%f458, %f457, %f671;
	fma.rn.f32 	%f459, %f458, 0f3BBB989D, 0f3F000000;
	cvt.sat.f32.f32 	%f460, %f459;
	mov.f32 	%f461, 0f4B400001;
	mov.f32 	%f462, 0f437C0000;
	fma.rm.f32 	%f463, %f460, %f462, %f461;
	add.f32 	%f464, %f463, 0fCB40007F;
	neg.f32 	%f465, %f464;
	fma.rn.f32 	%f466, %f458, 0f3FB8AA3B, %f465;
	fma.rn.f32 	%f467, %f458, 0f32A57060, %f466;
	mov.b32 	%r112, %f463;
	shl.b32 	%r113, %r112, 23;
	mov.b32 	%f468, %r113;
	ex2.approx.ftz.f32 	%f469, %f467;
	fma.rn.f32 	%f470, %f469, %f468, %f679;
	ld.global.f32 	%f471, [%rd85+-12];
	sub.f32 	%f472, %f471, %f671;
	fma.rn.f32 	%f473, %f472, 0f3BBB989D, 0f3F000000;
	cvt.sat.f32.f32 	%f474, %f473;
	fma.rm.f32 	%f475, %f474, %f462, %f461;
	add.f32 	%f476, %f475, 0fCB40007F;
	neg.f32 	%f477, %f476;
	fma.rn.f32 	%f478, %f472, 0f3FB8AA3B, %f477;
	fma.rn.f32 	%f479, %f472, 0f32A57060, %f478;
	mov.b32 	%r114, %f475;
	shl.b32 	%r115, %r114, 23;
	mov.b32 	%f480, %r115;
	ex2.approx.ftz.f32 	%f481, %f479;
	fma.rn.f32 	%f482, %f481, %f480, %f470;
	ld.global.f32 	%f483, [%rd85+-8];
	sub.f32 	%f484, %f483, %f671;
	fma.rn.f32 	%f485, %f484, 0f3BBB989D, 0f3F000000;
	cvt.sat.f32.f32 	%f486, %f485;
	fma.rm.f32 	%f487, %f486, %f462, %f461;
	add.f32 	%f488, %f487, 0fCB40007F;
	neg.f32 	%f489, %f488;
	fma.rn.f32 	%f490, %f484, 0f3FB8AA3B, %f489;
	fma.rn.f32 	%f491, %f484, 0f32A57060, %f490;
	mov.b32 	%r116, %f487;
	shl.b32 	%r117, %r116, 23;
	mov.b32 	%f492, %r117;
	ex2.approx.ftz.f32 	%f493, %f491;
	fma.rn.f32 	%f494, %f493, %f492, %f482;
	ld.global.f32 	%f495, [%rd85+-4];
	sub.f32 	%f496, %f495, %f671;
	fma.rn.f32 	%f497, %f496, 0f3BBB989D, 0f3F000000;
	cvt.sat.f32.f32 	%f498, %f497;
	fma.rm.f32 	%f499, %f498, %f462, %f461;
	add.f32 	%f500, %f499, 0fCB40007F;
	neg.f32 	%f501, %f500;
	fma.rn.f32 	%f502, %f496, 0f3FB8AA3B, %f501;
	fma.rn.f32 	%f503, %f496, 0f32A57060, %f502;
	mov.b32 	%r118, %f499;
	shl.b32 	%r119, %r118, 23;
	mov.b32 	%f504, %r119;
	ex2.approx.ftz.f32 	%f505, %f503;
	fma.rn.f32 	%f506, %f505, %f504, %f494;
	ld.global.f32 	%f507, [%rd85];
	sub.f32 	%f508, %f507, %f671;
	fma.rn.f32 	%f509, %f508, 0f3BBB989D, 0f3F000000;
	cvt.sat.f32.f32 	%f510, %f509;
	fma.rm.f32 	%f511, %f510, %f462, %f461;
	add.f32 	%f512, %f511, 0fCB40007F;
	neg.f32 	%f513, %f512;
	fma.rn.f32 	%f514, %f508, 0f3FB8AA3B, %f513;
	fma.rn.f32 	%f515, %f508, 0f32A57060, %f514;
	mov.b32 	%r120, %f511;
	shl.b32 	%r121, %r120, 23;
	mov.b32 	%f516, %r121;
	ex2.approx.ftz.f32 	%f517, %f515;
	fma.rn.f32 	%f518, %f517, %f516, %f506;
	ld.global.f32 	%f519, [%rd85+4];
	sub.f32 	%f520, %f519, %f671;
	fma.rn.f32 	%f521, %f520, 0f3BBB989D, 0f3F000000;
	cvt.sat.f32.f32 	%f522, %f521;
	fma.rm.f32 	%f523, %f522, %f462, %f461;
	add.f32 	%f524, %f523, 0fCB40007F;
	neg.f32 	%f525, %f524;
	fma.rn.f32 	%f526, %f520, 0f3FB8AA3B, %f525;
	fma.rn.f32 	%f527, %f520, 0f32A57060, %f526;
	mov.b32 	%r122, %f523;
	shl.b32 	%r123, %r122, 23;
	mov.b32 	%f528, %r123;
	ex2.approx.ftz.f32 	%f529, %f527;
	fma.rn.f32 	%f530, %f529, %f528, %f518;
	ld.global.f32 	%f531, [%rd85+8];
	sub.f32 	%f532, %f531, %f671;
	fma.rn.f32 	%f533, %f532, 0f3BBB989D, 0f3F000000;
	cvt.sat.f32.f32 	%f534, %f533;
	fma.rm.f32 	%f535, %f534, %f462, %f461;
	add.f32 	%f536, %f535, 0fCB40007F;
	neg.f32 	%f537, %f536;
	fma.rn.f32 	%f538, %f532, 0f3FB8AA3B, %f537;
	fma.rn.f32 	%f539, %f532, 0f32A57060, %f538;
	mov.b32 	%r124, %f535;
	shl.b32 	%r125, %r124, 23;
	mov.b32 	%f540, %r125;
	ex2.approx.ftz.f32 	%f541, %f539;
	fma.rn.f32 	%f542, %f541, %f540, %f530;
	ld.global.f32 	%f543, [%rd85+12];
	sub.f32 	%f544, %f543, %f671;
	fma.rn.f32 	%f545, %f544, 0f3BBB989D, 0f3F000000;
	cvt.sat.f32.f32 	%f546, %f545;
	fma.rm.f32 	%f547, %f546, %f462, %f461;
	add.f32 	%f548, %f547, 0fCB40007F;
	neg.f32 	%f549, %f548;
	fma.rn.f32 	%f550, %f544, 0f3FB8AA3B, %f549;
	fma.rn.f32 	%f551, %f544, 0f32A57060, %f550;
	mov.b32 	%r126, %f547;
	shl.b32 	%r127, %r126, 23;
	mov.b32 	%f552, %r127;
	ex2.approx.ftz.f32 	%f553, %f551;
	fma.rn.f32 	%f679, %f553, %f552, %f542;
	add.s32 	%r164, %r164, 8;
	add.s32 	%r163, %r163, 8;
	add.s64 	%rd85, %rd85, 32;
	setp.ne.s32 	%p21, %r164, 0;
	@%p21 bra 	$L__BB0_27;
	add.s32 	%r166, %r163, 1;
$L__BB0_29:
	setp.eq.s32 	%p22, %r56, 0;
	@%p22 bra 	$L__BB0_37;
	and.b32  	%r64, %r55, 3;
	setp.lt.u32 	%p23, %r56, 4;
	@%p23 bra 	$L__BB0_32;
	add.s32 	%r128, %r166, %r35;
	mul.wide.u32 	%rd64, %r128, 4;
	add.s64 	%rd65, %rd3, %rd64;
	ld.global.f32 	%f555, [%rd65];
	sub.f32 	%f556, %f555, %f671;
	fma.rn.f32 	%f557, %f556, 0f3BBB989D, 0f3F000000;
	cvt.sat.f32.f32 	%f558, %f557;
	mov.f32 	%f559, 0f4B400001;
	mov.f32 	%f560, 0f437C0000;
	fma.rm.f32 	%f561, %f558, %f560, %f559;
	add.f32 	%f562, %f561, 0fCB40007F;
	neg.f32 	%f563, %f562;
	fma.rn.f32 	%f564, %f556, 0f3FB8AA3B, %f563;
	fma.rn.f32 	%f565, %f556, 0f32A57060, %f564;
	mov.b32 	%r129, %f561;
	shl.b32 	%r130, %r129, 23;
	mov.b32 	%f566, %r130;
	ex2.approx.ftz.f32 	%f567, %f565;
	fma.rn.f32 	%f568, %f567, %f566, %f679;
	cvt.u64.u32 	%rd66, %r35;
	cvt.u64.u32 	%rd67, %r166;
	add.s64 	%rd68, %rd67, %rd66;
	shl.b64 	%rd69, %rd68, 2;
	add.s64 	%rd70, %rd3, %rd69;
	ld.global.f32 	%f569, [%rd70+4];
	sub.f32 	%f570, %f569, %f671;
	fma.rn.f32 	%f571, %f570, 0f3BBB989D, 0f3F000000;
	cvt.sat.f32.f32 	%f572, %f571;
	fma.rm.f32 	%f573, %f572, %f560, %f559;
	add.f32 	%f574, %f573, 0fCB40007F;
	neg.f32 	%f575, %f574;
	fma.rn.f32 	%f576, %f570, 0f3FB8AA3B, %f575;
	fma.rn.f32 	%f577, %f570, 0f32A57060, %f576;
	mov.b32 	%r131, %f573;
	shl.b32 	%r132, %r131, 23;
	mov.b32 	%f578, %r132;
	ex2.approx.ftz.f32 	%f579, %f577;
	fma.rn.f32 	%f580, %f579, %f578, %f568;
	ld.global.f32 	%f581, [%rd70+8];
	sub.f32 	%f582, %f581, %f671;
	fma.rn.f32 	%f583, %f582, 0f3BBB989D, 0f3F000000;
	cvt.sat.f32.f32 	%f584, %f583;
	fma.rm.f32 	%f585, %f584, %f560, %f559;
	add.f32 	%f586, %f585, 0fCB40007F;
	neg.f32 	%f587, %f586;
	fma.rn.f32 	%f588, %f582, 0f3FB8AA3B, %f587;
	fma.rn.f32 	%f589, %f582, 0f32A57060, %f588;
	mov.b32 	%r133, %f585;
	shl.b32 	%r134, %r133, 23;
	mov.b32 	%f590, %r134;
	ex2.approx.ftz.f32 	%f591, %f589;
	fma.rn.f32 	%f592, %f591, %f590, %f580;
	ld.global.f32 	%f593, [%rd70+12];
	sub.f32 	%f594, %f593, %f671;
	fma.rn.f32 	%f595, %f594, 0f3BBB989D, 0f3F000000;
	cvt.sat.f32.f32 	%f596, %f595;
	fma.rm.f32 	%f597, %f596, %f560, %f559;
	add.f32 	%f598, %f597, 0fCB40007F;
	neg.f32 	%f599, %f598;
	fma.rn.f32 	%f600, %f594, 0f3FB8AA3B, %f599;
	fma.rn.f32 	%f601, %f594, 0f32A57060, %f600;
	mov.b32 	%r135, %f597;
	shl.b32 	%r136, %r135, 23;
	mov.b32 	%f602, %r136;
	ex2.approx.ftz.f32 	%f603, %f601;
	fma.rn.f32 	%f679, %f603, %f602, %f592;
	add.s32 	%r166, %r166, 4;
$L__BB0_32:
	setp.eq.s32 	%p24, %r64, 0;
	@%p24 bra 	$L__BB0_37;
	setp.eq.s32 	%p25, %r64, 1;
	@%p25 bra 	$L__BB0_35;
	add.s32 	%r137, %r166, %r35;
	mul.wide.u32 	%rd71, %r137, 4;
	add.s64 	%rd72, %rd3, %rd71;
	ld.global.f32 	%f605, [%rd72];
	sub.f32 	%f606, %f605, %f671;
	fma.rn.f32 	%f607, %f606, 0f3BBB989D, 0f3F000000;
	cvt.sat.f32.f32 	%f608, %f607;
	mov.f32 	%f609, 0f4B400001;
	mov.f32 	%f610, 0f437C0000;
	fma.rm.f32 	%f611, %f608, %f610, %f609;
	add.f32 	%f612, %f611, 0fCB40007F;
	neg.f32 	%f613, %f612;
	fma.rn.f32 	%f614, %f606, 0f3FB8AA3B, %f613;
	fma.rn.f32 	%f615, %f606, 0f32A57060, %f614;
	mov.b32 	%r138, %f611;
	shl.b32 	%r139, %r138, 23;
	mov.b32 	%f616, %r139;
	ex2.approx.ftz.f32 	%f617, %f615;
	fma.rn.f32 	%f618, %f617, %f616, %f679;
	cvt.u64.u32 	%rd73, %r35;
	cvt.u64.u32 	%rd74, %r166;
	add.s64 	%rd75, %rd74, %rd73;
	shl.b64 	%rd76, %rd75, 2;
	add.s64 	%rd77, %rd3, %rd76;
	ld.global.f32 	%f619, [%rd77+4];
	sub.f32 	%f620, %f619, %f671;
	fma.rn.f32 	%f621, %f620, 0f3BBB989D, 0f3F000000;
	cvt.sat.f32.f32 	%f622, %f621;
	fma.rm.f32 	%f623, %f622, %f610, %f609;
	add.f32 	%f624, %f623, 0fCB40007F;
	neg.f32 	%f625, %f624;
	fma.rn.f32 	%f626, %f620, 0f3FB8AA3B, %f625;
	fma.rn.f32 	%f627, %f620, 0f32A57060, %f626;
	mov.b32 	%r140, %f623;
	shl.b32 	%r141, %r140, 23;
	mov.b32 	%f628, %r141;
	ex2.approx.ftz.f32 	%f629, %f627;
	fma.rn.f32 	%f679, %f629, %f628, %f618;
	add.s32 	%r166, %r166, 2;
$L__BB0_35:
	and.b32  	%r142, %r55, 1;
	setp.eq.b32 	%p26, %r142, 1;
	not.pred 	%p27, %p26;
	@%p27 bra 	$L__BB0_37;
	add.s32 	%r143, %r166, %r35;
	mul.wide.u32 	%rd78, %r143, 4;
	add.s64 	%rd79, %rd3, %rd78;
	ld.global.f32 	%f630, [%rd79];
	sub.f32 	%f631, %f630, %f671;
	fma.rn.f32 	%f632, %f631, 0f3BBB989D, 0f3F000000;
	cvt.sat.f32.f32 	%f633, %f632;
	mov.f32 	%f634, 0f4B400001;
	mov.f32 	%f635, 0f437C0000;
	fma.rm.f32 	%f636, %f633, %f635, %f634;
	add.f32 	%f637, %f636, 0fCB40007F;
	neg.f32 	%f638, %f637;
	fma.rn.f32 	%f639, %f631, 0f3FB8AA3B, %f638;
	fma.rn.f32 	%f640, %f631, 0f32A57060, %f639;
	mov.b32 	%r144, %f636;
	shl.b32 	%r145, %r144, 23;
	mov.b32 	%f641, %r145;
	ex2.approx.ftz.f32 	%f642, %f640;
	fma.rn.f32 	%f679, %f642, %f641, %f679;
$L__BB0_37:
	sub.f32 	%f643, %f662, %f671;
	fma.rn.f32 	%f644, %f643, 0f3BBB989D, 0f3F000000;
	cvt.sat.f32.f32 	%f645, %f644;
	mov.f32 	%f646, 0f4B400001;
	mov.f32 	%f647, 0f437C0000;
	fma.rm.f32 	%f648, %f645, %f647, %f646;
	add.f32 	%f649, %f648, 0fCB40007F;
	neg.f32 	%f650, %f649;
	fma.rn.f32 	%f651, %f643, 0f3FB8AA3B, %f650;
	fma.rn.f32 	%f652, %f643, 0f32A57060, %f651;
	mov.b32 	%r146, %f648;
	shl.b32 	%r147, %r146, 23;
	mov.b32 	%f653, %r147;
	ex2.approx.ftz.f32 	%f654, %f652;
	mul.f32 	%f655, %f654, %f653;
	div.rn.f32 	%f656, %f655, %f679;
	cvta.to.global.u64 	%rd80, %rd14;
	add.s64 	%rd82, %rd80, %rd41;
	st.global.f32 	[%rd82], %f656;
$L__BB0_38:
	ret;

}
	// .globl	_Z7forwardiiiPKfPfS1_S1_
.visible .entry _Z7forwardiiiPKfPfS1_S1_(
	.param .u32 _Z7forwardiiiPKfPfS1_S1__param_0,
	.param .u32 _Z7forwardiiiPKfPfS1_S1__param_1,
	.param .u32 _Z7forwardiiiPKfPfS1_S1__param_2,
	.param .u64 .ptr .align 1 _Z7forwardiiiPKfPfS1_S1__param_3,
	.param .u64 .ptr .align 1 _Z7forwardiiiPKfPfS1_S1__param_4,
	.param .u64 .ptr .align 1 _Z7forwardiiiPKfPfS1_S1__param_5,
	.param .u64 .ptr .align 1 _Z7forwardiiiPKfPfS1_S1__param_6
)
{
	.reg .pred 	%p<10>;
	.reg .b32 	%r<101>;
	.reg .b32 	%f<366>;
	.reg .b64 	%rd<44>;
	// demoted variable
	.shared .align 4 .b8 _ZZ7forwardiiiPKfPfS1_S1_E6x_tile[1024];
	// demoted variable
	.shared .align 4 .b8 _ZZ7forwardiiiPKfPfS1_S1_E6w_tile[1536];
	ld.param.u32 	%r32, [_Z7forwardiiiPKfPfS1_S1__param_0];
	ld.param.u32 	%r31, [_Z7forwardiiiPKfPfS1_S1__param_2];
	ld.param.u64 	%rd3, [_Z7forwardiiiPKfPfS1_S1__param_5];
	mov.u32 	%r33, %ctaid.x;
	mov.u32 	%r34, %ntid.x;
	mov.u32 	%r1, %tid.x;
	mad.lo.s32 	%r2, %r33, %r34, %r1;
	mov.u32 	%r35, %ctaid.y;
	mov.u32 	%r36, %ntid.y;
	mov.u32 	%r3, %tid.y;
	mad.lo.s32 	%r4, %r35, %r36, %r3;
	setp.ge.s32 	%p1, %r4, %r32;
	setp.ge.s32 	%p2, %r2, %r31;
	or.pred  	%p3, %p1, %p2;
	@%p3 bra 	$L__BB1_11;
	ld.param.u32 	%r86, [_Z7forwardiiiPKfPfS1_S1__param_1];
	cvta.to.global.u64 	%rd5, %rd3;
	mul.wide.s32 	%rd6, %r2, 4;
	add.s64 	%rd7, %rd5, %rd6;
	ld.global.nc.f32 	%f365, [%rd7];
	setp.lt.s32 	%p4, %r86, 1;
	@%p4 bra 	$L__BB1_10;
	ld.param.u32 	%r87, [_Z7forwardiiiPKfPfS1_S1__param_1];
	mad.lo.s32 	%r93, %r87, %r4, %r1;
	add.s32 	%r38, %r87, -1;
	shr.u32 	%r39, %r38, 4;
	add.s32 	%r6, %r39, 1;
	setp.lt.u32 	%p5, %r87, 49;
	mov.b32 	%r99, 0;
	@%p5 bra 	$L__BB1_5;
	add.s32 	%r41, %r3, 16;
	mad.lo.s32 	%r97, %r31, %r41, %r2;
	add.s32 	%r42, %r3, 32;
	mad.lo.s32 	%r96, %r31, %r42, %r2;
	add.s32 	%r43, %r3, 48;
	mad.lo.s32 	%r95, %r31, %r43, %r2;
	mad.lo.s32 	%r94, %r3, %r31, %r2;
	and.b32  	%r44, %r6, 536870908;
	neg.s32 	%r92, %r44;
	mov.b32 	%r99, 0;
$L__BB1_4:
	.pragma "nounroll";
	ld.param.u64 	%rd40, [_Z7forwardiiiPKfPfS1_S1__param_4];
	ld.param.u64 	%rd37, [_Z7forwardiiiPKfPfS1_S1__param_3];
	mul.wide.s32 	%rd8, %r93, 4;
	cvta.to.global.u64 	%rd9, %rd37;
	add.s64 	%rd10, %rd9, %rd8;
	ld.global.nc.f32 	%f12, [%rd10];
	shl.b32 	%r46, %r3, 6;
	mov.u32 	%r47, _ZZ7forwardiiiPKfPfS1_S1_E6x_tile;
	add.s32 	%r48, %r47, %r46;
	shl.b32 	%r49, %r1, 2;
	add.s32 	%r50, %r48, %r49;
	st.shared.f32 	[%r50], %f12;
	cvta.to.global.u64 	%rd11, %rd40;
	mul.wide.s32 	%rd12, %r94, 4;
	add.s64 	%rd13, %rd11, %rd12;
	ld.global.nc.f32 	%f13, [%rd13];
	mov.u32 	%r51, _ZZ7forwardiiiPKfPfS1_S1_E6w_tile;
	add.s32 	%r52, %r51, %r49;
	mad.lo.s32 	%r53, %r3, 96, %r52;
	st.shared.f32 	[%r53], %f13;
	bar.sync 	0;
	ld.shared.f32 	%f14, [%r48];
	ld.shared.f32 	%f15, [%r52];
	fma.rn.f32 	%f16, %f14, %f15, %f365;
	ld.shared.f32 	%f17, [%r48+4];
	ld.shared.f32 	%f18, [%r52+96];
	fma.rn.f32 	%f19, %f17, %f18, %f16;
	ld.shared.f32 	%f20, [%r48+8];
	ld.shared.f32 	%f21, [%r52+192];
	fma.rn.f32 	%f22, %f20, %f21, %f19;
	ld.shared.f32 	%f23, [%r48+12];
	ld.shared.f32 	%f24, [%r52+288];
	fma.rn.f32 	%f25, %f23, %f24, %f22;
	ld.shared.f32 	%f26, [%r48+16];
	ld.shared.f32 	%f27, [%r52+384];
	fma.rn.f32 	%f28, %f26, %f27, %f25;
	ld.shared.f32 	%f29, [%r48+20];
	ld.shared.f32 	%f30, [%r52+480];
	fma.rn.f32 	%f31, %f29, %f30, %f28;
	ld.shared.f32 	%f32, [%r48+24];
	ld.shared.f32 	%f33, [%r52+576];
	fma.rn.f32 	%f34, %f32, %f33, %f31;
	ld.shared.f32 	%f35, [%r48+28];
	ld.shared.f32 	%f36, [%r52+672];
	fma.rn.f32 	%f37, %f35, %f36, %f34;
	ld.shared.f32 	%f38, [%r48+32];
	ld.shared.f32 	%f39, [%r52+768];
	fma.rn.f32 	%f40, %f38, %f39, %f37;
	ld.shared.f32 	%f41, [%r48+36];
	ld.shared.f32 	%f42, [%r52+864];
	fma.rn.f32 	%f43, %f41, %f42, %f40;
	ld.shared.f32 	%f44, [%r48+40];
	ld.shared.f32 	%f45, [%r52+960];
	fma.rn.f32 	%f46, %f44, %f45, %f43;
	ld.shared.f32 	%f47, [%r48+44];
	ld.shared.f32 	%f48, [%r52+1056];
	fma.rn.f32 	%f49, %f47, %f48, %f46;
	ld.shared.f32 	%f50, [%r48+48];
	ld.shared.f32 	%f51, [%r52+1152];
	fma.rn.f32 	%f52, %f50, %f51, %f49;
	ld.shared.f32 	%f53, [%r48+52];
	ld.shared.f32 	%f54, [%r52+1248];
	fma.rn.f32 	%f55, %f53, %f54, %f52;
	ld.shared.f32 	%f56, [%r48+56];
	ld.shared.f32 	%f57, [%r52+1344];
	fma.rn.f32 	%f58, %f56, %f57, %f55;
	ld.shared.f32 	%f59, [%r48+60];
	ld.shared.f32 	%f60, [%r52+1440];
	fma.rn.f32 	%f61, %f59, %f60, %f58;
	bar.sync 	0;
	ld.global.nc.f32 	%f62, [%rd10+64];
	st.shared.f32 	[%r50], %f62;
	mul.wide.s32 	%rd14, %r97, 4;
	add.s64 	%rd15, %rd11, %rd14;
	ld.global.nc.f32 	%f63, [%rd15];
	st.shared.f32 	[%r53], %f63;
	bar.sync 	0;
	ld.shared.f32 	%f64, [%r48];
	ld.shared.f32 	%f65, [%r52];
	fma.rn.f32 	%f66, %f64, %f65, %f61;
	ld.shared.f32 	%f67, [%r48+4];
	ld.shared.f32 	%f68, [%r52+96];
	fma.rn.f32 	%f69, %f67, %f68, %f66;
	ld.shared.f32 	%f70, [%r48+8];
	ld.shared.f32 	%f71, [%r52+192];
	fma.rn.f32 	%f72, %f70, %f71, %f69;
	ld.shared.f32 	%f73, [%r48+12];
	ld.shared.f32 	%f74, [%r52+288];
	fma.rn.f32 	%f75, %f73, %f74, %f72;
	ld.shared.f32 	%f76, [%r48+16];
	ld.shared.f32 	%f77, [%r52+384];
	fma.rn.f32 	%f78, %f76, %f77, %f75;
	ld.shared.f32 	%f79, [%r48+20];
	ld.shared.f32 	%f80, [%r52+480];
	fma.rn.f32 	%f81, %f79, %f80, %f78;
	ld.shared.f32 	%f82, [%r48+24];
	ld.shared.f32 	%f83, [%r52+576];
	fma.rn.f32 	%f84, %f82, %f83, %f81;
	ld.shared.f32 	%f85, [%r48+28];
	ld.shared.f32 	%f86, [%r52+672];
	fma.rn.f32 	%f87, %f85, %f86, %f84;
	ld.shared.f32 	%f88, [%r48+32];
	ld.shared.f32 	%f89, [%r52+768];
	fma.rn.f32 	%f90, %f88, %f89, %f87;
	ld.shared.f32 	%f91, [%r48+36];
	ld.shared.f32 	%f92, [%r52+864];
	fma.rn.f32 	%f93, %f91, %f92, %f90;
	ld.shared.f32 	%f94, [%r48+40];
	ld.shared.f32 	%f95, [%r52+960];
	fma.rn.f32 	%f96, %f94, %f95, %f93;
	ld.shared.f32 	%f97, [%r48+44];
	ld.shared.f32 	%f98, [%r52+1056];
	fma.rn.f32 	%f99, %f97, %f98, %f96;
	ld.shared.f32 	%f100, [%r48+48];
	ld.shared.f32 	%f101, [%r52+1152];
	fma.rn.f32 	%f102, %f100, %f101, %f99;
	ld.shared.f32 	%f103, [%r48+52];
	ld.shared.f32 	%f104, [%r52+1248];
	fma.rn.f32 	%f105, %f103, %f104, %f102;
	ld.shared.f32 	%f106, [%r48+56];
	ld.shared.f32 	%f107, [%r52+1344];
	fma.rn.f32 	%f108, %f106, %f107, %f105;
	ld.shared.f32 	%f109, [%r48+60];
	ld.shared.f32 	%f110, [%r52+1440];
	fma.rn.f32 	%f111, %f109, %f110, %f108;
	bar.sync 	0;
	ld.global.nc.f32 	%f112, [%rd10+128];
	st.shared.f32 	[%r50], %f112;
	mul.wide.s32 	%rd16, %r96, 4;
	add.s64 	%rd17, %rd11, %rd16;
	ld.global.nc.f32 	%f113, [%rd17];
	st.shared.f32 	[%r53], %f113;
	bar.sync 	0;
	ld.shared.f32 	%f114, [%r48];
	ld.shared.f32 	%f115, [%r52];
	fma.rn.f32 	%f116, %f114, %f115, %f111;
	ld.shared.f32 	%f117, [%r48+4];
	ld.shared.f32 	%f118, [%r52+96];
	fma.rn.f32 	%f119, %f117, %f118, %f116;
	ld.shared.f32 	%f120, [%r48+8];
	ld.shared.f32 	%f121, [%r52+192];
	fma.rn.f32 	%f122, %f120, %f121, %f119;
	ld.shared.f32 	%f123, [%r48+12];
	ld.shared.f32 	%f124, [%r52+288];
	fma.rn.f32 	%f125, %f123, %f124, %f122;
	ld.shared.f32 	%f126, [%r48+16];
	ld.shared.f32 	%f127, [%r52+384];
	fma.rn.f32 	%f128, %f126, %f127, %f125;
	ld.shared.f32 	%f129, [%r48+20];
	ld.shared.f32 	%f130, [%r52+480];
	fma.rn.f32 	%f131, %f129, %f130, %f128;
	ld.shared.f32 	%f132, [%r48+24];
	ld.shared.f32 	%f133, [%r52+576];
	fma.rn.f32 	%f134, %f132, %f133, %f131;
	ld.shared.f32 	%f135, [%r48+28];
	ld.shared.f32 	%f136, [%r52+672];
	fma.rn.f32 	%f137, %f135, %f136, %f134;
	ld.shared.f32 	%f138, [%r48+32];
	ld.shared.f32 	%f139, [%r52+768];
	fma.rn.f32 	%f140, %f138, %f139, %f137;
	ld.shared.f32 	%f141, [%r48+36];
	ld.shared.f32 	%f142, [%r52+864];
	fma.rn.f32 	%f143, %f141, %f142, %f140;
	ld.shared.f32 	%f144, [%r48+40];
	ld.shared.f32 	%f145, [%r52+960];
	fma.rn.f32 	%f146, %f144, %f145, %f143;
	ld.shared.f32 	%f147, [%r48+44];
	ld.shared.f32 	%f148, [%r52+1056];
	fma.rn.f32 	%f149, %f147, %f148, %f146;
	ld.shared.f32 	%f150, [%r48+48];
	ld.shared.f32 	%f151, [%r52+1152];
	fma.rn.f32 	%f152, %f150, %f151, %f149;
	ld.shared.f32 	%f153, [%r48+52];
	ld.shared.f32 	%f154, [%r52+1248];
	fma.rn.f32 	%f155, %f153, %f154, %f152;
	ld.shared.f32 	%f156, [%r48+56];
	ld.shared.f32 	%f157, [%r52+1344];
	fma.rn.f32 	%f158, %f156, %f157, %f155;
	ld.shared.f32 	%f159, [%r48+60];
	ld.shared.f32 	%f160, [%r52+1440];
	fma.rn.f32 	%f161, %f159, %f160, %f158;
	bar.sync 	0;
	ld.global.nc.f32 	%f162, [%rd10+192];
	st.shared.f32 	[%r50], %f162;
	mul.wide.s32 	%rd18, %r95, 4;
	add.s64 	%rd19, %rd11, %rd18;
	ld.global.nc.f32 	%f163, [%rd19];
	st.shared.f32 	[%r53], %f163;
	bar.sync 	0;
	ld.shared.f32 	%f164, [%r48];
	ld.shared.f32 	%f165, [%r52];
	fma.rn.f32 	%f166, %f164, %f165, %f161;
	ld.shared.f32 	%f167, [%r48+4];
	ld.shared.f32 	%f168, [%r52+96];
	fma.rn.f32 	%f169, %f167, %f168, %f166;
	ld.shared.f32 	%f170, [%r48+8];
	ld.shared.f32 	%f171, [%r52+192];
	fma.rn.f32 	%f172, %f170, %f171, %f169;
	ld.shared.f32 	%f173, [%r48+12];
	ld.shared.f32 	%f174, [%r52+288];
	fma.rn.f32 	%f175, %f173, %f174, %f172;
	ld.shared.f32 	%f176, [%r48+16];
	ld.shared.f32 	%f177, [%r52+384];
	fma.rn.f32 	%f178, %f176, %f177, %f175;
	ld.shared.f32 	%f179, [%r48+20];
	ld.shared.f32 	%f180, [%r52+480];
	fma.rn.f32 	%f181, %f179, %f180, %f178;
	ld.shared.f32 	%f182, [%r48+24];
	ld.shared.f32 	%f183, [%r52+576];
	fma.rn.f32 	%f184, %f182, %f183, %f181;
	ld.shared.f32 	%f185, [%r48+28];
	ld.shared.f32 	%f186, [%r52+672];
	fma.rn.f32 	%f187, %f185, %f186, %f184;
	ld.shared.f32 	%f188, [%r48+32];
	ld.shared.f32 	%f189, [%r52+768];
	fma.rn.f32 	%f190, %f188, %f189, %f187;
	ld.shared.f32 	%f191, [%r48+36];
	ld.shared.f32 	%f192, [%r52+864];
	fma.rn.f32 	%f193, %f191, %f192, %f190;
	ld.shared.f32 	%f194, [%r48+40];
	ld.shared.f32 	%f195, [%r52+960];
	fma.rn.f32 	%f196, %f194, %f195, %f193;
	ld.shared.f32 	%f197, [%r48+44];
	ld.shared.f32 	%f198, [%r52+1056];
	fma.rn.f32 	%f199, %f197, %f198, %f196;
	ld.shared.f32 	%f200, [%r48+48];
	ld.shared.f32 	%f201, [%r52+1152];
	fma.rn.f32 	%f202, %f200, %f201, %f199;
	ld.shared.f32 	%f203, [%r48+52];
	ld.shared.f32 	%f204, [%r52+1248];
	fma.rn.f32 	%f205, %f203, %f204, %f202;
	ld.shared.f32 	%f206, [%r48+56];
	ld.shared.f32 	%f207, [%r52+1344];
	fma.rn.f32 	%f208, %f206, %f207, %f205;
	ld.shared.f32 	%f209, [%r48+60];
	ld.shared.f32 	%f210, [%r52+1440];
	fma.rn.f32 	%f365, %f209, %f210, %f208;
	bar.sync 	0;
	add.s32 	%r99, %r99, 64;
	shl.b32 	%r54, %r31, 6;
	add.s32 	%r97, %r97, %r54;
	add.s32 	%r96, %r96, %r54;
	add.s32 	%r95, %r95, %r54;
	add.s32 	%r94, %r94, %r54;
	add.s32 	%r93, %r93, 64;
	add.s32 	%r92, %r92, 4;
	setp.ne.s32 	%p6, %r92, 0;
	@%p6 bra 	$L__BB1_4;
$L__BB1_5:
	ld.param.u32 	%r88, [_Z7forwardiiiPKfPfS1_S1__param_1];
	shl.b32 	%r56, %r3, 6;
	mov.u32 	%r57, _ZZ7forwardiiiPKfPfS1_S1_E6x_tile;
	add.s32 	%r27, %r57, %r56;
	add.s32 	%r58, %r88, -1;
	shr.u32 	%r59, %r58, 4;
	add.s32 	%r60, %r59, 1;
	and.b32  	%r55, %r60, 3;
	setp.eq.s32 	%p7, %r55, 0;
	@%p7 bra 	$L__BB1_10;
	setp.eq.s32 	%p8, %r55, 1;
	@%p8 bra 	$L__BB1_8;
	ld.param.u64 	%rd41, [_Z7forwardiiiPKfPfS1_S1__param_4];
	ld.param.u64 	%rd38, [_Z7forwardiiiPKfPfS1_S1__param_3];
	ld.param.u32 	%r89, [_Z7forwardiiiPKfPfS1_S1__param_1];
	mad.lo.s32 	%r62, %r89, %r4, %r1;
	add.s32 	%r63, %r62, %r99;
	cvta.to.global.u64 	%rd20, %rd38;
	mul.wide.s32 	%rd21, %r63, 4;
	add.s64 	%rd22, %rd20, %rd21;
	ld.global.nc.f32 	%f212, [%rd22];
	shl.b32 	%r64, %r1, 2;
	add.s32 	%r65, %r27, %r64;
	st.shared.f32 	[%r65], %f212;
	add.s32 	%r66, %r99, %r3;
	mad.lo.s32 	%r67, %r66, %r31, %r2;
	cvta.to.global.u64 	%rd23, %rd41;
	mul.wide.s32 	%rd24, %r67, 4;
	add.s64 	%rd25, %rd23, %rd24;
	ld.global.nc.f32 	%f213, [%rd25];
	mov.u32 	%r68, _ZZ7forwardiiiPKfPfS1_S1_E6w_tile;
	add.s32 	%r69, %r68, %r64;
	mad.lo.s32 	%r70, %r3, 96, %r69;
	st.shared.f32 	[%r70], %f213;
	bar.sync 	0;
	ld.shared.f32 	%f214, [%r27];
	ld.shared.f32 	%f215, [%r69];
	fma.rn.f32 	%f216, %f214, %f215, %f365;
	ld.shared.f32 	%f217, [%r27+4];
	ld.shared.f32 	%f218, [%r69+96];
	fma.rn.f32 	%f219, %f217, %f218, %f216;
	ld.shared.f32 	%f220, [%r27+8];
	ld.shared.f32 	%f221, [%r69+192];
	fma.rn.f32 	%f222, %f220, %f221, %f219;
	ld.shared.f32 	%f223, [%r27+12];
	ld.shared.f32 	%f224, [%r69+288];
	fma.rn.f32 	%f225, %f223, %f224, %f222;
	ld.shared.f32 	%f226, [%r27+16];
	ld.shared.f32 	%f227, [%r69+384];
	fma.rn.f32 	%f228, %f226, %f227, %f225;
	ld.shared.f32 	%f229, [%r27+20];
	ld.shared.f32 	%f230, [%r69+480];
	fma.rn.f32 	%f231, %f229, %f230, %f228;
	ld.shared.f32 	%f232, [%r27+24];
	ld.shared.f32 	%f233, [%r69+576];
	fma.rn.f32 	%f234, %f232, %f233, %f231;
	ld.shared.f32 	%f235, [%r27+28];
	ld.shared.f32 	%f236, [%r69+672];
	fma.rn.f32 	%f237, %f235, %f236, %f234;
	ld.shared.f32 	%f238, [%r27+32];
	ld.shared.f32 	%f239, [%r69+768];
	fma.rn.f32 	%f240, %f238, %f239, %f237;
	ld.shared.f32 	%f241, [%r27+36];
	ld.shared.f32 	%f242, [%r69+864];
	fma.rn.f32 	%f243, %f241, %f242, %f240;
	ld.shared.f32 	%f244, [%r27+40];
	ld.shared.f32 	%f245, [%r69+960];
	fma.rn.f32 	%f246, %f244, %f245, %f243;
	ld.shared.f32 	%f247, [%r27+44];
	ld.shared.f32 	%f248, [%r69+1056];
	fma.rn.f32 	%f249, %f247, %f248, %f246;
	ld.shared.f32 	%f250, [%r27+48];
	ld.shared.f32 	%f251, [%r69+1152];
	fma.rn.f32 	%f252, %f250, %f251, %f249;
	ld.shared.f32 	%f253, [%r27+52];
	ld.shared.f32 	%f254, [%r69+1248];
	fma.rn.f32 	%f255, %f253, %f254, %f252;
	ld.shared.f32 	%f256, [%r27+56];
	ld.shared.f32 	%f257, [%r69+1344];
	fma.rn.f32 	%f258, %f256, %f257, %f255;
	ld.shared.f32 	%f259, [%r27+60];
	ld.shared.f32 	%f260, [%r69+1440];
	fma.rn.f32 	%f261, %f259, %f260, %f258;
	bar.sync 	0;
	ld.global.nc.f32 	%f262, [%rd22+64];
	st.shared.f32 	[%r65], %f262;
	add.s32 	%r71, %r66, 16;
	mad.lo.s32 	%r72, %r71, %r31, %r2;
	mul.wide.s32 	%rd26, %r72, 4;
	add.s64 	%rd27, %rd23, %rd26;
	ld.global.nc.f32 	%f263, [%rd27];
	st.shared.f32 	[%r70], %f263;
	bar.sync 	0;
	ld.shared.f32 	%f264, [%r27];
	ld.shared.f32 	%f265, [%r69];
	fma.rn.f32 	%f266, %f264, %f265, %f261;
	ld.shared.f32 	%f267, [%r27+4];
	ld.shared.f32 	%f268, [%r69+96];
	fma.rn.f32 	%f269, %f267, %f268, %f266;
	ld.shared.f32 	%f270, [%r27+8];
	ld.shared.f32 	%f271, [%r69+192];
	fma.rn.f32 	%f272, %f270, %f271, %f269;
	ld.shared.f32 	%f273, [%r27+12];
	ld.shared.f32 	%f274, [%r69+288];
	fma.rn.f32 	%f275, %f273, %f274, %f272;
	ld.shared.f32 	%f276, [%r27+16];
	ld.shared.f32 	%f277, [%r69+384];
	fma.rn.f32 	%f278, %f276, %f277, %f275;
	ld.shared.f32 	%f279, [%r27+20];
	ld.shared.f32 	%f280, [%r69+480];
	fma.rn.f32 	%f281, %f279, %f280, %f278;
	ld.shared.f32 	%f282, [%r27+24];
	ld.shared.f32 	%f283, [%r69+576];
	fma.rn.f32 	%f284, %f282, %f283, %f281;
	ld.shared.f32 	%f285, [%r27+28];
	ld.shared.f32 	%f286, [%r69+672];
	fma.rn.f32 	%f287, %f285, %f286, %f284;
	ld.shared.f32 	%f288, [%r27+32];
	ld.shared.f32 	%f289, [%r69+768];
	fma.rn.f32 	%f290, %f288, %f289, %f287;
	ld.shared.f32 	%f291, [%r27+36];
	ld.shared.f32 	%f292, [%r69+864];
	fma.rn.f32 	%f293, %f291, %f292, %f290;
	ld.shared.f32 	%f294, [%r27+40];
	ld.shared.f32 	%f295, [%r69+960];
	fma.rn.f32 	%f296, %f294, %f295, %f293;
	ld.shared.f32 	%f297, [%r27+44];
	ld.shared.f32 	%f298, [%r69+1056];
	fma.rn.f32 	%f299, %f297, %f298, %f296;
	ld.shared.f32 	%f300, [%r27+48];
	ld.shared.f32 	%f301, [%r69+1152];
	fma.rn.f32 	%f302, %f300, %f301, %f299;
	ld.shared.f32 	%f303, [%r27+52];
	ld.shared.f32 	%f304, [%r69+1248];
	fma.rn.f32 	%f305, %f303, %f304, %f302;
	ld.shared.f32 	%f306, [%r27+56];
	ld.shared.f32 	%f307, [%r69+1344];
	fma.rn.f32 	%f308, %f306, %f307, %f305;
	ld.shared.f32 	%f309, [%r27+60];
	ld.shared.f32 	%f310, [%r69+1440];
	fma.rn.f32 	%f365, %f309, %f310, %f308;
	bar.sync 	0;
	add.s32 	%r99, %r99, 32;
$L__BB1_8:
	ld.param.u32 	%r90, [_Z7forwardiiiPKfPfS1_S1__param_1];
	add.s32 	%r73, %r90, -1;
	and.b32  	%r74, %r73, 16;
	setp.ne.s32 	%p9, %r74, 0;
	@%p9 bra 	$L__BB1_10;
	ld.param.u64 	%rd42, [_Z7forwardiiiPKfPfS1_S1__param_4];
	ld.param.u64 	%rd39, [_Z7forwardiiiPKfPfS1_S1__param_3];
	ld.param.u32 	%r91, [_Z7forwardiiiPKfPfS1_S1__param_1];
	mad.lo.s32 	%r76, %r91, %r4, %r1;
	add.s32 	%r77, %r76, %r99;
	cvta.to.global.u64 	%rd28, %rd39;
	mul.wide.s32 	%rd29, %r77, 4;
	add.s64 	%rd30, %rd28, %rd29;
	ld.global.nc.f32 	%f311, [%rd30];
	shl.b32 	%r78, %r1, 2;
	add.s32 	%r79, %r27, %r78;
	st.shared.f32 	[%r79], %f311;
	add.s32 	%r80, %r99, %r3;
	mad.lo.s32 	%r81, %r80, %r31, %r2;
	cvta.to.global.u64 	%rd31, %rd42;
	mul.wide.s32 	%rd32, %r81, 4;
	add.s64 	%rd33, %rd31, %rd32;
	ld.global.nc.f32 	%f312, [%rd33];
	mov.u32 	%r82, _ZZ7forwardiiiPKfPfS1_S1_E6w_tile;
	add.s32 	%r83, %r82, %r78;
	mad.lo.s32 	%r84, %r3, 96, %r83;
	st.shared.f32 	[%r84], %f312;
	bar.sync 	0;
	ld.shared.f32 	%f313, [%r27];
	ld.shared.f32 	%f314, [%r83];
	fma.rn.f32 	%f315, %f313, %f314, %f365;
	ld.shared.f32 	%f316, [%r27+4];
	ld.shared.f32 	%f317, [%r83+96];
	fma.rn.f32 	%f318, %f316, %f317, %f315;
	ld.shared.f32 	%f319, [%r27+8];
	ld.shared.f32 	%f320, [%r83+192];
	fma.rn.f32 	%f321, %f319, %f320, %f318;
	ld.shared.f32 	%f322, [%r27+12];
	ld.shared.f32 	%f323, [%r83+288];
	fma.rn.f32 	%f324, %f322, %f323, %f321;
	ld.shared.f32 	%f325, [%r27+16];
	ld.shared.f32 	%f326, [%r83+384];
	fma.rn.f32 	%f327, %f325, %f326, %f324;
	ld.shared.f32 	%f328, [%r27+20];
	ld.shared.f32 	%f329, [%r83+480];
	fma.rn.f32 	%f330, %f328, %f329, %f327;
	ld.shared.f32 	%f331, [%r27+24];
	ld.shared.f32 	%f332, [%r83+576];
	fma.rn.f32 	%f333, %f331, %f332, %f330;
	ld.shared.f32 	%f334, [%r27+28];
	ld.shared.f32 	%f335, [%r83+672];
	fma.rn.f32 	%f336, %f334, %f335, %f333;
	ld.shared.f32 	%f337, [%r27+32];
	ld.shared.f32 	%f338, [%r83+768];
	fma.rn.f32 	%f339, %f337, %f338, %f336;
	ld.shared.f32 	%f340, [%r27+36];
	ld.shared.f32 	%f341, [%r83+864];
	fma.rn.f32 	%f342, %f340, %f341, %f339;
	ld.shared.f32 	%f343, [%r27+40];
	ld.shared.f32 	%f344, [%r83+960];
	fma.rn.f32 	%f345, %f343, %f344, %f342;
	ld.shared.f32 	%f346, [%r27+44];
	ld.shared.f32 	%f347, [%r83+1056];
	fma.rn.f32 	%f348, %f346, %f347, %f345;
	ld.shared.f32 	%f349, [%r27+48];
	ld.shared.f32 	%f350, [%r83+1152];
	fma.rn.f32 	%f351, %f349, %f350, %f348;
	ld.shared.f32 	%f352, [%r27+52];
	ld.shared.f32 	%f353, [%r83+1248];
	fma.rn.f32 	%f354, %f352, %f353, %f351;
	ld.shared.f32 	%f355, [%r27+56];
	ld.shared.f32 	%f356, [%r83+1344];
	fma.rn.f32 	%f357, %f355, %f356, %f354;
	ld.shared.f32 	%f358, [%r27+60];
	ld.shared.f32 	%f359, [%r83+1440];
	fma.rn.f32 	%f365, %f358, %f359, %f357;
	bar.sync 	0;
$L__BB1_10:
	ld.param.u64 	%rd43, [_Z7forwardiiiPKfPfS1_S1__param_6];
	mad.lo.s32 	%r85, %r31, %r4, %r2;
	cvta.to.global.u64 	%rd34, %rd43;
	mul.wide.s32 	%rd35, %r85, 4;
	add.s64 	%rd36, %rd34, %rd35;
	st.global.f32 	[%rd36], %f365;
$L__BB1_11:
	ret;

}
	// .globl	_Z12forward_reluiiiPKfPfS1_S1_
.visible .entry _Z12forward_reluiiiPKfPfS1_S1_(
	.param .u32 _Z12forward_reluiiiPKfPfS1_S1__param_0,
	.param .u32 _Z12forward_reluiiiPKfPfS1_S1__param_1,
	.param .u32 _Z12forward_reluiiiPKfPfS1_S1__param_2,
	.param .u64 .ptr .align 1 _Z12forward_reluiiiPKfPfS1_S1__param_3,
	.param .u64 .ptr .align 1 _Z12forward_reluiiiPKfPfS1_S1__param_4,
	.param .u64 .ptr .align 1 _Z12forward_reluiiiPKfPfS1_S1__param_5,
	.param .u64 .ptr .align 1 _Z12forward_reluiiiPKfPfS1_S1__param_6
)
{
	.reg .pred 	%p<10>;
	.reg .b32 	%r<105>;
	.reg .b32 	%f<367>;
	.reg .b64 	%rd<44>;
	// demoted variable
	.shared .align 4 .b8 _ZZ12forward_reluiiiPKfPfS1_S1_E6x_tile[1024];
	// demoted variable
	.shared .align 4 .b8 _ZZ12forward_reluiiiPKfPfS1_S1_E6w_tile[1536];
	ld.param.u32 	%r33, [_Z12forward_reluiiiPKfPfS1_S1__param_0];
	ld.param.u32 	%r32, [_Z12forward_reluiiiPKfPfS1_S1__param_2];
	ld.param.u64 	%rd3, [_Z12forward_reluiiiPKfPfS1_S1__param_5];
	mov.u32 	%r34, %ctaid.x;
	shl.b32 	%r1, %r34, 4;
	mov.u32 	%r2, %tid.x;
	add.s32 	%r3, %r1, %r2;
	mov.u32 	%r35, %ctaid.y;
	shl.b32 	%r36, %r35, 4;
	mov.u32 	%r4, %tid.y;
	add.s32 	%r5, %r36, %r4;
	setp.ge.s32 	%p1, %r5, %r33;
	setp.ge.s32 	%p2, %r3, %r32;
	or.pred  	%p3, %p1, %p2;
	@%p3 bra 	$L__BB2_11;
	ld.param.u32 	%r90, [_Z12forward_reluiiiPKfPfS1_S1__param_1];
	cvta.to.global.u64 	%rd5, %rd3;
	mul.wide.s32 	%rd6, %r3, 4;
	add.s64 	%rd7, %rd5, %rd6;
	ld.global.nc.f32 	%f366, [%rd7];
	setp.lt.s32 	%p4, %r90, 1;
	@%p4 bra 	$L__BB2_10;
	ld.param.u32 	%r91, [_Z12forward_reluiiiPKfPfS1_S1__param_1];
	mad.lo.s32 	%r97, %r91, %r5, %r2;
	add.s32 	%r38, %r91, -1;
	shr.u32 	%r39, %r38, 4;
	add.s32 	%r7, %r39, 1;
	setp.lt.u32 	%p5, %r91, 49;
	mov.b32 	%r103, 0;
	@%p5 bra 	$L__BB2_5;
	add.s32 	%r41, %r4, 16;
	mad.lo.s32 	%r42, %r32, %r41, %r2;
	add.s32 	%r101, %r42, %r1;
	add.s32 	%r43, %r4, 32;
	mad.lo.s32 	%r44, %r32, %r43, %r2;
	add.s32 	%r100, %r44, %r1;
	add.s32 	%r45, %r4, 48;
	mad.lo.s32 	%r46, %r32, %r45, %r2;
	add.s32 	%r99, %r46, %r1;
	mad.lo.s32 	%r47, %r4, %r32, %r2;
	add.s32 	%r98, %r47, %r1;
	and.b32  	%r48, %r7, 536870908;
	neg.s32 	%r96, %r48;
	mov.b32 	%r103, 0;
$L__BB2_4:
	.pragma "nounroll";
	ld.param.u64 	%rd40, [_Z12forward_reluiiiPKfPfS1_S1__param_4];
	ld.param.u64 	%rd37, [_Z12forward_reluiiiPKfPfS1_S1__param_3];
	mul.wide.s32 	%rd8, %r97, 4;
	cvta.to.global.u64 	%rd9, %rd37;
	add.s64 	%rd10, %rd9, %rd8;
	ld.global.nc.f32 	%f12, [%rd10];
	shl.b32 	%r50, %r4, 6;
	mov.u32 	%r51, _ZZ12forward_reluiiiPKfPfS1_S1_E6x_tile;
	add.s32 	%r52, %r51, %r50;
	shl.b32 	%r53, %r2, 2;
	add.s32 	%r54, %r52, %r53;
	st.shared.f32 	[%r54], %f12;
	cvta.to.global.u64 	%rd11, %rd40;
	mul.wide.s32 	%rd12, %r98, 4;
	add.s64 	%rd13, %rd11, %rd12;
	ld.global.nc.f32 	%f13, [%rd13];
	mov.u32 	%r55, _ZZ12forward_reluiiiPKfPfS1_S1_E6w_tile;
	add.s32 	%r56, %r55, %r53;
	mad.lo.s32 	%r57, %r4, 96, %r56;
	st.shared.f32 	[%r57], %f13;
	bar.sync 	0;
	ld.shared.f32 	%f14, [%r52];
	ld.shared.f32 	%f15, [%r56];
	fma.rn.f32 	%f16, %f14, %f15, %f366;
	ld.shared.f32 	%f17, [%r52+4];
	ld.shared.f32 	%f18, [%r56+96];
	fma.rn.f32 	%f19, %f17, %f18, %f16;
	ld.shared.f32 	%f20, [%r52+8];
	ld.shared.f32 	%f21, [%r56+192];
	fma.rn.f32 	%f22, %f20, %f21, %f19;
	ld.shared.f32 	%f23, [%r52+12];
	ld.shared.f32 	%f24, [%r56+288];
	fma.rn.f32 	%f25, %f23, %f24, %f22;
	ld.shared.f32 	%f26, [%r52+16];
	ld.shared.f32 	%f27, [%r56+384];
	fma.rn.f32 	%f28, %f26, %f27, %f25;
	ld.shared.f32 	%f29, [%r52+20];
	ld.shared.f32 	%f30, [%r56+480];
	fma.rn.f32 	%f31, %f29, %f30, %f28;
	ld.shared.f32 	%f32, [%r52+24];
	ld.shared.f32 	%f33, [%r56+576];
	fma.rn.f32 	%f34, %f32, %f33, %f31;
	ld.shared.f32 	%f35, [%r52+28];
	ld.shared.f32 	%f36, [%r56+672];
	fma.rn.f32 	%f37, %f35, %f36, %f34;
	ld.shared.f32 	%f38, [%r52+32];
	ld.shared.f32 	%f39, [%r56+768];
	fma.rn.f32 	%f40, %f38, %f39, %f37;
	ld.shared.f32 	%f41, [%r52+36];
	ld.shared.f32 	%f42, [%r56+864];
	fma.rn.f32 	%f43, %f41, %f42, %f40;
	ld.shared.f32 	%f44, [%r52+40];
	ld.shared.f32 	%f45, [%r56+960];
	fma.rn.f32 	%f46, %f44, %f45, %f43;
	ld.shared.f32 	%f47, [%r52+44];
	ld.shared.f32 	%f48, [%r56+1056];
	fma.rn.f32 	%f49, %f47, %f48, %f46;
	ld.shared.f32 	%f50, [%r52+48];
	ld.shared.f32 	%f51, [%r56+1152];
	fma.rn.f32 	%f52, %f50, %f51, %f49;
	ld.shared.f32 	%f53, [%r52+52];
	ld.shared.f32 	%f54, [%r56+1248];
	fma.rn.f32 	%f55, %f53, %f54, %f52;
	ld.shared.f32 	%f56, [%r52+56];
	ld.shared.f32 	%f57, [%r56+1344];
	fma.rn.f32 	%f58, %f56, %f57, %f55;
	ld.shared.f32 	%f59, [%r52+60];
	ld.shared.f32 	%f60, [%r56+1440];
	fma.rn.f32 	%f61, %f59, %f60, %f58;
	bar.sync 	0;
	ld.global.nc.f32 	%f62, [%rd10+64];
	st.shared.f32 	[%r54], %f62;
	mul.wide.s32 	%rd14, %r101, 4;
	add.s64 	%rd15, %rd11, %rd14;
	ld.global.nc.f32 	%f63, [%rd15];
	st.shared.f32 	[%r57], %f63;
	bar.sync 	0;
	ld.shared.f32 	%f64, [%r52];
	ld.shared.f32 	%f65, [%r56];
	fma.rn.f32 	%f66, %f64, %f65, %f61;
	ld.shared.f32 	%f67, [%r52+4];
	ld.shared.f32 	%f68, [%r56+96];
	fma.rn.f32 	%f69, %f67, %f68, %f66;
	ld.shared.f32 	%f70, [%r52+8];
	ld.shared.f32 	%f71, [%r56+192];
	fma.rn.f32 	%f72, %f70, %f71, %f69;
	ld.shared.f32 	%f73, [%r52+12];
	ld.shared.f32 	%f74, [%r56+288];
	fma.rn.f32 	%f75, %f73, %f74, %f72;
	ld.shared.f32 	%f76, [%r52+16];
	ld.shared.f32 	%f77, [%r56+384];
	fma.rn.f32 	%f78, %f76, %f77, %f75;
	ld.shared.f32 	%f79, [%r52+20];
	ld.shared.f32 	%f80, [%r56+480];
	fma.rn.f32 	%f81, %f79, %f80, %f78;
	ld.shared.f32 	%f82, [%r52+24];
	ld.shared.f32 	%f83, [%r56+576];
	fma.rn.f32 	%f84, %f82, %f83, %f81;
	ld.shared.f32 	%f85, [%r52+28];
	ld.shared.f32 	%f86, [%r56+672];
	fma.rn.f32 	%f87, %f85, %f86, %f84;
	ld.shared.f32 	%f88, [%r52+32];
	ld.shared.f32 	%f89, [%r56+768];
	fma.rn.f32 	%f90, %f88, %f89, %f87;
	ld.shared.f32 	%f91, [%r52+36];
	ld.shared.f32 	%f92, [%r56+864];
	fma.rn.f32 	%f93, %f91, %f92, %f90;
	ld.shared.f32 	%f94, [%r52+40];
	ld.shared.f32 	%f95, [%r56+960];
	fma.rn.f32 	%f96, %f94, %f95, %f93;
	ld.shared.f32 	%f97, [%r52+44];
	ld.shared.f32 	%f98, [%r56+1056];
	fma.rn.f32 	%f99, %f97, %f98, %f96;
	ld.shared.f32 	%f100, [%r52+48];
	ld.shared.f32 	%f101, [%r56+1152];
	fma.rn.f32 	%f102, %f100, %f101, %f99;
	ld.shared.f32 	%f103, [%r52+52];
	ld.shared.f32 	%f104, [%r56+1248];
	fma.rn.f32 	%f105, %f103, %f104, %f102;
	ld.shared.f32 	%f106, [%r52+56];
	ld.shared.f32 	%f107, [%r56+1344];
	fma.rn.f32 	%f108, %f106, %f107, %f105;
	ld.shared.f32 	%f109, [%r52+60];
	ld.shared.f32 	%f110, [%r56+1440];
	fma.rn.f32 	%f111, %f109, %f110, %f108;
	bar.sync 	0;
	ld.global.nc.f32 	%f112, [%rd10+128];
	st.shared.f32 	[%r54], %f112;
	mul.wide.s32 	%rd16, %r100, 4;
	add.s64 	%rd17, %rd11, %rd16;
	ld.global.nc.f32 	%f113, [%rd17];
	st.shared.f32 	[%r57], %f113;
	bar.sync 	0;
	ld.shared.f32 	%f114, [%r52];
	ld.shared.f32 	%f115, [%r56];
	fma.rn.f32 	%f116, %f114, %f115, %f111;
	ld.shared.f32 	%f117, [%r52+4];
	ld.shared.f32 	%f118, [%r56+96];
	fma.rn.f32 	%f119, %f117, %f118, %f116;
	ld.shared.f32 	%f120, [%r52+8];
	ld.shared.f32 	%f121, [%r56+192];
	fma.rn.f32 	%f122, %f120, %f121, %f119;
	ld.shared.f32 	%f123, [%r52+12];
	ld.shared.f32 	%f124, [%r56+288];
	fma.rn.f32 	%f125, %f123, %f124, %f122;
	ld.shared.f32 	%f126, [%r52+16];
	ld.shared.f32 	%f127, [%r56+384];
	fma.rn.f32 	%f128, %f126, %f127, %f125;
	ld.shared.f32 	%f129, [%r52+20];
	ld.shared.f32 	%f130, [%r56+480];
	fma.rn.f32 	%f131, %f129, %f130, %f128;
	ld.shared.f32 	%f132, [%r52+24];
	ld.shared.f32 	%f133, [%r56+576];
	fma.rn.f32 	%f134, %f132, %f133, %f131;
	ld.shared.f32 	%f135, [%r52+28];
	ld.shared.f32 	%f136, [%r56+672];
	fma.rn.f32 	%f137, %f135, %f136, %f134;
	ld.shared.f32 	%f138, [%r52+32];
	ld.shared.f32 	%f139, [%r56+768];
	fma.rn.f32 	%f140, %f138, %f139, %f137;
	ld.shared.f32 	%f141, [%r52+36];
	ld.shared.f32 	%f142, [%r56+864];
	fma.rn.f32 	%f143, %f141, %f142, %f140;
	ld.shared.f32 	%f144, [%r52+40];
	ld.shared.f32 	%f145, [%r56+960];
	fma.rn.f32 	%f146, %f144, %f145, %f143;
	ld.shared.f32 	%f147, [%r52+44];
	ld.shared.f32 	%f148, [%r56+1056];
	fma.rn.f32 	%f149, %f147, %f148, %f146;
	ld.shared.f32 	%f150, [%r52+48];
	ld.shared.f32 	%f151, [%r56+1152];
	fma.rn.f32 	%f152, %f150, %f151, %f149;
	ld.shared.f32 	%f153, [%r52+52];
	ld.shared.f32 	%f154, [%r56+1248];
	fma.rn.f32 	%f155, %f153, %f154, %f152;
	ld.shared.f32 	%f156, [%r52+56];
	ld.shared.f32 	%f157, [%r56+1344];
	fma.rn.f32 	%f158, %f156, %f157, %f155;
	ld.shared.f32 	%f159, [%r52+60];
	ld.shared.f32 	%f160, [%r56+1440];
	fma.rn.f32 	%f161, %f159, %f160, %f158;
	bar.sync 	0;
	ld.global.nc.f32 	%f162, [%rd10+192];
	st.shared.f32 	[%r54], %f162;
	mul.wide.s32 	%rd18, %r99, 4;
	add.s64 	%rd19, %rd11, %rd18;
	ld.global.nc.f32 	%f163, [%rd19];
	st.shared.f32 	[%r57], %f163;
	bar.sync 	0;
	ld.shared.f32 	%f164, [%r52];
	ld.shared.f32 	%f165, [%r56];
	fma.rn.f32 	%f166, %f164, %f165, %f161;
	ld.shared.f32 	%f167, [%r52+4];
	ld.shared.f32 	%f168, [%r56+96];
	fma.rn.f32 	%f169, %f167, %f168, %f166;
	ld.shared.f32 	%f170, [%r52+8];
	ld.shared.f32 	%f171, [%r56+192];
	fma.rn.f32 	%f172, %f170, %f171, %f169;
	ld.shared.f32 	%f173, [%r52+12];
	ld.shared.f32 	%f174, [%r56+288];
	fma.rn.f32 	%f175, %f173, %f174, %f172;
	ld.shared.f32 	%f176, [%r52+16];
	ld.shared.f32 	%f177, [%r56+384];
	fma.rn.f32 	%f178, %f176, %f177, %f175;
	ld.shared.f32 	%f179, [%r52+20];
	ld.shared.f32 	%f180, [%r56+480];
	fma.rn.f32 	%f181, %f179, %f180, %f178;
	ld.shared.f32 	%f182, [%r52+24];
	ld.shared.f32 	%f183, [%r56+576];
	fma.rn.f32 	%f184, %f182, %f183, %f181;
	ld.shared.f32 	%f185, [%r52+28];
	ld.shared.f32 	%f186, [%r56+672];
	fma.rn.f32 	%f187, %f185, %f186, %f184;
	ld.shared.f32 	%f188, [%r52+32];
	ld.shared.f32 	%f189, [%r56+768];
	fma.rn.f32 	%f190, %f188, %f189, %f187;
	ld.shared.f32 	%f191, [%r52+36];
	ld.shared.f32 	%f192, [%r56+864];
	fma.rn.f32 	%f193, %f191, %f192, %f190;
	ld.shared.f32 	%f194, [%r52+40];
	ld.shared.f32 	%f195, [%r56+960];
	fma.rn.f32 	%f196, %f194, %f195, %f193;
	ld.shared.f32 	%f197, [%r52+44];
	ld.shared.f32 	%f198, [%r56+1056];
	fma.rn.f32 	%f199, %f197, %f198, %f196;
	ld.shared.f32 	%f200, [%r52+48];
	ld.shared.f32 	%f201, [%r56+1152];
	fma.rn.f32 	%f202, %f200, %f201, %f199;
	ld.shared.f32 	%f203, [%r52+52];
	ld.shared.f32 	%f204, [%r56+1248];
	fma.rn.f32 	%f205, %f203, %f204, %f202;
	ld.shared.f32 	%f206, [%r52+56];
	ld.shared.f32 	%f207, [%r56+1344];
	fma.rn.f32 	%f208, %f206, %f207, %f205;
	ld.shared.f32 	%f209, [%r52+60];
	ld.shared.f32 	%f210, [%r56+1440];
	fma.rn.f32 	%f366, %f209, %f210, %f208;
	bar.sync 	0;
	add.s32 	%r103, %r103, 64;
	shl.b32 	%r58, %r32, 6;
	add.s32 	%r101, %r101, %r58;
	add.s32 	%r100, %r100, %r58;
	add.s32 	%r99, %r99, %r58;
	add.s32 	%r98, %r98, %r58;
	add.s32 	%r97, %r97, 64;
	add.s32 	%r96, %r96, 4;
	setp.ne.s32 	%p6, %r96, 0;
	@%p6 bra 	$L__BB2_4;
$L__BB2_5:
	ld.param.u32 	%r92, [_Z12forward_reluiiiPKfPfS1_S1__param_1];
	shl.b32 	%r60, %r4, 6;
	mov.u32 	%r61, _ZZ12forward_reluiiiPKfPfS1_S1_E6x_tile;
	add.s32 	%r28, %r61, %r60;
	add.s32 	%r62, %r92, -1;
	shr.u32 	%r63, %r62, 4;
	add.s32 	%r64, %r63, 1;
	and.b32  	%r59, %r64, 3;
	setp.eq.s32 	%p7, %r59, 0;
	@%p7 bra 	$L__BB2_10;
	setp.eq.s32 	%p8, %r59, 1;
	@%p8 bra 	$L__BB2_8;
	ld.param.u64 	%rd41, [_Z12forward_reluiiiPKfPfS1_S1__param_4];
	ld.param.u64 	%rd38, [_Z12forward_reluiiiPKfPfS1_S1__param_3];
	ld.param.u32 	%r93, [_Z12forward_reluiiiPKfPfS1_S1__param_1];
	mad.lo.s32 	%r66, %r93, %r5, %r2;
	add.s32 	%r67, %r66, %r103;
	cvta.to.global.u64 	%rd20, %rd38;
	mul.wide.s32 	%rd21, %r67, 4;
	add.s64 	%rd22, %rd20, %rd21;
	ld.global.nc.f32 	%f212, [%rd22];
	shl.b32 	%r68, %r2, 2;
	add.s32 	%r69, %r28, %r68;
	st.shared.f32 	[%r69], %f212;
	add.s32 	%r70, %r103, %r4;
	mad.lo.s32 	%r71, %r70, %r32, %r3;
	cvta.to.global.u64 	%rd23, %rd41;
	mul.wide.s32 	%rd24, %r71, 4;
	add.s64 	%rd25, %rd23, %rd24;
	ld.global.nc.f32 	%f213, [%rd25];
	mov.u32 	%r72, _ZZ12forward_reluiiiPKfPfS1_S1_E6w_tile;
	add.s32 	%r73, %r72, %r68;
	mad.lo.s32 	%r74, %r4, 96, %r73;
	st.shared.f32 	[%r74], %f213;
	bar.sync 	0;
	ld.shared.f32 	%f214, [%r28];
	ld.shared.f32 	%f215, [%r73];
	fma.rn.f32 	%f216, %f214, %f215, %f366;
	ld.shared.f32 	%f217, [%r28+4];
	ld.shared.f32 	%f218, [%r73+96];
	fma.rn.f32 	%f219, %f217, %f218, %f216;
	ld.shared.f32 	%f220, [%r28+8];
	ld.shared.f32 	%f221, [%r73+192];
	fma.rn.f32 	%f222, %f220, %f221, %f219;
	ld.shared.f32 	%f223, [%r28+12];
	ld.shared.f32 	%f224, [%r73+288];
	fma.rn.f32 	%f225, %f223, %f224, %f222;
	ld.shared.f32 	%f226, [%r28+16];
	ld.shared.f32 	%f227, [%r73+384];
	fma.rn.f32 	%f228, %f226, %f227, %f225;
	ld.shared.f32 	%f229, [%r28+20];
	ld.shared.f32 	%f230, [%r73+480];
	fma.rn.f32 	%f231, %f229, %f230, %f228;
	ld.shared.f32 	%f232, [%r28+24];
	ld.shared.f32 	%f233, [%r73+576];
	fma.rn.f32 	%f234, %f232, %f233, %f231;
	ld.shared.f32 	%f235, [%r28+28];
	ld.shared.f32 	%f236, [%r73+672];
	fma.rn.f32 	%f237, %f235, %f236, %f234;
	ld.shared.f32 	%f238, [%r28+32];
	ld.shared.f32 	%f239, [%r73+768];
	fma.rn.f32 	%f240, %f238, %f239, %f237;
	ld.shared.f32 	%f241, [%r28+36];
	ld.shared.f32 	%f242, [%r73+864];
	fma.rn.f32 	%f243, %f241, %f242, %f240;
	ld.shared.f32 	%f244, [%r28+40];
	ld.shared.f32 	%f245, [%r73+960];
	fma.rn.f32 	%f246, %f244, %f245, %f243;
	ld.shared.f32 	%f247, [%r28+44];
	ld.shared.f32 	%f248, [%r73+1056];
	fma.rn.f32 	%f249, %f247, %f248, %f246;
	ld.shared.f32 	%f250, [%r28+48];
	ld.shared.f32 	%f251, [%r73+1152];
	fma.rn.f32 	%f252, %f250, %f251, %f249;
	ld.shared.f32 	%f253, [%r28+52];
	ld.shared.f32 	%f254, [%r73+1248];
	fma.rn.f32 	%f255, %f253, %f254, %f252;
	ld.shared.f32 	%f256, [%r28+56];
	ld.shared.f32 	%f257, [%r73+1344];
	fma.rn.f32 	%f258, %f256, %f257, %f255;
	ld.shared.f32 	%f259, [%r28+60];
	ld.shared.f32 	%f260, [%r73+1440];
	fma.rn.f32 	%f261, %f259, %f260, %f258;
	bar.sync 	0;
	ld.global.nc.f32 	%f262, [%rd22+64];
	st.shared.f32 	[%r69], %f262;
	add.s32 	%r75, %r70, 16;
	mad.lo.s32 	%r76, %r75, %r32, %r3;
	mul.wide.s32 	%rd26, %r76, 4;
	add.s64 	%rd27, %rd23, %rd26;
	ld.global.nc.f32 	%f263, [%rd27];
	st.shared.f32 	[%r74], %f263;
	bar.sync 	0;
	ld.shared.f32 	%f264, [%r28];
	ld.shared.f32 	%f265, [%r73];
	fma.rn.f32 	%f266, %f264, %f265, %f261;
	ld.shared.f32 	%f267, [%r28+4];
	ld.shared.f32 	%f268, [%r73+96];
	fma.rn.f32 	%f269, %f267, %f268, %f266;
	ld.shared.f32 	%f270, [%r28+8];
	ld.shared.f32 	%f271, [%r73+192];
	fma.rn.f32 	%f272, %f270, %f271, %f269;
	ld.shared.f32 	%f273, [%r28+12];
	ld.shared.f32 	%f274, [%r73+288];
	fma.rn.f32 	%f275, %f273, %f274, %f272;
	ld.shared.f32 	%f276, [%r28+16];
	ld.shared.f32 	%f277, [%r73+384];
	fma.rn.f32 	%f278, %f276, %f277, %f275;
	ld.shared.f32 	%f279, [%r28+20];
	ld.shared.f32 	%f280, [%r73+480];
	fma.rn.f32 	%f281, %f279, %f280, %f278;
	ld.shared.f32 	%f282, [%r28+24];
	ld.shared.f32 	%f283, [%r73+576];
	fma.rn.f32 	%f284, %f282, %f283, %f281;
	ld.shared.f32 	%f285, [%r28+28];
	ld.shared.f32 	%f286, [%r73+672];
	fma.rn.f32 	%f287, %f285, %f286, %f284;
	ld.shared.f32 	%f288, [%r28+32];
	ld.shared.f32 	%f289, [%r73+768];
	fma.rn.f32 	%f290, %f288, %f289, %f287;
	ld.shared.f32 	%f291, [%r28+36];
	ld.shared.f32 	%f292, [%r73+864];
	fma.rn.f32 	%f293, %f291, %f292, %f290;
	ld.shared.f32 	%f294, [%r28+40];
	ld.shared.f32 	%f295, [%r73+960];
	fma.rn.f32 	%f296, %f294, %f295, %f293;
	ld.shared.f32 	%f297, [%r28+44];
	ld.shared.f32 	%f298, [%r73+1056];
	fma.rn.f32 	%f299, %f297, %f298, %f296;
	ld.shared.f32 	%f300, [%r28+48];
	ld.shared.f32 	%f301, [%r73+1152];
	fma.rn.f32 	%f302, %f300, %f301, %f299;
	ld.shared.f32 	%f303, [%r28+52];
	ld.shared.f32 	%f304, [%r73+1248];
	fma.rn.f32 	%f305, %f303, %f304, %f302;
	ld.shared.f32 	%f306, [%r28+56];
	ld.shared.f32 	%f307, [%r73+1344];
	fma.rn.f32 	%f308, %f306, %f307, %f305;
	ld.shared.f32 	%f309, [%r28+60];
	ld.shared.f32 	%f310, [%r73+1440];
	fma.rn.f32 	%f366, %f309, %f310, %f308;
	bar.sync 	0;
	add.s32 	%r103, %r103, 32;
$L__BB2_8:
	ld.param.u32 	%r94, [_Z12forward_reluiiiPKfPfS1_S1__param_1];
	add.s32 	%r77, %r94, -1;
	and.b32  	%r78, %r77, 16;
	setp.ne.s32 	%p9, %r78, 0;
	@%p9 bra 	$L__BB2_10;
	ld.param.u64 	%rd42, [_Z12forward_reluiiiPKfPfS1_S1__param_4];
	ld.param.u64 	%rd39, [_Z12forward_reluiiiPKfPfS1_S1__param_3];
	ld.param.u32 	%r95, [_Z12forward_reluiiiPKfPfS1_S1__param_1];
	mad.lo.s32 	%r80, %r95, %r5, %r2;
	add.s32 	%r81, %r80, %r103;
	cvta.to.global.u64 	%rd28, %rd39;
	mul.wide.s32 	%rd29, %r81, 4;
	add.s64 	%rd30, %rd28, %rd29;
	ld.global.nc.f32 	%f311, [%rd30];
	shl.b32 	%r82, %r2, 2;
	add.s32 	%r83, %r28, %r82;
	st.shared.f32 	[%r83], %f311;
	add.s32 	%r84, %r103, %r4;
	mad.lo.s32 	%r85, %r84, %r32, %r3;
	cvta.to.global.u64 	%rd31, %rd42;
	mul.wide.s32 	%rd32, %r85, 4;
	add.s64 	%rd33, %rd31, %rd32;
	ld.global.nc.f32 	%f312, [%rd33];
	mov.u32 	%r86, _ZZ12forward_reluiiiPKfPfS1_S1_E6w_tile;
	add.s32 	%r87, %r86, %r82;
	mad.lo.s32 	%r88, %r4, 96, %r87;
	st.shared.f32 	[%r88], %f312;
	bar.sync 	0;
	ld.shared.f32 	%f313, [%r28];
	ld.shared.f32 	%f314, [%r87];
	fma.rn.f32 	%f315, %f313, %f314, %f366;
	ld.shared.f32 	%f316, [%r28+4];
	ld.shared.f32 	%f317, [%r87+96];
	fma.rn.f32 	%f318, %f316, %f317, %f315;
	ld.shared.f32 	%f319, [%r28+8];
	ld.shared.f32 	%f320, [%r87+192];
	fma.rn.f32 	%f321, %f319, %f320, %f318;
	ld.shared.f32 	%f322, [%r28+12];
	ld.shared.f32 	%f323, [%r87+288];
	fma.rn.f32 	%f324, %f322, %f323, %f321;
	ld.shared.f32 	%f325, [%r28+16];
	ld.shared.f32 	%f326, [%r87+384];
	fma.rn.f32 	%f327, %f325, %f326, %f324;
	ld.shared.f32 	%f328, [%r28+20];
	ld.shared.f32 	%f329, [%r87+480];
	fma.rn.f32 	%f330, %f328, %f329, %f327;
	ld.shared.f32 	%f331, [%r28+24];
	ld.shared.f32 	%f332, [%r87+576];
	fma.rn.f32 	%f333, %f331, %f332, %f330;
	ld.shared.f32 	%f334, [%r28+28];
	ld.shared.f32 	%f335, [%r87+672];
	fma.rn.f32 	%f336, %f334, %f335, %f333;
	ld.shared.f32 	%f337, [%r28+32];
	ld.shared.f32 	%f338, [%r87+768];
	fma.rn.f32 	%f339, %f337, %f338, %f336;
	ld.shared.f32 	%f340, [%r28+36];
	ld.shared.f32 	%f341, [%r87+864];
	fma.rn.f32 	%f342, %f340, %f341, %f339;
	ld.shared.f32 	%f343, [%r28+40];
	ld.shared.f32 	%f344, [%r87+960];
	fma.rn.f32 	%f345, %f343, %f344, %f342;
	ld.shared.f32 	%f346, [%r28+44];
	ld.shared.f32 	%f347, [%r87+1056];
	fma.rn.f32 	%f348, %f346, %f347, %f345;
	ld.shared.f32 	%f349, [%r28+48];
	ld.shared.f32 	%f350, [%r87+1152];
	fma.rn.f32 	%f351, %f349, %f350, %f348;
	ld.shared.f32 	%f352, [%r28+52];
	ld.shared.f32 	%f353, [%r87+1248];
	fma.rn.f32 	%f354, %f352, %f353, %f351;
	ld.shared.f32 	%f355, [%r28+56];
	ld.shared.f32 	%f356, [%r87+1344];
	fma.rn.f32 	%f357, %f355, %f356, %f354;
	ld.shared.f32 	%f358, [%r28+60];
	ld.shared.f32 	%f359, [%r87+1440];
	fma.rn.f32 	%f366, %f358, %f359, %f357;
	bar.sync 	0;
$L__BB2_10:
	ld.param.u64 	%rd43, [_Z12forward_reluiiiPKfPfS1_S1__param_6];
	max.f32 	%f360, %f366, 0f00000000;
	mad.lo.s32 	%r89, %r32, %r5, %r3;
	cvta.to.global.u64 	%rd34, %rd43;
	mul.wide.s32 	%rd35, %r89, 4;
	add.s64 	%rd36, %rd34, %rd35;
	st.global.f32 	[%rd36], %f360;
$L__BB2_11:
	ret;

}
	// .globl	_Z6z_gradiiiPKfPfS1_S0_
.visible .entry _Z6z_gradiiiPKfPfS1_S0_(
	.param .u32 _Z6z_gradiiiPKfPfS1_S0__param_0,
	.param .u32 _Z6z_gradiiiPKfPfS1_S0__param_1,
	.param .u32 _Z6z_gradiiiPKfPfS1_S0__param_2,
	.param .u64 .ptr .align 1 _Z6z_gradiiiPKfPfS1_S0__param_3,
	.param .u64 .ptr .align 1 _Z6z_gradiiiPKfPfS1_S0__param_4,
	.param .u64 .ptr .align 1 _Z6z_gradiiiPKfPfS1_S0__param_5,
	.param .u64 .ptr .align 1 _Z6z_gradiiiPKfPfS1_S0__param_6
)
{
	.reg .pred 	%p<12>;
	.reg .b32 	%r<59>;
	.reg .b32 	%f<183>;
	.reg .b64 	%rd<27>;
	// demoted variable
	.shared .align 4 .b8 _ZZ6z_gradiiiPKfPfS1_S0_E7dz_tile[1024];
	// demoted variable
	.shared .align 4 .b8 _ZZ6z_gradiiiPKfPfS1_S0_E6w_tile[1536];
	ld.param.u32 	%r31, [_Z6z_gradiiiPKfPfS1_S0__param_1];
	ld.param.u32 	%r32, [_Z6z_gradiiiPKfPfS1_S0__param_2];
	ld.param.u64 	%rd9, [_Z6z_gradiiiPKfPfS1_S0__param_3];
	ld.param.u64 	%rd10, [_Z6z_gradiiiPKfPfS1_S0__param_4];
	ld.param.u64 	%rd7, [_Z6z_gradiiiPKfPfS1_S0__param_5];
	ld.param.u64 	%rd8, [_Z6z_gradiiiPKfPfS1_S0__param_6];
	cvta.to.global.u64 	%rd1, %rd9;
	cvta.to.global.u64 	%rd2, %rd10;
	mov.u32 	%r33, %ctaid.x;
	mov.u32 	%r34, %ntid.x;
	mov.u32 	%r1, %tid.x;
	mad.lo.s32 	%r2, %r33, %r34, %r1;
	mov.u32 	%r35, %ctaid.y;
	mov.u32 	%r36, %ntid.y;
	mov.u32 	%r3, %tid.y;
	mad.lo.s32 	%r4, %r35, %r36, %r3;
	setp.lt.s32 	%p1, %r31, 1;
	mov.f32 	%f182, 0f00000000;
	@%p1 bra 	$L__BB3_19;
	mul.lo.s32 	%r5, %r31, %r4;
	shl.b32 	%r38, %r3, 6;
	mov.u32 	%r39, _ZZ6z_gradiiiPKfPfS1_S0_E7dz_tile;
	add.s32 	%r6, %r39, %r38;
	shl.b32 	%r40, %r1, 2;
	add.s32 	%r7, %r6, %r40;
	mul.lo.s32 	%r8, %r31, %r2;
	mov.u32 	%r41, _ZZ6z_gradiiiPKfPfS1_S0_E6w_tile;
	add.s32 	%r10, %r41, %r40;
	mad.lo.s32 	%r9, %r3, 96, %r10;
	add.s32 	%r11, %r31, -1;
	setp.lt.u32 	%p2, %r31, 17;
	mov.f32 	%f182, 0f00000000;
	mov.b32 	%r58, 0;
	@%p2 bra 	$L__BB3_13;
	shr.u32 	%r43, %r11, 4;
	add.s32 	%r44, %r43, 1;
	add.s32 	%r55, %r3, %r8;
	add.s64 	%rd3, %rd2, 64;
	add.s32 	%r54, %r1, %r5;
	and.b32  	%r45, %r44, 536870910;
	neg.s32 	%r52, %r45;
	mov.f32 	%f182, 0f00000000;
	mov.b32 	%r57, 16;
	cvt.s64.s32 	%rd12, %r8;
	mov.u32 	%r53, %r1;
	mov.u32 	%r56, %r3;
$L__BB3_3:
	cvt.s64.s32 	%rd11, %r56;
	add.s64 	%rd13, %rd12, %rd11;
	shl.b64 	%rd14, %rd13, 2;
	add.s64 	%rd15, %rd1, %rd14;
	add.s64 	%rd4, %rd15, 64;
	mul.wide.s32 	%rd16, %r55, 4;
	add.s64 	%rd5, %rd1, %rd16;
	mul.wide.s32 	%rd17, %r54, 4;
	add.s64 	%rd6, %rd3, %rd17;
	setp.ge.s32 	%p3, %r53, %r31;
	mov.f32 	%f174, 0f00000000;
	@%p3 bra 	$L__BB3_5;
	ld.global.nc.f32 	%f174, [%rd6+-64];
$L__BB3_5:
	st.shared.f32 	[%r7], %f174;
	setp.ge.s32 	%p4, %r56, %r31;
	mov.f32 	%f175, 0f00000000;
	@%p4 bra 	$L__BB3_7;
	ld.global.nc.f32 	%f175, [%rd5];
$L__BB3_7:
	st.shared.f32 	[%r9], %f175;
	bar.sync 	0;
	ld.shared.f32 	%f27, [%r6];
	ld.shared.f32 	%f28, [%r10];
	fma.rn.f32 	%f29, %f27, %f28, %f182;
	ld.shared.f32 	%f30, [%r6+4];
	ld.shared.f32 	%f31, [%r10+96];
	fma.rn.f32 	%f32, %f30, %f31, %f29;
	ld.shared.f32 	%f33, [%r6+8];
	ld.shared.f32 	%f34, [%r10+192];
	fma.rn.f32 	%f35, %f33, %f34, %f32;
	ld.shared.f32 	%f36, [%r6+12];
	ld.shared.f32 	%f37, [%r10+288];
	fma.rn.f32 	%f38, %f36, %f37, %f35;
	ld.shared.f32 	%f39, [%r6+16];
	ld.shared.f32 	%f40, [%r10+384];
	fma.rn.f32 	%f41, %f39, %f40, %f38;
	ld.shared.f32 	%f42, [%r6+20];
	ld.shared.f32 	%f43, [%r10+480];
	fma.rn.f32 	%f44, %f42, %f43, %f41;
	ld.shared.f32 	%f45, [%r6+24];
	ld.shared.f32 	%f46, [%r10+576];
	fma.rn.f32 	%f47, %f45, %f46, %f44;
	ld.shared.f32 	%f48, [%r6+28];
	ld.shared.f32 	%f49, [%r10+672];
	fma.rn.f32 	%f50, %f48, %f49, %f47;
	ld.shared.f32 	%f51, [%r6+32];
	ld.shared.f32 	%f52, [%r10+768];
	fma.rn.f32 	%f53, %f51, %f52, %f50;
	ld.shared.f32 	%f54, [%r6+36];
	ld.shared.f32 	%f55, [%r10+864];
	fma.rn.f32 	%f56, %f54, %f55, %f53;
	ld.shared.f32 	%f57, [%r6+40];
	ld.shared.f32 	%f58, [%r10+960];
	fma.rn.f32 	%f59, %f57, %f58, %f56;
	ld.shared.f32 	%f60, [%r6+44];
	ld.shared.f32 	%f61, [%r10+1056];
	fma.rn.f32 	%f62, %f60, %f61, %f59;
	ld.shared.f32 	%f63, [%r6+48];
	ld.shared.f32 	%f64, [%r10+1152];
	fma.rn.f32 	%f65, %f63, %f64, %f62;
	ld.shared.f32 	%f66, [%r6+52];
	ld.shared.f32 	%f67, [%r10+1248];
	fma.rn.f32 	%f68, %f66, %f67, %f65;
	ld.shared.f32 	%f69, [%r6+56];
	ld.shared.f32 	%f70, [%r10+1344];
	fma.rn.f32 	%f71, %f69, %f70, %f68;
	ld.shared.f32 	%f72, [%r6+60];
	ld.shared.f32 	%f73, [%r10+1440];
	fma.rn.f32 	%f6, %f72, %f73, %f71;
	bar.sync 	0;
	add.s32 	%r46, %r53, 16;
	setp.ge.s32 	%p5, %r46, %r31;
	mov.f32 	%f176, 0f00000000;
	@%p5 bra 	$L__BB3_9;
	ld.global.nc.f32 	%f176, [%rd6];
$L__BB3_9:
	st.shared.f32 	[%r7], %f176;
	add.s32 	%r47, %r56, 16;
	setp.ge.s32 	%p6, %r47, %r31;
	mov.f32 	%f177, 0f00000000;
	@%p6 bra 	$L__BB3_11;
	ld.global.nc.f32 	%f177, [%rd4];
$L__BB3_11:
	st.shared.f32 	[%r9], %f177;
	bar.sync 	0;
	ld.shared.f32 	%f75, [%r6];
	ld.shared.f32 	%f76, [%r10];
	fma.rn.f32 	%f77, %f75, %f76, %f6;
	ld.shared.f32 	%f78, [%r6+4];
	ld.shared.f32 	%f79, [%r10+96];
	fma.rn.f32 	%f80, %f78, %f79, %f77;
	ld.shared.f32 	%f81, [%r6+8];
	ld.shared.f32 	%f82, [%r10+192];
	fma.rn.f32 	%f83, %f81, %f82, %f80;
	ld.shared.f32 	%f84, [%r6+12];
	ld.shared.f32 	%f85, [%r10+288];
	fma.rn.f32 	%f86, %f84, %f85, %f83;
	ld.shared.f32 	%f87, [%r6+16];
	ld.shared.f32 	%f88, [%r10+384];
	fma.rn.f32 	%f89, %f87, %f88, %f86;
	ld.shared.f32 	%f90, [%r6+20];
	ld.shared.f32 	%f91, [%r10+480];
	fma.rn.f32 	%f92, %f90, %f91, %f89;
	ld.shared.f32 	%f93, [%r6+24];
	ld.shared.f32 	%f94, [%r10+576];
	fma.rn.f32 	%f95, %f93, %f94, %f92;
	ld.shared.f32 	%f96, [%r6+28];
	ld.shared.f32 	%f97, [%r10+672];
	fma.rn.f32 	%f98, %f96, %f97, %f95;
	ld.shared.f32 	%f99, [%r6+32];
	ld.shared.f32 	%f100, [%r10+768];
	fma.rn.f32 	%f101, %f99, %f100, %f98;
	ld.shared.f32 	%f102, [%r6+36];
	ld.shared.f32 	%f103, [%r10+864];
	fma.rn.f32 	%f104, %f102, %f103, %f101;
	ld.shared.f32 	%f105, [%r6+40];
	ld.shared.f32 	%f106, [%r10+960];
	fma.rn.f32 	%f107, %f105, %f106, %f104;
	ld.shared.f32 	%f108, [%r6+44];
	ld.shared.f32 	%f109, [%r10+1056];
	fma.rn.f32 	%f110, %f108, %f109, %f107;
	ld.shared.f32 	%f111, [%r6+48];
	ld.shared.f32 	%f112, [%r10+1152];
	fma.rn.f32 	%f113, %f111, %f112, %f110;
	ld.shared.f32 	%f114, [%r6+52];
	ld.shared.f32 	%f115, [%r10+1248];
	fma.rn.f32 	%f116, %f114, %f115, %f113;
	ld.shared.f32 	%f117, [%r6+56];
	ld.shared.f32 	%f118, [%r10+1344];
	fma.rn.f32 	%f119, %f117, %f118, %f116;
	ld.shared.f32 	%f120, [%r6+60];
	ld.shared.f32 	%f121, [%r10+1440];
	fma.rn.f32 	%f182, %f120, %f121, %f119;
	bar.sync 	0;
	add.s32 	%r57, %r57, 32;
	add.s32 	%r56, %r56, 32;
	add.s32 	%r55, %r55, 32;
	add.s32 	%r54, %r54, 32;
	add.s32 	%r53, %r53, 32;
	add.s32 	%r52, %r52, 2;
	setp.ne.s32 	%p7, %r52, 0;
	@%p7 bra 	$L__BB3_3;
	add.s32 	%r58, %r57, -16;
$L__BB3_13:
	and.b32  	%r48, %r11, 16;
	setp.ne.s32 	%p8, %r48, 0;
	@%p8 bra 	$L__BB3_19;
	add.s32 	%r29, %r58, %r1;
	setp.ge.s32 	%p9, %r29, %r31;
	mov.f32 	%f180, 0f00000000;
	@%p9 bra 	$L__BB3_16;
	add.s32 	%r49, %r29, %r5;
	mul.wide.s32 	%rd18, %r49, 4;
	add.s64 	%rd19, %rd2, %rd18;
	ld.global.nc.f32 	%f180, [%rd19];
$L__BB3_16:
	st.shared.f32 	[%r7], %f180;
	add.s32 	%r30, %r58, %r3;
	setp.ge.s32 	%p10, %r30, %r31;
	mov.f32 	%f181, 0f00000000;
	@%p10 bra 	$L__BB3_18;
	add.s32 	%r50, %r30, %r8;
	mul.wide.s32 	%rd20, %r50, 4;
	add.s64 	%rd21, %rd1, %rd20;
	ld.global.nc.f32 	%f181, [%rd21];
$L__BB3_18:
	st.shared.f32 	[%r9], %f181;
	bar.sync 	0;
	ld.shared.f32 	%f124, [%r6];
	ld.shared.f32 	%f125, [%r10];
	fma.rn.f32 	%f126, %f124, %f125, %f182;
	ld.shared.f32 	%f127, [%r6+4];
	ld.shared.f32 	%f128, [%r10+96];
	fma.rn.f32 	%f129, %f127, %f128, %f126;
	ld.shared.f32 	%f130, [%r6+8];
	ld.shared.f32 	%f131, [%r10+192];
	fma.rn.f32 	%f132, %f130, %f131, %f129;
	ld.shared.f32 	%f133, [%r6+12];
	ld.shared.f32 	%f134, [%r10+288];
	fma.rn.f32 	%f135, %f133, %f134, %f132;
	ld.shared.f32 	%f136, [%r6+16];
	ld.shared.f32 	%f137, [%r10+384];
	fma.rn.f32 	%f138, %f136, %f137, %f135;
	ld.shared.f32 	%f139, [%r6+20];
	ld.shared.f32 	%f140, [%r10+480];
	fma.rn.f32 	%f141, %f139, %f140, %f138;
	ld.shared.f32 	%f142, [%r6+24];
	ld.shared.f32 	%f143, [%r10+576];
	fma.rn.f32 	%f144, %f142, %f143, %f141;
	ld.shared.f32 	%f145, [%r6+28];
	ld.shared.f32 	%f146, [%r10+672];
	fma.rn.f32 	%f147, %f145, %f146, %f144;
	ld.shared.f32 	%f148, [%r6+32];
	ld.shared.f32 	%f149, [%r10+768];
	fma.rn.f32 	%f150, %f148, %f149, %f147;
	ld.shared.f32 	%f151, [%r6+36];
	ld.shared.f32 	%f152, [%r10+864];
	fma.rn.f32 	%f153, %f151, %f152, %f150;
	ld.shared.f32 	%f154, [%r6+40];
	ld.shared.f32 	%f155, [%r10+960];
	fma.rn.f32 	%f156, %f154, %f155, %f153;
	ld.shared.f32 	%f157, [%r6+44];
	ld.shared.f32 	%f158, [%r10+1056];
	fma.rn.f32 	%f159, %f157, %f158, %f156;
	ld.shared.f32 	%f160, [%r6+48];
	ld.shared.f32 	%f161, [%r10+1152];
	fma.rn.f32 	%f162, %f160, %f161, %f159;
	ld.shared.f32 	%f163, [%r6+52];
	ld.shared.f32 	%f164, [%r10+1248];
	fma.rn.f32 	%f165, %f163, %f164, %f162;
	ld.shared.f32 	%f166, [%r6+56];
	ld.shared.f32 	%f167, [%r10+1344];
	fma.rn.f32 	%f168, %f166, %f167, %f165;
	ld.shared.f32 	%f169, [%r6+60];
	ld.shared.f32 	%f170, [%r10+1440];
	fma.rn.f32 	%f182, %f169, %f170, %f168;
	bar.sync 	0;
$L__BB3_19:
	cvta.to.global.u64 	%rd22, %rd8;
	cvta.to.global.u64 	%rd23, %rd7;
	mad.lo.s32 	%r51, %r32, %r4, %r2;
	mul.wide.s32 	%rd24, %r51, 4;
	add.s64 	%rd25, %rd22, %rd24;
	ld.global.nc.f32 	%f171, [%rd25];
	setp.gt.f32 	%p11, %f171, 0f00000000;
	selp.f32 	%f172, %f182, 0f00000000, %p11;
	add.s64 	%rd26, %rd23, %rd24;
	st.global.f32 	[%rd26], %f172;
	ret;

}
	// .globl	_Z12update_layeriiifPfS_PKfS1_
.visible .entry _Z12update_layeriiifPfS_PKfS1_(
	.param .u32 _Z12update_layeriiifPfS_PKfS1__param_0,
	.param .u32 _Z12update_layeriiifPfS_PKfS1__param_1,
	.param .u32 _Z12update_layeriiifPfS_PKfS1__param_2,
	.param .f32 _Z12update_layeriiifPfS_PKfS1__param_3,
	.param .u64 .ptr .align 1 _Z12update_layeriiifPfS_PKfS1__param_4,
	.param .u64 .ptr .align 1 _Z12update_layeriiifPfS_PKfS1__param_5,
	.param .u64 .ptr .align 1 _Z12update_layeriiifPfS_PKfS1__param_6,
	.param .u64 .ptr .align 1 _Z12update_layeriiifPfS_PKfS1__param_7
)
{
	.reg .pred 	%p<13>;
	.reg .b32 	%r<45>;
	.reg .b32 	%f<110>;
	.reg .b64 	%rd<58>;

	ld.param.u32 	%r20, [_Z12update_layeriiifPfS_PKfS1__param_0];
	ld.param.u32 	%r21, [_Z12update_layeriiifPfS_PKfS1__param_1];
	ld.param.u32 	%r22, [_Z12update_layeriiifPfS_PKfS1__param_2];
	ld.param.f32 	%f25, [_Z12update_layeriiifPfS_PKfS1__param_3];
	ld.param.u64 	%rd4, [_Z12update_layeriiifPfS_PKfS1__param_5];
	ld.param.u64 	%rd5, [_Z12update_layeriiifPfS_PKfS1__param_6];
	ld.param.u64 	%rd6, [_Z12update_layeriiifPfS_PKfS1__param_7];
	cvta.to.global.u64 	%rd1, %rd6;
	cvta.to.global.u64 	%rd2, %rd5;
	mov.u32 	%r23, %ctaid.x;
	mov.u32 	%r24, %ntid.x;
	mov.u32 	%r25, %tid.x;
	mad.lo.s32 	%r1, %r23, %r24, %r25;
	mov.u32 	%r26, %ctaid.y;
	mov.u32 	%r27, %ntid.y;
	mov.u32 	%r28, %tid.y;
	mad.lo.s32 	%r2, %r26, %r27, %r28;
	setp.ge.s32 	%p1, %r2, %r21;
	setp.ge.s32 	%p2, %r1, %r20;
	or.pred  	%p3, %p2, %p1;
	@%p3 bra 	$L__BB4_14;
	setp.lt.s32 	%p4, %r22, 1;
	mov.f32 	%f108, 0f00000000;
	mov.f32 	%f109, %f108;
	@%p4 bra 	$L__BB4_13;
	and.b32  	%r3, %r22, 7;
	setp.lt.u32 	%p5, %r22, 8;
	mov.f32 	%f109, 0f00000000;
	mov.b32 	%r43, 0;
	mov.f32 	%f108, %f109;
	@%p5 bra 	$L__BB4_5;
	and.b32  	%r43, %r22, 2147483640;
	neg.s32 	%r41, %r43;
	shl.b32 	%r6, %r20, 3;
	shl.b32 	%r7, %r21, 3;
	mov.f32 	%f109, 0f00000000;
	mul.wide.s32 	%rd11, %r21, 4;
	mul.wide.s32 	%rd13, %r20, 4;
	mov.u32 	%r39, %r2;
	mov.u32 	%r40, %r1;
$L__BB4_4:
	.pragma "nounroll";
	mul.wide.s32 	%rd7, %r39, 4;
	add.s64 	%rd8, %rd2, %rd7;
	ld.global.nc.f32 	%f30, [%rd8];
	mul.wide.s32 	%rd9, %r40, 4;
	add.s64 	%rd10, %rd1, %rd9;
	ld.global.nc.f32 	%f31, [%rd10];
	fma.rn.f32 	%f32, %f30, %f31, %f108;
	add.f32 	%f33, %f109, %f31;
	add.s64 	%rd12, %rd8, %rd11;
	ld.global.nc.f32 	%f34, [%rd12];
	add.s64 	%rd14, %rd10, %rd13;
	ld.global.nc.f32 	%f35, [%rd14];
	fma.rn.f32 	%f36, %f34, %f35, %f32;
	add.f32 	%f37, %f33, %f35;
	add.s64 	%rd15, %rd12, %rd11;
	ld.global.nc.f32 	%f38, [%rd15];
	add.s64 	%rd16, %rd14, %rd13;
	ld.global.nc.f32 	%f39, [%rd16];
	fma.rn.f32 	%f40, %f38, %f39, %f36;
	add.f32 	%f41, %f37, %f39;
	add.s64 	%rd17, %rd15, %rd11;
	ld.global.nc.f32 	%f42, [%rd17];
	add.s64 	%rd18, %rd16, %rd13;
	ld.global.nc.f32 	%f43, [%rd18];
	fma.rn.f32 	%f44, %f42, %f43, %f40;
	add.f32 	%f45, %f41, %f43;
	add.s64 	%rd19, %rd17, %rd11;
	ld.global.nc.f32 	%f46, [%rd19];
	add.s64 	%rd20, %rd18, %rd13;
	ld.global.nc.f32 	%f47, [%rd20];
	fma.rn.f32 	%f48, %f46, %f47, %f44;
	add.f32 	%f49, %f45, %f47;
	add.s64 	%rd21, %rd19, %rd11;
	ld.global.nc.f32 	%f50, [%rd21];
	add.s64 	%rd22, %rd20, %rd13;
	ld.global.nc.f32 	%f51, [%rd22];
	fma.rn.f32 	%f52, %f50, %f51, %f48;
	add.f32 	%f53, %f49, %f51;
	add.s64 	%rd23, %rd21, %rd11;
	ld.global.nc.f32 	%f54, [%rd23];
	add.s64 	%rd24, %rd22, %rd13;
	ld.global.nc.f32 	%f55, [%rd24];
	fma.rn.f32 	%f56, %f54, %f55, %f52;
	add.f32 	%f57, %f53, %f55;
	add.s64 	%rd25, %rd23, %rd11;
	ld.global.nc.f32 	%f58, [%rd25];
	add.s64 	%rd26, %rd24, %rd13;
	ld.global.nc.f32 	%f59, [%rd26];
	fma.rn.f32 	%f108, %f58, %f59, %f56;
	add.f32 	%f109, %f57, %f59;
	add.s32 	%r41, %r41, 8;
	add.s32 	%r40, %r40, %r6;
	add.s32 	%r39, %r39, %r7;
	setp.ne.s32 	%p6, %r41, 0;
	@%p6 bra 	$L__BB4_4;
$L__BB4_5:
	setp.eq.s32 	%p7, %r3, 0;
	@%p7 bra 	$L__BB4_13;
	and.b32  	%r15, %r22, 3;
	setp.lt.u32 	%p8, %r3, 4;
	@%p8 bra 	$L__BB4_8;
	mad.lo.s32 	%r30, %r43, %r21, %r2;
	mul.wide.s32 	%rd27, %r30, 4;
	add.s64 	%rd28, %rd2, %rd27;
	ld.global.nc.f32 	%f61, [%rd28];
	mad.lo.s32 	%r31, %r43, %r20, %r1;
	mul.wide.s32 	%rd29, %r31, 4;
	add.s64 	%rd30, %rd1, %rd29;
	ld.global.nc.f32 	%f62, [%rd30];
	fma.rn.f32 	%f63, %f61, %f62, %f108;
	add.f32 	%f64, %f109, %f62;
	mul.wide.s32 	%rd31, %r21, 4;
	add.s64 	%rd32, %rd28, %rd31;
	ld.global.nc.f32 	%f65, [%rd32];
	mul.wide.s32 	%rd33, %r20, 4;
	add.s64 	%rd34, %rd30, %rd33;
	ld.global.nc.f32 	%f66, [%rd34];
	fma.rn.f32 	%f67, %f65, %f66, %f63;
	add.f32 	%f68, %f64, %f66;
	add.s64 	%rd35, %rd32, %rd31;
	ld.global.nc.f32 	%f69, [%rd35];
	add.s64 	%rd36, %rd34, %rd33;
	ld.global.nc.f32 	%f70, [%rd36];
	fma.rn.f32 	%f71, %f69, %f70, %f67;
	add.f32 	%f72, %f68, %f70;
	add.s64 	%rd37, %rd35, %rd31;
	ld.global.nc.f32 	%f73, [%rd37];
	add.s64 	%rd38, %rd36, %rd33;
	ld.global.nc.f32 	%f74, [%rd38];
	fma.rn.f32 	%f108, %f73, %f74, %f71;
	add.f32 	%f109, %f72, %f74;
	add.s32 	%r43, %r43, 4;
$L__BB4_8:
	setp.eq.s32 	%p9, %r15, 0;
	@%p9 bra 	$L__BB4_13;
	setp.eq.s32 	%p10, %r15, 1;
	@%p10 bra 	$L__BB4_11;
	mad.lo.s32 	%r32, %r43, %r21, %r2;
	mul.wide.s32 	%rd39, %r32, 4;
	add.s64 	%rd40, %rd2, %rd39;
	ld.global.nc.f32 	%f76, [%rd40];
	mad.lo.s32 	%r33, %r43, %r20, %r1;
	mul.wide.s32 	%rd41, %r33, 4;
	add.s64 	%rd42, %rd1, %rd41;
	ld.global.nc.f32 	%f77, [%rd42];
	fma.rn.f32 	%f78, %f76, %f77, %f108;
	add.f32 	%f79, %f109, %f77;
	mul.wide.s32 	%rd43, %r21, 4;
	add.s64 	%rd44, %rd40, %rd43;
	ld.global.nc.f32 	%f80, [%rd44];
	mul.wide.s32 	%rd45, %r20, 4;
	add.s64 	%rd46, %rd42, %rd45;
	ld.global.nc.f32 	%f81, [%rd46];
	fma.rn.f32 	%f108, %f80, %f81, %f78;
	add.f32 	%f109, %f79, %f81;
	add.s32 	%r43, %r43, 2;
$L__BB4_11:
	and.b32  	%r34, %r22, 1;
	setp.eq.b32 	%p11, %r34, 1;
	not.pred 	%p12, %p11;
	@%p12 bra 	$L__BB4_13;
	mad.lo.s32 	%r35, %r43, %r21, %r2;
	mul.wide.s32 	%rd47, %r35, 4;
	add.s64 	%rd48, %rd2, %rd47;
	ld.global.nc.f32 	%f82, [%rd48];
	mad.lo.s32 	%r36, %r43, %r20, %r1;
	mul.wide.s32 	%rd49, %r36, 4;
	add.s64 	%rd50, %rd1, %rd49;
	ld.global.nc.f32 	%f83, [%rd50];
	fma.rn.f32 	%f108, %f82, %f83, %f108;
	add.f32 	%f109, %f109, %f83;
$L__BB4_13:
	ld.param.u64 	%rd57, [_Z12update_layeriiifPfS_PKfS1__param_4];
	mul.f32 	%f84, %f25, %f108;
	cvt.rn.f32.s32 	%f85, %r22;
	div.rn.f32 	%f86, %f84, %f85;
	mad.lo.s32 	%r37, %r2, %r20, %r1;
	cvta.to.global.u64 	%rd51, %rd57;
	mul.wide.s32 	%rd52, %r37, 4;
	add.s64 	%rd53, %rd51, %rd52;
	ld.global.f32 	%f87, [%rd53];
	sub.f32 	%f88, %f87, %f86;
	st.global.f32 	[%rd53], %f88;
	cvta.to.global.u64 	%rd54, %rd4;
	mul.wide.s32 	%rd55, %r1, 4;
	add.s64 	%rd56, %rd54, %rd55;
	neg.f32 	%f89, %f25;
	mul.f32 	%f90, %f109, %f89;
	mul.lo.s32 	%r38, %r22, %r21;
	cvt.rn.f32.s32 	%f91, %r38;
	div.rn.f32 	%f92, %f90, %f91;
	atom.global.add.f32 	%f93, [%rd56], %f92;
$L__BB4_14:
	ret;

}
	// .globl	_Z13cross_entropyiiPKfS0_Pf
.visible .entry _Z13cross_entropyiiPKfS0_Pf(
	.param .u32 _Z13cross_entropyiiPKfS0_Pf_param_0,
	.param .u32 _Z13cross_entropyiiPKfS0_Pf_param_1,
	.param .u64 .ptr .align 1 _Z13cross_entropyiiPKfS0_Pf_param_2,
	.param .u64 .ptr .align 1 _Z13cross_entropyiiPKfS0_Pf_param_3,
	.param .u64 .ptr .align 1 _Z13cross_entropyiiPKfS0_Pf_param_4
)
{
	.reg .pred 	%p<11>;
	.reg .b32 	%r<50>;
	.reg .b32 	%f<222>;
	.reg .b64 	%rd<12>;

	ld.param.u64 	%rd1, [_Z13cross_entropyiiPKfS0_Pf_param_2];
	ld.param.u64 	%rd2, [_Z13cross_entropyiiPKfS0_Pf_param_3];
	ld.param.u64 	%rd3, [_Z13cross_entropyiiPKfS0_Pf_param_4];
	mov.u32 	%r1, %ctaid.x;
	mov.u32 	%r2, %ntid.x;
	mov.u32 	%r3, %tid.x;
	mad.lo.s32 	%r4, %r1, %r2, %r3;
	mul.lo.s32 	%r5, %r4, 10;
	cvta.to.global.u64 	%rd4, %rd2;
	cvta.to.global.u64 	%rd5, %rd1;
	mul.wide.s32 	%rd6, %r5, 4;
	add.s64 	%rd7, %rd4, %rd6;
	ld.global.nc.f32 	%f1, [%rd7];
	add.s64 	%rd8, %rd5, %rd6;
	ld.global.nc.f32 	%f2, [%rd8];
	max.f32 	%f3, %f2, 0f358637BD;
	mov.b32 	%r6, %f3;
	add.s32 	%r7, %r6, -1059760811;
	and.b32  	%r8, %r7, -8388608;
	sub.s32 	%r9, %r6, %r8;
	mov.b32 	%f4, %r9;
	cvt.rn.f32.s32 	%f5, %r8;
	fma.rn.f32 	%f6, %f5, 0f34000000, 0f00000000;
	add.f32 	%f7, %f4, 0fBF800000;
	fma.rn.f32 	%f8, %f7, 0fBE055027, 0f3E1039F6;
	fma.rn.f32 	%f9, %f8, %f7, 0fBDF8CDCC;
	fma.rn.f32 	%f10, %f9, %f7, 0f3E0F2955;
	fma.rn.f32 	%f11, %f10, %f7, 0fBE2AD8B9;
	fma.rn.f32 	%f12, %f11, %f7, 0f3E4CED0B;
	fma.rn.f32 	%f13, %f12, %f7, 0fBE7FFF22;
	fma.rn.f32 	%f14, %f13, %f7, 0f3EAAAA78;
	fma.rn.f32 	%f15, %f14, %f7, 0fBF000000;
	mul.f32 	%f16, %f7, %f15;
	fma.rn.f32 	%f17, %f16, %f7, %f7;
	fma.rn.f32 	%f18, %f6, 0f3F317218, %f17;
	setp.gt.u32 	%p1, %r6, 2139095039;
	fma.rn.f32 	%f19, %f3, 0f7F800000, 0f7F800000;
	selp.f32 	%f20, %f19, %f18, %p1;
	mul.f32 	%f21, %f1, %f20;
	mov.f32 	%f22, 0f00000000;
	sub.f32 	%f23, %f22, %f21;
	ld.global.nc.f32 	%f24, [%rd7+4];
	ld.global.nc.f32 	%f25, [%rd8+4];
	max.f32 	%f26, %f25, 0f358637BD;
	mov.b32 	%r10, %f26;
	add.s32 	%r11, %r10, -1059760811;
	and.b32  	%r12, %r11, -8388608;
	sub.s32 	%r13, %r10, %r12;
	mov.b32 	%f27, %r13;
	cvt.rn.f32.s32 	%f28, %r12;
	fma.rn.f32 	%f29, %f28, 0f34000000, 0f00000000;
	add.f32 	%f30, %f27, 0fBF800000;
	fma.rn.f32 	%f31, %f30, 0fBE055027, 0f3E1039F6;
	fma.rn.f32 	%f32, %f31, %f30, 0fBDF8CDCC;
	fma.rn.f32 	%f33, %f32, %f30, 0f3E0F2955;
	fma.rn.f32 	%f34, %f33, %f30, 0fBE2AD8B9;
	fma.rn.f32 	%f35, %f34, %f30, 0f3E4CED0B;
	fma.rn.f32 	%f36, %f35, %f30, 0fBE7FFF22;
	fma.rn.f32 	%f37, %f36, %f30, 0f3EAAAA78;
	fma.rn.f32 	%f38, %f37, %f30, 0fBF000000;
	mul.f32 	%f39, %f30, %f38;
	fma.rn.f32 	%f40, %f39, %f30, %f30;
	fma.rn.f32 	%f41, %f29, 0f3F317218, %f40;
	setp.gt.u32 	%p2, %r10, 2139095039;
	fma.rn.f32 	%f42, %f26, 0f7F800000, 0f7F800000;
	selp.f32 	%f43, %f42, %f41, %p2;
	mul.f32 	%f44, %f24, %f43;
	sub.f32 	%f45, %f23, %f44;
	ld.global.nc.f32 	%f46, [%rd7+8];
	ld.global.nc.f32 	%f47, [%rd8+8];
	max.f32 	%f48, %f47, 0f358637BD;
	mov.b32 	%r14, %f48;
	add.s32 	%r15, %r14, -1059760811;
	and.b32  	%r16, %r15, -8388608;
	sub.s32 	%r17, %r14, %r16;
	mov.b32 	%f49, %r17;
	cvt.rn.f32.s32 	%f50, %r16;
	fma.rn.f32 	%f51, %f50, 0f34000000, 0f00000000;
	add.f32 	%f52, %f49, 0fBF800000;
	fma.rn.f32 	%f53, %f52, 0fBE055027, 0f3E1039F6;
	fma.rn.f32 	%f54, %f53, %f52, 0fBDF8CDCC;
	fma.rn.f32 	%f55, %f54, %f52, 0f3E0F2955;
	fma.rn.f32 	%f56, %f55, %f52, 0fBE2AD8B9;
	fma.rn.f32 	%f57, %f56, %f52, 0f3E4CED0B;
	fma.rn.f32 	%f58, %f57, %f52, 0fBE7FFF22;
	fma.rn.f32 	%f59, %f58, %f52, 0f3EAAAA78;
	fma.rn.f32 	%f60, %f59, %f52, 0fBF000000;
	mul.f32 	%f61, %f52, %f60;
	fma.rn.f32 	%f62, %f61, %f52, %f52;
	fma.rn.f32 	%f63, %f51, 0f3F317218, %f62;
	setp.gt.u32 	%p3, %r14, 2139095039;
	fma.rn.f32 	%f64, %f48, 0f7F800000, 0f7F800000;
	selp.f32 	%f65, %f64, %f63, %p3;
	mul.f32 	%f66, %f46, %f65;
	sub.f32 	%f67, %f45, %f66;
	ld.global.nc.f32 	%f68, [%rd7+12];
	ld.global.nc.f32 	%f69, [%rd8+12];
	max.f32 	%f70, %f69, 0f358637BD;
	mov.b32 	%r18, %f70;
	add.s32 	%r19, %r18, -1059760811;
	and.b32  	%r20, %r19, -8388608;
	sub.s32 	%r21, %r18, %r20;
	mov.b32 	%f71, %r21;
	cvt.rn.f32.s32 	%f72, %r20;
	fma.rn.f32 	%f73, %f72, 0f34000000, 0f00000000;
	add.f32 	%f74, %f71, 0fBF800000;
	fma.rn.f32 	%f75, %f74, 0fBE055027, 0f3E1039F6;
	fma.rn.f32 	%f76, %f75, %f74, 0fBDF8CDCC;
	fma.rn.f32 	%f77, %f76, %f74, 0f3E0F2955;
	fma.rn.f32 	%f78, %f77, %f74, 0fBE2AD8B9;
	fma.rn.f32 	%f79, %f78, %f74, 0f3E4CED0B;
	fma.rn.f32 	%f80, %f79, %f74, 0fBE7FFF22;
	fma.rn.f32 	%f81, %f80, %f74, 0f3EAAAA78;
	fma.rn.f32 	%f82, %f81, %f74, 0fBF000000;
	mul.f32 	%f83, %f74, %f82;
	fma.rn.f32 	%f84, %f83, %f74, %f74;
	fma.rn.f32 	%f85, %f73, 0f3F317218, %f84;
	setp.gt.u32 	%p4, %r18, 2139095039;
	fma.rn.f32 	%f86, %f70, 0f7F800000, 0f7F800000;
	selp.f32 	%f87, %f86, %f85, %p4;
	mul.f32 	%f88, %f68, %f87;
	sub.f32 	%f89, %f67, %f88;
	ld.global.nc.f32 	%f90, [%rd7+16];
	ld.global.nc.f32 	%f91, [%rd8+16];
	max.f32 	%f92, %f91, 0f358637BD;
	mov.b32 	%r22, %f92;
	add.s32 	%r23, %r22, -1059760811;
	and.b32  	%r24, %r23, -8388608;
	sub.s32 	%r25, %r22, %r24;
	mov.b32 	%f93, %r25;
	cvt.rn.f32.s32 	%f94, %r24;
	fma.rn.f32 	%f95, %f94, 0f34000000, 0f00000000;
	add.f32 	%f96, %f93, 0fBF800000;
	fma.rn.f32 	%f97, %f96, 0fBE055027, 0f3E1039F6;
	fma.rn.f32 	%f98, %f97, %f96, 0fBDF8CDCC;
	fma.rn.f32 	%f99, %f98, %f96, 0f3E0F2955;
	fma.rn.f32 	%f100, %f99, %f96, 0fBE2AD8B9;
	fma.rn.f32 	%f101, %f100, %f96, 0f3E4CED0B;
	fma.rn.f32 	%f102, %f101, %f96, 0fBE7FFF22;
	fma.rn.f32 	%f103, %f102, %f96, 0f3EAAAA78;
	fma.rn.f32 	%f104, %f103, %f96, 0fBF000000;
	mul.f32 	%f105, %f96, %f104;
	fma.rn.f32 	%f106, %f105, %f96, %f96;
	fma.rn.f32 	%f107, %f95, 0f3F317218, %f106;
	setp.gt.u32 	%p5, %r22, 2139095039;
	fma.rn.f32 	%f108, %f92, 0f7F800000, 0f7F800000;
	selp.f32 	%f109, %f108, %f107, %p5;
	mul.f32 	%f110, %f90, %f109;
	sub.f32 	%f111, %f89, %f110;
	ld.global.nc.f32 	%f112, [%rd7+20];
	ld.global.nc.f32 	%f113, [%rd8+20];
	max.f32 	%f114, %f113, 0f358637BD;
	mov.b32 	%r26, %f114;
	add.s32 	%r27, %r26, -1059760811;
	and.b32  	%r28, %r27, -8388608;
	sub.s32 	%r29, %r26, %r28;
	mov.b32 	%f115, %r29;
	cvt.rn.f32.s32 	%f116, %r28;
	fma.rn.f32 	%f117, %f116, 0f34000000, 0f00000000;
	add.f32 	%f118, %f115, 0fBF800000;
	fma.rn.f32 	%f119, %f118, 0fBE055027, 0f3E1039F6;
	fma.rn.f32 	%f120, %f119, %f118, 0fBDF8CDCC;
	fma.rn.f32 	%f121, %f120, %f118, 0f3E0F2955;
	fma.rn.f32 	%f122, %f121, %f118, 0fBE2AD8B9;
	fma.rn.f32 	%f123, %f122, %f118, 0f3E4CED0B;
	fma.rn.f32 	%f124, %f123, %f118, 0fBE7FFF22;
	fma.rn.f32 	%f125, %f124, %f118, 0f3EAAAA78;
	fma.rn.f32 	%f126, %f125, %f118, 0fBF000000;
	mul.f32 	%f127, %f118, %f126;
	fma.rn.f32 	%f128, %f127, %f118, %f118;
	fma.rn.f32 	%f129, %f117, 0f3F317218, %f128;
	setp.gt.u32 	%p6, %r26, 2139095039;
	fma.rn.f32 	%f130, %f114, 0f7F800000, 0f7F800000;
	selp.f32 	%f131, %f130, %f129, %p6;
	mul.f32 	%f132, %f112, %f131;
	sub.f32 	%f133, %f111, %f132;
	ld.global.nc.f32 	%f134, [%rd7+24];
	ld.global.nc.f32 	%f135, [%rd8+24];
	max.f32 	%f136, %f135, 0f358637BD;
	mov.b32 	%r30, %f136;
	add.s32 	%r31, %r30, -1059760811;
	and.b32  	%r32, %r31, -8388608;
	sub.s32 	%r33, %r30, %r32;
	mov.b32 	%f137, %r33;
	cvt.rn.f32.s32 	%f138, %r32;
	fma.rn.f32 	%f139, %f138, 0f34000000, 0f00000000;
	add.f32 	%f140, %f137, 0fBF800000;
	fma.rn.f32 	%f141, %f140, 0fBE055027, 0f3E1039F6;
	fma.rn.f32 	%f142, %f141, %f140, 0fBDF8CDCC;
	fma.rn.f32 	%f143, %f142, %f140, 0f3E0F2955;
	fma.rn.f32 	%f144, %f143, %f140, 0fBE2AD8B9;
	fma.rn.f32 	%f145, %f144, %f140, 0f3E4CED0B;
	fma.rn.f32 	%f146, %f145, %f140, 0fBE7FFF22;
	fma.rn.f32 	%f147, %f146, %f140, 0f3EAAAA78;
	fma.rn.f32 	%f148, %f147, %f140, 0fBF000000;
	mul.f32 	%f149, %f140, %f148;
	fma.rn.f32 	%f150, %f149, %f140, %f140;
	fma.rn.f32 	%f151, %f139, 0f3F317218, %f150;
	setp.gt.u32 	%p7, %r30, 2139095039;
	fma.rn.f32 	%f152, %f136, 0f7F800000, 0f7F800000;
	selp.f32 	%f153, %f152, %f151, %p7;
	mul.f32 	%f154, %f134, %f153;
	sub.f32 	%f155, %f133, %f154;
	ld.global.nc.f32 	%f156, [%rd7+28];
	ld.global.nc.f32 	%f157, [%rd8+28];
	max.f32 	%f158, %f157, 0f358637BD;
	mov.b32 	%r34, %f158;
	add.s32 	%r35, %r34, -1059760811;
	and.b32  	%r36, %r35, -8388608;
	sub.s32 	%r37, %r34, %r36;
	mov.b32 	%f159, %r37;
	cvt.rn.f32.s32 	%f160, %r36;
	fma.rn.f32 	%f161, %f160, 0f34000000, 0f00000000;
	add.f32 	%f162, %f159, 0fBF800000;
	fma.rn.f32 	%f163, %f162, 0fBE055027, 0f3E1039F6;
	fma.rn.f32 	%f164, %f163, %f162, 0fBDF8CDCC;
	fma.rn.f32 	%f165, %f164, %f162, 0f3E0F2955;
	fma.rn.f32 	%f166, %f165, %f162, 0fBE2AD8B9;
	fma.rn.f32 	%f167, %f166, %f162, 0f3E4CED0B;
	fma.rn.f32 	%f168, %f167, %f162, 0fBE7FFF22;
	fma.rn.f32 	%f169, %f168, %f162, 0f3EAAAA78;
	fma.rn.f32 	%f170, %f169, %f162, 0fBF000000;
	mul.f32 	%f171, %f162, %f170;
	fma.rn.f32 	%f172, %f171, %f162, %f162;
	fma.rn.f32 	%f173, %f161, 0f3F317218, %f172;
	setp.gt.u32 	%p8, %r34, 2139095039;
	fma.rn.f32 	%f174, %f158, 0f7F800000, 0f7F800000;
	selp.f32 	%f175, %f174, %f173, %p8;
	mul.f32 	%f176, %f156, %f175;
	sub.f32 	%f177, %f155, %f176;
	ld.global.nc.f32 	%f178, [%rd7+32];
	ld.global.nc.f32 	%f179, [%rd8+32];
	max.f32 	%f180, %f179, 0f358637BD;
	mov.b32 	%r38, %f180;
	add.s32 	%r39, %r38, -1059760811;
	and.b32  	%r40, %r39, -8388608;
	sub.s32 	%r41, %r38, %r40;
	mov.b32 	%f181, %r41;
	cvt.rn.f32.s32 	%f182, %r40;
	fma.rn.f32 	%f183, %f182, 0f34000000, 0f00000000;
	add.f32 	%f184, %f181, 0fBF800000;
	fma.rn.f32 	%f185, %f184, 0fBE055027, 0f3E1039F6;
	fma.rn.f32 	%f186, %f185, %f184, 0fBDF8CDCC;
	fma.rn.f32 	%f187, %f186, %f184, 0f3E0F2955;
	fma.rn.f32 	%f188, %f187, %f184, 0fBE2AD8B9;
	fma.rn.f32 	%f189, %f188, %f184, 0f3E4CED0B;
	fma.rn.f32 	%f190, %f189, %f184, 0fBE7FFF22;
	fma.rn.f32 	%f191, %f190, %f184, 0f3EAAAA78;
	fma.rn.f32 	%f192, %f191, %f184, 0fBF000000;
	mul.f32 	%f193, %f184, %f192;
	fma.rn.f32 	%f194, %f193, %f184, %f184;
	fma.rn.f32 	%f195, %f183, 0f3F317218, %f194;
	setp.gt.u32 	%p9, %r38, 2139095039;
	fma.rn.f32 	%f196, %f180, 0f7F800000, 0f7F800000;
	selp.f32 	%f197, %f196, %f195, %p9;
	mul.f32 	%f198, %f178, %f197;
	sub.f32 	%f199, %f177, %f198;
	ld.global.nc.f32 	%f200, [%rd7+36];
	ld.global.nc.f32 	%f201, [%rd8+36];
	max.f32 	%f202, %f201, 0f358637BD;
	mov.b32 	%r42, %f202;
	add.s32 	%r43, %r42, -1059760811;
	and.b32  	%r44, %r43, -8388608;
	sub.s32 	%r45, %r42, %r44;
	mov.b32 	%f203, %r45;
	cvt.rn.f32.s32 	%f204, %r44;
	fma.rn.f32 	%f205, %f204, 0f34000000, 0f00000000;
	add.f32 	%f206, %f203, 0fBF800000;
	fma.rn.f32 	%f207, %f206, 0fBE055027, 0f3E1039F6;
	fma.rn.f32 	%f208, %f207, %f206, 0fBDF8CDCC;
	fma.rn.f32 	%f209, %f208, %f206, 0f3E0F2955;
	fma.rn.f32 	%f210, %f209, %f206, 0fBE2AD8B9;
	fma.rn.f32 	%f211, %f210, %f206, 0f3E4CED0B;
	fma.rn.f32 	%f212, %f211, %f206, 0fBE7FFF22;
	fma.rn.f32 	%f213, %f212, %f206, 0f3EAAAA78;
	fma.rn.f32 	%f214, %f213, %f206, 0fBF000000;
	mul.f32 	%f215, %f206, %f214;
	fma.rn.f32 	%f216, %f215, %f206, %f206;
	fma.rn.f32 	%f217, %f205, 0f3F317218, %f216;
	setp.gt.u32 	%p10, %r42, 2139095039;
	fma.rn.f32 	%f218, %f202, 0f7F800000, 0f7F800000;
	selp.f32 	%f219, %f218, %f217, %p10;
	mul.f32 	%f220, %f200, %f219;
	sub.f32 	%f221, %f199, %f220;
	cvta.to.global.u64 	%rd9, %rd3;
	mul.hi.s32 	%r46, %r5, 1717986919;
	shr.u32 	%r47, %r46, 31;
	shr.s32 	%r48, %r46, 2;
	add.s32 	%r49, %r48, %r47;
	mul.wide.s32 	%rd10, %r49, 4;
	add.s64 	%rd11, %rd9, %rd10;
	st.global.f32 	[%rd11], %f221;
	ret;

}
	// .globl	_Z26cross_entropy_softmax_gradiiPKfS0_Pf
.visible .entry _Z26cross_entropy_softmax_gradiiPKfS0_Pf(
	.param .u32 _Z26cross_entropy_softmax_gradiiPKfS0_Pf_param_0,
	.param .u32 _Z26cross_entropy_softmax_gradiiPKfS0_Pf_param_1,
	.param .u64 .ptr .align 1 _Z26cross_entropy_softmax_gradiiPKfS0_Pf_param_2,
	.param .u64 .ptr .align 1 _Z26cross_entropy_softmax_gradiiPKfS0_Pf_param_3,
	.param .u64 .ptr .align 1 _Z26cross_entropy_softmax_gradiiPKfS0_Pf_param_4
)
{
	.reg .b32 	%r<5>;
	.reg .b32 	%f<4>;
	.reg .b64 	%rd<11>;

	ld.param.u64 	%rd1, [_Z26cross_entropy_softmax_gradiiPKfS0_Pf_param_2];
	ld.param.u64 	%rd2, [_Z26cross_entropy_softmax_gradiiPKfS0_Pf_param_3];
	ld.param.u64 	%rd3, [_Z26cross_entropy_softmax_gradiiPKfS0_Pf_param_4];
	cvta.to.global.u64 	%rd4, %rd3;
	cvta.to.global.u64 	%rd5, %rd2;
	cvta.to.global.u64 	%rd6, %rd1;
	mov.u32 	%r1, %ctaid.x;
	mov.u32 	%r2, %ntid.x;
	mov.u32 	%r3, %tid.x;
	mad.lo.s32 	%r4, %r1, %r2, %r3;
	mul.wide.s32 	%rd7, %r4, 4;
	add.s64 	%rd8, %rd6, %rd7;
	ld.global.nc.f32 	%f1, [%rd8];
	add.s64 	%rd9, %rd5, %rd7;
	ld.global.nc.f32 	%f2, [%rd9];
	sub.f32 	%f3, %f1, %f2;
	add.s64 	%rd10, %rd4, %rd7;
	st.global.f32 	[%rd10], %f3;
	ret;

}
	// .globl	_Z11init_weightiiPf
.visible .entry _Z11init_weightiiPf(
	.param .u32 _Z11init_weightiiPf_param_0,
	.param .u32 _Z11init_weightiiPf_param_1,
	.param .u64 .ptr .align 1 _Z11init_weightiiPf_param_2
)
{
	.local .align 8 .b8 	__local_depot7[48];
	.reg .b64 	%SP;
	.reg .b64 	%SPL;
	.reg .pred 	%p<69>;
	.reg .b32 	%r<1218>;
	.reg .b32 	%f<35>;
	.reg .b64 	%rd<27>;

	mov.u64 	%SPL, __local_depot7;
	ld.param.u32 	%r542, [_Z11init_weightiiPf_param_0];
	ld.param.u32 	%r543, [_Z11init_weightiiPf_param_1];
	ld.param.u64 	%rd10, [_Z11init_weightiiPf_param_2];
	mov.u32 	%r544, %ctaid.x;
	mov.u32 	%r545, %ntid.x;
	mov.u32 	%r546, %tid.x;
	mad.lo.s32 	%r1, %r544, %r545, %r546;
	mov.u32 	%r547, %ctaid.y;
	mov.u32 	%r548, %ntid.y;
	mov.u32 	%r549, %tid.y;
	mad.lo.s32 	%r2, %r547, %r548, %r549;
	setp.ge.s32 	%p1, %r2, %r543;
	setp.ge.s32 	%p2, %r1, %r542;
	or.pred  	%p3, %p2, %p1;
	@%p3 bra 	$L__BB7_117;
	add.u64 	%rd1, %SPL, 0;
	mad.lo.s32 	%r553, %r2, %r542, %r1;
	cvt.s64.s32 	%rd2, %r553;
	mov.b32 	%r952, 1995652822;
	mov.b32 	%r554, 1234062809;
	st.local.v2.u32 	[%rd1], {%r554, %r952};
	mov.b32 	%r555, -123459836;
	mov.b32 	%r951, 2047681572;
	st.local.v2.u32 	[%rd1+8], {%r951, %r555};
	mov.b32 	%r948, 1877979354;
	mov.b32 	%r556, -589760388;
	st.local.v2.u32 	[%rd1+16], {%r556, %r948};
	setp.eq.s32 	%p4, %r553, 0;
	@%p4 bra 	$L__BB7_116;
	mov.b32 	%r935, 0;
	mov.b32 	%r952, 1995652822;
	mov.b32 	%r951, 2047681572;
	mov.b32 	%r948, 1877979354;
	mov.u64 	%rd13, precalc_xorwow_matrix;
	mov.u64 	%rd26, %rd2;
$L__BB7_3:
	mov.u64 	%rd3, %rd26;
	and.b64  	%rd4, %rd3, 3;
	setp.eq.s64 	%p5, %rd4, 0;
	@%p5 bra 	$L__BB7_115;
	mul.wide.u32 	%rd12, %r935, 3200;
	add.s64 	%rd5, %rd13, %rd12;
	mov.b32 	%r948, 0;
	mov.u32 	%r949, %r948;
	mov.u32 	%r950, %r948;
	mov.u32 	%r951, %r948;
	mov.u32 	%r952, %r948;
	mov.u32 	%r941, %r948;
$L__BB7_5:
	mul.wide.u32 	%rd14, %r941, 4;
	add.s64 	%rd15, %rd1, %rd14;
	ld.local.u32 	%r13, [%rd15+4];
	shl.b32 	%r14, %r941, 5;
	mov.b32 	%r947, 0;
$L__BB7_6:
	.pragma "nounroll";
	shr.u32 	%r563, %r13, %r947;
	and.b32  	%r564, %r563, 1;
	setp.eq.b32 	%p6, %r564, 1;
	not.pred 	%p7, %p6;
	add.s32 	%r565, %r14, %r947;
	mul.lo.s32 	%r566, %r565, 5;
	mul.wide.u32 	%rd16, %r566, 4;
	add.s64 	%rd6, %rd5, %rd16;
	@%p7 bra 	$L__BB7_8;
	ld.global.nc.u32 	%r567, [%rd6];
	xor.b32  	%r952, %r952, %r567;
	ld.global.nc.u32 	%r568, [%rd6+4];
	xor.b32  	%r951, %r951, %r568;
	ld.global.nc.u32 	%r569, [%rd6+8];
	xor.b32  	%r950, %r950, %r569;
	ld.global.nc.u32 	%r570, [%rd6+12];
	xor.b32  	%r949, %r949, %r570;
	ld.global.nc.u32 	%r571, [%rd6+16];
	xor.b32  	%r948, %r948, %r571;
$L__BB7_8:
	and.b32  	%r573, %r563, 2;
	setp.eq.s32 	%p8, %r573, 0;
	@%p8 bra 	$L__BB7_10;
	ld.global.nc.u32 	%r574, [%rd6+20];
	xor.b32  	%r952, %r952, %r574;
	ld.global.nc.u32 	%r575, [%rd6+24];
	xor.b32  	%r951, %r951, %r575;
	ld.global.nc.u32 	%r576, [%rd6+28];
	xor.b32  	%r950, %r950, %r576;
	ld.global.nc.u32 	%r577, [%rd6+32];
	xor.b32  	%r949, %r949, %r577;
	ld.global.nc.u32 	%r578, [%rd6+36];
	xor.b32  	%r948, %r948, %r578;
$L__BB7_10:
	and.b32  	%r580, %r563, 4;
	setp.eq.s32 	%p9, %r580, 0;
	@%p9 bra 	$L__BB7_12;
	ld.global.nc.u32 	%r581, [%rd6+40];
	xor.b32  	%r952, %r952, %r581;
	ld.global.nc.u32 	%r582, [%rd6+44];
	xor.b32  	%r951, %r951, %r582;
	ld.global.nc.u32 	%r583, [%rd6+48];
	xor.b32  	%r950, %r950, %r583;
	ld.global.nc.u32 	%r584, [%rd6+52];
	xor.b32  	%r949, %r949, %r584;
	ld.global.nc.u32 	%r585, [%rd6+56];
	xor.b32  	%r948, %r948, %r585;
$L__BB7_12:
	and.b32  	%r587, %r563, 8;
	setp.eq.s32 	%p10, %r587, 0;
	@%p10 bra 	$L__BB7_14;
	ld.global.nc.u32 	%r588, [%rd6+60];
	xor.b32  	%r952, %r952, %r588;
	ld.global.nc.u32 	%r589, [%rd6+64];
	xor.b32  	%r951, %r951, %r589;
	ld.global.nc.u32 	%r590, [%rd6+68];
	xor.b32  	%r950, %r950, %r590;
	ld.global.nc.u32 	%r591, [%rd6+72];
	xor.b32  	%r949, %r949, %r591;
	ld.global.nc.u32 	%r592, [%rd6+76];
	xor.b32  	%r948, %r948, %r592;
$L__BB7_14:
	and.b32  	%r594, %r563, 16;
	setp.eq.s32 	%p11, %r594, 0;
	@%p11 bra 	$L__BB7_16;
	ld.global.nc.u32 	%r595, [%rd6+80];
	xor.b32  	%r952, %r952, %r595;
	ld.global.nc.u32 	%r596, [%rd6+84];
	xor.b32  	%r951, %r951, %r596;
	ld.global.nc.u32 	%r597, [%rd6+88];
	xor.b32  	%r950, %r950, %r597;
	ld.global.nc.u32 	%r598, [%rd6+92];
	xor.b32  	%r949, %r949, %r598;
	ld.global.nc.u32 	%r599, [%rd6+96];
	xor.b32  	%r948, %r948, %r599;
$L__BB7_16:
	and.b32  	%r601, %r563, 32;
	setp.eq.s32 	%p12, %r601, 0;
	@%p12 bra 	$L__BB7_18;
	ld.global.nc.u32 	%r602, [%rd6+100];
	xor.b32  	%r952, %r952, %r602;
	ld.global.nc.u32 	%r603, [%rd6+104];
	xor.b32  	%r951, %r951, %r603;
	ld.global.nc.u32 	%r604, [%rd6+108];
	xor.b32  	%r950, %r950, %r604;
	ld.global.nc.u32 	%r605, [%rd6+112];
	xor.b32  	%r949, %r949, %r605;
	ld.global.nc.u32 	%r606, [%rd6+116];
	xor.b32  	%r948, %r948, %r606;
$L__BB7_18:
	and.b32  	%r608, %r563, 64;
	setp.eq.s32 	%p13, %r608, 0;
	@%p13 bra 	$L__BB7_20;
	ld.global.nc.u32 	%r609, [%rd6+120];
	xor.b32  	%r952, %r952, %r609;
	ld.global.nc.u32 	%r610, [%rd6+124];
	xor.b32  	%r951, %r951, %r610;
	ld.global.nc.u32 	%r611, [%rd6+128];
	xor.b32  	%r950, %r950, %r611;
	ld.global.nc.u32 	%r612, [%rd6+132];
	xor.b32  	%r949, %r949, %r612;
	ld.global.nc.u32 	%r613, [%rd6+136];
	xor.b32  	%r948, %r948, %r613;
$L__BB7_20:
	and.b32  	%r615, %r563, 128;
	setp.eq.s32 	%p14, %r615, 0;
	@%p14 bra 	$L__BB7_22;
	ld.global.nc.u32 	%r616, [%rd6+140];
	xor.b32  	%r952, %r952, %r616;
	ld.global.nc.u32 	%r617, [%rd6+144];
	xor.b32  	%r951, %r951, %r617;
	ld.global.nc.u32 	%r618, [%rd6+148];
	xor.b32  	%r950, %r950, %r618;
	ld.global.nc.u32 	%r619, [%rd6+152];
	xor.b32  	%r949, %r949, %r619;
	ld.global.nc.u32 	%r620, [%rd6+156];
	xor.b32  	%r948, %r948, %r620;
$L__BB7_22:
	and.b32  	%r622, %r563, 256;
	setp.eq.s32 	%p15, %r622, 0;
	@%p15 bra 	$L__BB7_24;
	ld.global.nc.u32 	%r623, [%rd6+160];
	xor.b32  	%r952, %r952, %r623;
	ld.global.nc.u32 	%r624, [%rd6+164];
	xor.b32  	%r951, %r951, %r624;
	ld.global.nc.u32 	%r625, [%rd6+168];
	xor.b32  	%r950, %r950, %r625;
	ld.global.nc.u32 	%r626, [%rd6+172];
	xor.b32  	%r949, %r949, %r626;
	ld.global.nc.u32 	%r627, [%rd6+176];
	xor.b32  	%r948, %r948, %r627;
$L__BB7_24:
	and.b32  	%r629, %r563, 512;
	setp.eq.s32 	%p16, %r629, 0;
	@%p16 bra 	$L__BB7_26;
	ld.global.nc.u32 	%r630, [%rd6+180];
	xor.b32  	%r952, %r952, %r630;
	ld.global.nc.u32 	%r631, [%rd6+184];
	xor.b32  	%r951, %r951, %r631;
	ld.global.nc.u32 	%r632, [%rd6+188];
	xor.b32  	%r950, %r950, %r632;
	ld.global.nc.u32 	%r633, [%rd6+192];
	xor.b32  	%r949, %r949, %r633;
	ld.global.nc.u32 	%r634, [%rd6+196];
	xor.b32  	%r948, %r948, %r634;
$L__BB7_26:
	and.b32  	%r636, %r563, 1024;
	setp.eq.s32 	%p17, %r636, 0;
	@%p17 bra 	$L__BB7_28;
	ld.global.nc.u32 	%r637, [%rd6+200];
	xor.b32  	%r952, %r952, %r637;
	ld.global.nc.u32 	%r638, [%rd6+204];
	xor.b32  	%r951, %r951, %r638;
	ld.global.nc.u32 	%r639, [%rd6+208];
	xor.b32  	%r950, %r950, %r639;
	ld.global.nc.u32 	%r640, [%rd6+212];
	xor.b32  	%r949, %r949, %r640;
	ld.global.nc.u32 	%r641, [%rd6+216];
	xor.b32  	%r948, %r948, %r641;
$L__BB7_28:
	and.b32  	%r643, %r563, 2048;
	setp.eq.s32 	%p18, %r643, 0;
	@%p18 bra 	$L__BB7_30;
	ld.global.nc.u32 	%r644, [%rd6+220];
	xor.b32  	%r952, %r952, %r644;
	ld.global.nc.u32 	%r645, [%rd6+224];
	xor.b32  	%r951, %r951, %r645;
	ld.global.nc.u32 	%r646, [%rd6+228];
	xor.b32  	%r950, %r950, %r646;
	ld.global.nc.u32 	%r647, [%rd6+232];
	xor.b32  	%r949, %r949, %r647;
	ld.global.nc.u32 	%r648, [%rd6+236];
	xor.b32  	%r948, %r948, %r648;
$L__BB7_30:
	and.b32  	%r650, %r563, 4096;
	setp.eq.s32 	%p19, %r650, 0;
	@%p19 bra 	$L__BB7_32;
	ld.global.nc.u32 	%r651, [%rd6+240];
	xor.b32  	%r952, %r952, %r651;
	ld.global.nc.u32 	%r652, [%rd6+244];
	xor.b32  	%r951, %r951, %r652;
	ld.global.nc.u32 	%r653, [%rd6+248];
	xor.b32  	%r950, %r950, %r653;
	ld.global.nc.u32 	%r654, [%rd6+252];
	xor.b32  	%r949, %r949, %r654;
	ld.global.nc.u32 	%r655, [%rd6+256];
	xor.b32  	%r948, %r948, %r655;
$L__BB7_32:
	and.b32  	%r657, %r563, 8192;
	setp.eq.s32 	%p20, %r657, 0;
	@%p20 bra 	$L__BB7_34;
	ld.global.nc.u32 	%r658, [%rd6+260];
	xor.b32  	%r952, %r952, %r658;
	ld.global.nc.u32 	%r659, [%rd6+264];
	xor.b32  	%r951, %r951, %r659;
	ld.global.nc.u32 	%r660, [%rd6+268];
	xor.b32  	%r950, %r950, %r660;
	ld.global.nc.u32 	%r661, [%rd6+272];
	xor.b32  	%r949, %r949, %r661;
	ld.global.nc.u32 	%r662, [%rd6+276];
	xor.b32  	%r948, %r948, %r662;
$L__BB7_34:
	and.b32  	%r664, %r563, 16384;
	setp.eq.s32 	%p21, %r664, 0;
	@%p21 bra 	$L__BB7_36;
	ld.global.nc.u32 	%r665, [%rd6+280];
	xor.b32  	%r952, %r952, %r665;
	ld.global.nc.u32 	%r666, [%rd6+284];
	xor.b32  	%r951, %r951, %r666;
	ld.global.nc.u32 	%r667, [%rd6+288];
	xor.b32  	%r950, %r950, %r667;
	ld.global.nc.u32 	%r668, [%rd6+292];
	xor.b32  	%r949, %r949, %r668;
	ld.global.nc.u32 	%r669, [%rd6+296];
	xor.b32  	%r948, %r948, %r669;
$L__BB7_36:
	and.b32  	%r671, %r563, 32768;
	setp.eq.s32 	%p22, %r671, 0;
	@%p22 bra 	$L__BB7_38;
	ld.global.nc.u32 	%r672, [%rd6+300];
	xor.b32  	%r952, %r952, %r672;
	ld.global.nc.u32 	%r673, [%rd6+304];
	xor.b32  	%r951, %r951, %r673;
	ld.global.nc.u32 	%r674, [%rd6+308];
	xor.b32  	%r950, %r950, %r674;
	ld.global.nc.u32 	%r675, [%rd6+312];
	xor.b32  	%r949, %r949, %r675;
	ld.global.nc.u32 	%r676, [%rd6+316];
	xor.b32  	%r948, %r948, %r676;
$L__BB7_38:
	add.s32 	%r947, %r947, 16;
	setp.ne.s32 	%p23, %r947, 32;
	@%p23 bra 	$L__BB7_6;
	mad.lo.s32 	%r677, %r941, -31, %r14;
	add.s32 	%r941, %r677, 1;
	setp.ne.s32 	%p24, %r941, 5;
	@%p24 bra 	$L__BB7_5;
	st.local.u32 	[%rd1+4], %r952;
	st.local.v2.u32 	[%rd1+8], {%r951, %r950};
	st.local.v2.u32 	[%rd1+16], {%r949, %r948};
	setp.eq.s64 	%p25, %rd4, 1;
	@%p25 bra 	$L__BB7_115;
	mov.b32 	%r948, 0;
	mov.u32 	%r1041, %r948;
	mov.u32 	%r1042, %r948;
	mov.u32 	%r951, %r948;
	mov.u32 	%r952, %r948;
	mov.u32 	%r1033, %r948;
$L__BB7_42:
	mul.wide.u32 	%rd17, %r1033, 4;
	add.s64 	%rd18, %rd1, %rd17;
	ld.local.u32 	%r189, [%rd18+4];
	shl.b32 	%r190, %r1033, 5;
	mov.b32 	%r1039, 0;
$L__BB7_43:
	.pragma "nounroll";
	shr.u32 	%r680, %r189, %r1039;
	and.b32  	%r681, %r680, 1;
	setp.eq.b32 	%p26, %r681, 1;
	not.pred 	%p27, %p26;
	add.s32 	%r682, %r190, %r1039;
	mul.lo.s32 	%r683, %r682, 5;
	mul.wide.u32 	%rd19, %r683, 4;
	add.s64 	%rd7, %rd5, %rd19;
	@%p27 bra 	$L__BB7_45;
	ld.global.nc.u32 	%r684, [%rd7];
	xor.b32  	%r952, %r952, %r684;
	ld.global.nc.u32 	%r685, [%rd7+4];
	xor.b32  	%r951, %r951, %r685;
	ld.global.nc.u32 	%r686, [%rd7+8];
	xor.b32  	%r1042, %r1042, %r686;
	ld.global.nc.u32 	%r687, [%rd7+12];
	xor.b32  	%r1041, %r1041, %r687;
	ld.global.nc.u32 	%r688, [%rd7+16];
	xor.b32  	%r948, %r948, %r688;
$L__BB7_45:
	and.b32  	%r690, %r680, 2;
	setp.eq.s32 	%p28, %r690, 0;
	@%p28 bra 	$L__BB7_47;
	ld.global.nc.u32 	%r691, [%rd7+20];
	xor.b32  	%r952, %r952, %r691;
	ld.global.nc.u32 	%r692, [%rd7+24];
	xor.b32  	%r951, %r951, %r692;
	ld.global.nc.u32 	%r693, [%rd7+28];
	xor.b32  	%r1042, %r1042, %r693;
	ld.global.nc.u32 	%r694, [%rd7+32];
	xor.b32  	%r1041, %r1041, %r694;
	ld.global.nc.u32 	%r695, [%rd7+36];
	xor.b32  	%r948, %r948, %r695;
$L__BB7_47:
	and.b32  	%r697, %r680, 4;
	setp.eq.s32 	%p29, %r697, 0;
	@%p29 bra 	$L__BB7_49;
	ld.global.nc.u32 	%r698, [%rd7+40];
	xor.b32  	%r952, %r952, %r698;
	ld.global.nc.u32 	%r699, [%rd7+44];
	xor.b32  	%r951, %r951, %r699;
	ld.global.nc.u32 	%r700, [%rd7+48];
	xor.b32  	%r1042, %r1042, %r700;
	ld.global.nc.u32 	%r701, [%rd7+52];
	xor.b32  	%r1041, %r1041, %r701;
	ld.global.nc.u32 	%r702, [%rd7+56];
	xor.b32  	%r948, %r948, %r702;
$L__BB7_49:
	and.b32  	%r704, %r680, 8;
	setp.eq.s32 	%p30, %r704, 0;
	@%p30 bra 	$L__BB7_51;
	ld.global.nc.u32 	%r705, [%rd7+60];
	xor.b32  	%r952, %r952, %r705;
	ld.global.nc.u32 	%r706, [%rd7+64];
	xor.b32  	%r951, %r951, %r706;
	ld.global.nc.u32 	%r707, [%rd7+68];
	xor.b32  	%r1042, %r1042, %r707;
	ld.global.nc.u32 	%r708, [%rd7+72];
	xor.b32  	%r1041, %r1041, %r708;
	ld.global.nc.u32 	%r709, [%rd7+76];
	xor.b32  	%r948, %r948, %r709;
$L__BB7_51:
	and.b32  	%r711, %r680, 16;
	setp.eq.s32 	%p31, %r711, 0;
	@%p31 bra 	$L__BB7_53;
	ld.global.nc.u32 	%r712, [%rd7+80];
	xor.b32  	%r952, %r952, %r712;
	ld.global.nc.u32 	%r713, [%rd7+84];
	xor.b32  	%r951, %r951, %r713;
	ld.global.nc.u32 	%r714, [%rd7+88];
	xor.b32  	%r1042, %r1042, %r714;
	ld.global.nc.u32 	%r715, [%rd7+92];
	xor.b32  	%r1041, %r1041, %r715;
	ld.global.nc.u32 	%r716, [%rd7+96];
	xor.b32  	%r948, %r948, %r716;
$L__BB7_53:
	and.b32  	%r718, %r680, 32;
	setp.eq.s32 	%p32, %r718, 0;
	@%p32 bra 	$L__BB7_55;
	ld.global.nc.u32 	%r719, [%rd7+100];
	xor.b32  	%r952, %r952, %r719;
	ld.global.nc.u32 	%r720, [%rd7+104];
	xor.b32  	%r951, %r951, %r720;
	ld.global.nc.u32 	%r721, [%rd7+108];
	xor.b32  	%r1042, %r1042, %r721;
	ld.global.nc.u32 	%r722, [%rd7+112];
	xor.b32  	%r1041, %r1041, %r722;
	ld.global.nc.u32 	%r723, [%rd7+116];
	xor.b32  	%r948, %r948, %r723;
$L__BB7_55:
	and.b32  	%r725, %r680, 64;
	setp.eq.s32 	%p33, %r725, 0;
	@%p33 bra 	$L__BB7_57;
	ld.global.nc.u32 	%r726, [%rd7+120];
	xor.b32  	%r952, %r952, %r726;
	ld.global.nc.u32 	%r727, [%rd7+124];
	xor.b32  	%r951, %r951, %r727;
	ld.global.nc.u32 	%r728, [%rd7+128];
	xor.b32  	%r1042, %r1042, %r728;
	ld.global.nc.u32 	%r729, [%rd7+132];
	xor.b32  	%r1041, %r1041, %r729;
	ld.global.nc.u32 	%r730, [%rd7+136];
	xor.b32  	%r948, %r948, %r730;
$L__BB7_57:
	and.b32  	%r732, %r680, 128;
	setp.eq.s32 	%p34, %r732, 0;
	@%p34 bra 	$L__BB7_59;
	ld.global.nc.u32 	%r733, [%rd7+140];
	xor.b32  	%r952, %r952, %r733;
	ld.global.nc.u32 	%r734, [%rd7+144];
	xor.b32  	%r951, %r951, %r734;
	ld.global.nc.u32 	%r735, [%rd7+148];
	xor.b32  	%r1042, %r1042, %r735;
	ld.global.nc.u32 	%r736, [%rd7+152];
	xor.b32  	%r1041, %r1041, %r736;
	ld.global.nc.u32 	%r737, [%rd7+156];
	xor.b32  	%r948, %r948, %r737;
$L__BB7_59:
	and.b32  	%r739, %r680, 256;
	setp.eq.s32 	%p35, %r739, 0;
	@%p35 bra 	$L__BB7_61;
	ld.global.nc.u32 	%r740, [%rd7+160];
	xor.b32  	%r952, %r952, %r740;
	ld.global.nc.u32 	%r741, [%rd7+164];
	xor.b32  	%r951, %r951, %r741;
	ld.global.nc.u32 	%r742, [%rd7+168];
	xor.b32  	%r1042, %r1042, %r742;
	ld.global.nc.u32 	%r743, [%rd7+172];
	xor.b32  	%r1041, %r1041, %r743;
	ld.global.nc.u32 	%r744, [%rd7+176];
	xor.b32  	%r948, %r948, %r744;
$L__BB7_61:
	and.b32  	%r746, %r680, 512;
	setp.eq.s32 	%p36, %r746, 0;
	@%p36 bra 	$L__BB7_63;
	ld.global.nc.u32 	%r747, [%rd7+180];
	xor.b32  	%r952, %r952, %r747;
	ld.global.nc.u32 	%r748, [%rd7+184];
	xor.b32  	%r951, %r951, %r748;
	ld.global.nc.u32 	%r749, [%rd7+188];
	xor.b32  	%r1042, %r1042, %r749;
	ld.global.nc.u32 	%r750, [%rd7+192];
	xor.b32  	%r1041, %r1041, %r750;
	ld.global.nc.u32 	%r751, [%rd7+196];
	xor.b32  	%r948, %r948, %r751;
$L__BB7_63:
	and.b32  	%r753, %r680, 1024;
	setp.eq.s32 	%p37, %r753, 0;
	@%p37 bra 	$L__BB7_65;
	ld.global.nc.u32 	%r754, [%rd7+200];
	xor.b32  	%r952, %r952, %r754;
	ld.global.nc.u32 	%r755, [%rd7+204];
	xor.b32  	%r951, %r951, %r755;
	ld.global.nc.u32 	%r756, [%rd7+208];
	xor.b32  	%r1042, %r1042, %r756;
	ld.global.nc.u32 	%r757, [%rd7+212];
	xor.b32  	%r1041, %r1041, %r757;
	ld.global.nc.u32 	%r758, [%rd7+216];
	xor.b32  	%r948, %r948, %r758;
$L__BB7_65:
	and.b32  	%r760, %r680, 2048;
	setp.eq.s32 	%p38, %r760, 0;
	@%p38 bra 	$L__BB7_67;
	ld.global.nc.u32 	%r761, [%rd7+220];
	xor.b32  	%r952, %r952, %r761;
	ld.global.nc.u32 	%r762, [%rd7+224];
	xor.b32  	%r951, %r951, %r762;
	ld.global.nc.u32 	%r763, [%rd7+228];
	xor.b32  	%r1042, %r1042, %r763;
	ld.global.nc.u32 	%r764, [%rd7+232];
	xor.b32  	%r1041, %r1041, %r764;
	ld.global.nc.u32 	%r765, [%rd7+236];
	xor.b32  	%r948, %r948, %r765;
$L__BB7_67:
	and.b32  	%r767, %r680, 4096;
	setp.eq.s32 	%p39, %r767, 0;
	@%p39 bra 	$L__BB7_69;
	ld.global.nc.u32 	%r768, [%rd7+240];
	xor.b32  	%r952, %r952, %r768;
	ld.global.nc.u32 	%r769, [%rd7+244];
	xor.b32  	%r951, %r951, %r769;
	ld.global.nc.u32 	%r770, [%rd7+248];
	xor.b32  	%r1042, %r1042, %r770;
	ld.global.nc.u32 	%r771, [%rd7+252];
	xor.b32  	%r1041, %r1041, %r771;
	ld.global.nc.u32 	%r772, [%rd7+256];
	xor.b32  	%r948, %r948, %r772;
$L__BB7_69:
	and.b32  	%r774, %r680, 8192;
	setp.eq.s32 	%p40, %r774, 0;
	@%p40 bra 	$L__BB7_71;
	ld.global.nc.u32 	%r775, [%rd7+260];
	xor.b32  	%r952, %r952, %r775;
	ld.global.nc.u32 	%r776, [%rd7+264];
	xor.b32  	%r951, %r951, %r776;
	ld.global.nc.u32 	%r777, [%rd7+268];
	xor.b32  	%r1042, %r1042, %r777;
	ld.global.nc.u32 	%r778, [%rd7+272];
	xor.b32  	%r1041, %r1041, %r778;
	ld.global.nc.u32 	%r779, [%rd7+276];
	xor.b32  	%r948, %r948, %r779;
$L__BB7_71:
	and.b32  	%r781, %r680, 16384;
	setp.eq.s32 	%p41, %r781, 0;
	@%p41 bra 	$L__BB7_73;
	ld.global.nc.u32 	%r782, [%rd7+280];
	xor.b32  	%r952, %r952, %r782;
	ld.global.nc.u32 	%r783, [%rd7+284];
	xor.b32  	%r951, %r951, %r783;
	ld.global.nc.u32 	%r784, [%rd7+288];
	xor.b32  	%r1042, %r1042, %r784;
	ld.global.nc.u32 	%r785, [%rd7+292];
	xor.b32  	%r1041, %r1041, %r785;
	ld.global.nc.u32 	%r786, [%rd7+296];
	xor.b32  	%r948, %r948, %r786;
$L__BB7_73:
	and.b32  	%r788, %r680, 32768;
	setp.eq.s32 	%p42, %r788, 0;
	@%p42 bra 	$L__BB7_75;
	ld.global.nc.u32 	%r789, [%rd7+300];
	xor.b32  	%r952, %r952, %r789;
	ld.global.nc.u32 	%r790, [%rd7+304];
	xor.b32  	%r951, %r951, %r790;
	ld.global.nc.u32 	%r791, [%rd7+308];
	xor.b32  	%r1042, %r1042, %r791;
	ld.global.nc.u32 	%r792, [%rd7+312];
	xor.b32  	%r1041, %r1041, %r792;
	ld.global.nc.u32 	%r793, [%rd7+316];
	xor.b32  	%r948, %r948, %r793;
$L__BB7_75:
	add.s32 	%r1039, %r1039, 16;
	setp.ne.s32 	%p43, %r1039, 32;
	@%p43 bra 	$L__BB7_43;
	mad.lo.s32 	%r794, %r1033, -31, %r190;
	add.s32 	%r1033, %r794, 1;
	setp.ne.s32 	%p44, %r1033, 5;
	@%p44 bra 	$L__BB7_42;
	st.local.u32 	[%rd1+4], %r952;
	st.local.v2.u32 	[%rd1+8], {%r951, %r1042};
	st.local.v2.u32 	[%rd1+16], {%r1041, %r948};
	setp.ne.s64 	%p45, %rd4, 3;
	@%p45 bra 	$L__BB7_115;
	mov.b32 	%r948, 0;
	mov.u32 	%r1133, %r948;
	mov.u32 	%r1134, %r948;
	mov.u32 	%r951, %r948;
	mov.u32 	%r952, %r948;
	mov.u32 	%r1125, %r948;
$L__BB7_79:
	mul.wide.u32 	%rd20, %r1125, 4;
	add.s64 	%rd21, %rd1, %rd20;
	ld.local.u32 	%r365, [%rd21+4];
	shl.b32 	%r366, %r1125, 5;
	mov.b32 	%r1131, 0;
$L__BB7_80:
	.pragma "nounroll";
	shr.u32 	%r797, %r365, %r1131;
	and.b32  	%r798, %r797, 1;
	setp.eq.b32 	%p46, %r798, 1;
	not.pred 	%p47, %p46;
	add.s32 	%r799, %r366, %r1131;
	mul.lo.s32 	%r800, %r799, 5;
	mul.wide.u32 	%rd22, %r800, 4;
	add.s64 	%rd8, %rd5, %rd22;
	@%p47 bra 	$L__BB7_82;
	ld.global.nc.u32 	%r801, [%rd8];
	xor.b32  	%r952, %r952, %r801;
	ld.global.nc.u32 	%r802, [%rd8+4];
	xor.b32  	%r951, %r951, %r802;
	ld.global.nc.u32 	%r803, [%rd8+8];
	xor.b32  	%r1134, %r1134, %r803;
	ld.global.nc.u32 	%r804, [%rd8+12];
	xor.b32  	%r1133, %r1133, %r804;
	ld.global.nc.u32 	%r805, [%rd8+16];
	xor.b32  	%r948, %r948, %r805;
$L__BB7_82:
	and.b32  	%r807, %r797, 2;
	setp.eq.s32 	%p48, %r807, 0;
	@%p48 bra 	$L__BB7_84;
	ld.global.nc.u32 	%r808, [%rd8+20];
	xor.b32  	%r952, %r952, %r808;
	ld.global.nc.u32 	%r809, [%rd8+24];
	xor.b32  	%r951, %r951, %r809;
	ld.global.nc.u32 	%r810, [%rd8+28];
	xor.b32  	%r1134, %r1134, %r810;
	ld.global.nc.u32 	%r811, [%rd8+32];
	xor.b32  	%r1133, %r1133, %r811;
	ld.global.nc.u32 	%r812, [%rd8+36];
	xor.b32  	%r948, %r948, %r812;
$L__BB7_84:
	and.b32  	%r814, %r797, 4;
	setp.eq.s32 	%p49, %r814, 0;
	@%p49 bra 	$L__BB7_86;
	ld.global.nc.u32 	%r815, [%rd8+40];
	xor.b32  	%r952, %r952, %r815;
	ld.global.nc.u32 	%r816, [%rd8+44];
	xor.b32  	%r951, %r951, %r816;
	ld.global.nc.u32 	%r817, [%rd8+48];
	xor.b32  	%r1134, %r1134, %r817;
	ld.global.nc.u32 	%r818, [%rd8+52];
	xor.b32  	%r1133, %r1133, %r818;
	ld.global.nc.u32 	%r819, [%rd8+56];
	xor.b32  	%r948, %r948, %r819;
$L__BB7_86:
	and.b32  	%r821, %r797, 8;
	setp.eq.s32 	%p50, %r821, 0;
	@%p50 bra 	$L__BB7_88;
	ld.global.nc.u32 	%r822, [%rd8+60];
	xor.b32  	%r952, %r952, %r822;
	ld.global.nc.u32 	%r823, [%rd8+64];
	xor.b32  	%r951, %r951, %r823;
	ld.global.nc.u32 	%r824, [%rd8+68];
	xor.b32  	%r1134, %r1134, %r824;
	ld.global.nc.u32 	%r825, [%rd8+72];
	xor.b32  	%r1133, %r1133, %r825;
	ld.global.nc.u32 	%r826, [%rd8+76];
	xor.b32  	%r948, %r948, %r826;
$L__BB7_88:
	and.b32  	%r828, %r797, 16;
	setp.eq.s32 	%p51, %r828, 0;
	@%p51 bra 	$L__BB7_90;
	ld.global.nc.u32 	%r829, [%rd8+80];
	xor.b32  	%r952, %r952, %r829;
	ld.global.nc.u32 	%r830, [%rd8+84];
	xor.b32  	%r951, %r951, %r830;
	ld.global.nc.u32 	%r831, [%rd8+88];
	xor.b32  	%r1134, %r1134, %r831;
	ld.global.nc.u32 	%r832, [%rd8+92];
	xor.b32  	%r1133, %r1133, %r832;
	ld.global.nc.u32 	%r833, [%rd8+96];
	xor.b32  	%r948, %r948, %r833;
$L__BB7_90:
	and.b32  	%r835, %r797, 32;
	setp.eq.s32 	%p52, %r835, 0;
	@%p52 bra 	$L__BB7_92;
	ld.global.nc.u32 	%r836, [%rd8+100];
	xor.b32  	%r952, %r952, %r836;
	ld.global.nc.u32 	%r837, [%rd8+104];
	xor.b32  	%r951, %r951, %r837;
	ld.global.nc.u32 	%r838, [%rd8+108];
	xor.b32  	%r1134, %r1134, %r838;
	ld.global.nc.u32 	%r839, [%rd8+112];
	xor.b32  	%r1133, %r1133, %r839;
	ld.global.nc.u32 	%r840, [%rd8+116];
	xor.b32  	%r948, %r948, %r840;
$L__BB7_92:
	and.b32  	%r842, %r797, 64;
	setp.eq.s32 	%p53, %r842, 0;
	@%p53 bra 	$L__BB7_94;
	ld.global.nc.u32 	%r843, [%rd8+120];
	xor.b32  	%r952, %r952, %r843;
	ld.global.nc.u32 	%r844, [%rd8+124];
	xor.b32  	%r951, %r951, %r844;
	ld.global.nc.u32 	%r845, [%rd8+128];
	xor.b32  	%r1134, %r1134, %r845;
	ld.global.nc.u32 	%r846, [%rd8+132];
	xor.b32  	%r1133, %r1133, %r846;
	ld.global.nc.u32 	%r847, [%rd8+136];
	xor.b32  	%r948, %r948, %r847;
$L__BB7_94:
	and.b32  	%r849, %r797, 128;
	setp.eq.s32 	%p54, %r849, 0;
	@%p54 bra 	$L__BB7_96;
	ld.global.nc.u32 	%r850, [%rd8+140];
	xor.b32  	%r952, %r952, %r850;
	ld.global.nc.u32 	%r851, [%rd8+144];
	xor.b32  	%r951, %r951, %r851;
	ld.global.nc.u32 	%r852, [%rd8+148];
	xor.b32  	%r1134, %r1134, %r852;
	ld.global.nc.u32 	%r853, [%rd8+152];
	xor.b32  	%r1133, %r1133, %r853;
	ld.global.nc.u32 	%r854, [%rd8+156];
	xor.b32  	%r948, %r948, %r854;
$L__BB7_96:
	and.b32  	%r856, %r797, 256;
	setp.eq.s32 	%p55, %r856, 0;
	@%p55 bra 	$L__BB7_98;
	ld.global.nc.u32 	%r857, [%rd8+160];
	xor.b32  	%r952, %r952, %r857;
	ld.global.nc.u32 	%r858, [%rd8+164];
	xor.b32  	%r951, %r951, %r858;
	ld.global.nc.u32 	%r859, [%rd8+168];
	xor.b32  	%r1134, %r1134, %r859;
	ld.global.nc.u32 	%r860, [%rd8+172];
	xor.b32  	%r1133, %r1133, %r860;
	ld.global.nc.u32 	%r861, [%rd8+176];
	xor.b32  	%r948, %r948, %r861;
$L__BB7_98:
	and.b32  	%r863, %r797, 512;
	setp.eq.s32 	%p56, %r863, 0;
	@%p56 bra 	$L__BB7_100;
	ld.global.nc.u32 	%r864, [%rd8+180];
	xor.b32  	%r952, %r952, %r864;
	ld.global.nc.u32 	%r865, [%rd8+184];
	xor.b32  	%r951, %r951, %r865;
	ld.global.nc.u32 	%r866, [%rd8+188];
	xor.b32  	%r1134, %r1134, %r866;
	ld.global.nc.u32 	%r867, [%rd8+192];
	xor.b32  	%r1133, %r1133, %r867;
	ld.global.nc.u32 	%r868, [%rd8+196];
	xor.b32  	%r948, %r948, %r868;
$L__BB7_100:
	and.b32  	%r870, %r797, 1024;
	setp.eq.s32 	%p57, %r870, 0;
	@%p57 bra 	$L__BB7_102;
	ld.global.nc.u32 	%r871, [%rd8+200];
	xor.b32  	%r952, %r952, %r871;
	ld.global.nc.u32 	%r872, [%rd8+204];
	xor.b32  	%r951, %r951, %r872;
	ld.global.nc.u32 	%r873, [%rd8+208];
	xor.b32  	%r1134, %r1134, %r873;
	ld.global.nc.u32 	%r874, [%rd8+212];
	xor.b32  	%r1133, %r1133, %r874;
	ld.global.nc.u32 	%r875, [%rd8+216];
	xor.b32  	%r948, %r948, %r875;
$L__BB7_102:
	and.b32  	%r877, %r797, 2048;
	setp.eq.s32 	%p58, %r877, 0;
	@%p58 bra 	$L__BB7_104;
	ld.global.nc.u32 	%r878, [%rd8+220];
	xor.b32  	%r952, %r952, %r878;
	ld.global.nc.u32 	%r879, [%rd8+224];
	xor.b32  	%r951, %r951, %r879;
	ld.global.nc.u32 	%r880, [%rd8+228];
	xor.b32  	%r1134, %r1134, %r880;
	ld.global.nc.u32 	%r881, [%rd8+232];
	xor.b32  	%r1133, %r1133, %r881;
	ld.global.nc.u32 	%r882, [%rd8+236];
	xor.b32  	%r948, %r948, %r882;
$L__BB7_104:
	and.b32  	%r884, %r797, 4096;
	setp.eq.s32 	%p59, %r884, 0;
	@%p59 bra 	$L__BB7_106;
	ld.global.nc.u32 	%r885, [%rd8+240];
	xor.b32  	%r952, %r952, %r885;
	ld.global.nc.u32 	%r886, [%rd8+244];
	xor.b32  	%r951, %r951, %r886;
	ld.global.nc.u32 	%r887, [%rd8+248];
	xor.b32  	%r1134, %r1134, %r887;
	ld.global.nc.u32 	%r888, [%rd8+252];
	xor.b32  	%r1133, %r1133, %r888;
	ld.global.nc.u32 	%r889, [%rd8+256];
	xor.b32  	%r948, %r948, %r889;
$L__BB7_106:
	and.b32  	%r891, %r797, 8192;
	setp.eq.s32 	%p60, %r891, 0;
	@%p60 bra 	$L__BB7_108;
	ld.global.nc.u32 	%r892, [%rd8+260];
	xor.b32  	%r952, %r952, %r892;
	ld.global.nc.u32 	%r893, [%rd8+264];
	xor.b32  	%r951, %r951, %r893;
	ld.global.nc.u32 	%r894, [%rd8+268];
	xor.b32  	%r1134, %r1134, %r894;
	ld.global.nc.u32 	%r895, [%rd8+272];
	xor.b32  	%r1133, %r1133, %r895;
	ld.global.nc.u32 	%r896, [%rd8+276];
	xor.b32  	%r948, %r948, %r896;
$L__BB7_108:
	and.b32  	%r898, %r797, 16384;
	setp.eq.s32 	%p61, %r898, 0;
	@%p61 bra 	$L__BB7_110;
	ld.global.nc.u32 	%r899, [%rd8+280];
	xor.b32  	%r952, %r952, %r899;
	ld.global.nc.u32 	%r900, [%rd8+284];
	xor.b32  	%r951, %r951, %r900;
	ld.global.nc.u32 	%r901, [%rd8+288];
	xor.b32  	%r1134, %r1134, %r901;
	ld.global.nc.u32 	%r902, [%rd8+292];
	xor.b32  	%r1133, %r1133, %r902;
	ld.global.nc.u32 	%r903, [%rd8+296];
	xor.b32  	%r948, %r948, %r903;
$L__BB7_110:
	and.b32  	%r905, %r797, 32768;
	setp.eq.s32 	%p62, %r905, 0;
	@%p62 bra 	$L__BB7_112;
	ld.global.nc.u32 	%r906, [%rd8+300];
	xor.b32  	%r952, %r952, %r906;
	ld.global.nc.u32 	%r907, [%rd8+304];
	xor.b32  	%r951, %r951, %r907;
	ld.global.nc.u32 	%r908, [%rd8+308];
	xor.b32  	%r1134, %r1134, %r908;
	ld.global.nc.u32 	%r909, [%rd8+312];
	xor.b32  	%r1133, %r1133, %r909;
	ld.global.nc.u32 	%r910, [%rd8+316];
	xor.b32  	%r948, %r948, %r910;
$L__BB7_112:
	add.s32 	%r1131, %r1131, 16;
	setp.ne.s32 	%p63, %r1131, 32;
	@%p63 bra 	$L__BB7_80;
	mad.lo.s32 	%r911, %r1125, -31, %r366;
	add.s32 	%r1125, %r911, 1;
	setp.ne.s32 	%p64, %r1125, 5;
	@%p64 bra 	$L__BB7_79;
	st.local.u32 	[%rd1+4], %r952;
	st.local.v2.u32 	[%rd1+8], {%r951, %r1134};
	st.local.v2.u32 	[%rd1+16], {%r1133, %r948};
$L__BB7_115:
	shr.u64 	%rd26, %rd3, 2;
	add.s32 	%r935, %r935, 1;
	setp.gt.u64 	%p65, %rd3, 3;
	@%p65 bra 	$L__BB7_3;
$L__BB7_116:
	shr.u32 	%r912, %r952, 2;
	xor.b32  	%r913, %r912, %r952;
	shl.b32 	%r914, %r948, 4;
	shl.b32 	%r915, %r913, 1;
	xor.b32  	%r916, %r915, %r914;
	xor.b32  	%r917, %r916, %r913;
	xor.b32  	%r918, %r917, %r948;
	add.s32 	%r919, %r918, 1234425246;
	shr.u32 	%r920, %r951, 2;
	xor.b32  	%r921, %r920, %r951;
	shl.b32 	%r922, %r918, 4;
	shl.b32 	%r923, %r921, 1;
	xor.b32  	%r924, %r923, %r922;
	xor.b32  	%r925, %r924, %r921;
	xor.b32  	%r926, %r925, %r918;
	add.s32 	%r927, %r926, 1234787683;
	cvt.rn.f32.u32 	%f1, %r919;
	fma.rn.f32 	%f2, %f1, 0f2F800000, 0f2F000000;
	cvt.rn.f32.u32 	%f3, %r927;
	fma.rn.f32 	%f4, %f3, 0f30C90FDB, 0f30490FDB;
	setp.lt.f32 	%p66, %f2, 0f00800000;
	mul.f32 	%f5, %f2, 0f4B000000;
	selp.f32 	%f6, %f5, %f2, %p66;
	selp.f32 	%f7, 0fC1B80000, 0f00000000, %p66;
	mov.b32 	%r928, %f6;
	add.s32 	%r929, %r928, -1059760811;
	and.b32  	%r930, %r929, -8388608;
	sub.s32 	%r931, %r928, %r930;
	mov.b32 	%f8, %r931;
	cvt.rn.f32.s32 	%f9, %r930;
	fma.rn.f32 	%f10, %f9, 0f34000000, %f7;
	add.f32 	%f11, %f8, 0fBF800000;
	fma.rn.f32 	%f12, %f11, 0fBE055027, 0f3E1039F6;
	fma.rn.f32 	%f13, %f12, %f11, 0fBDF8CDCC;
	fma.rn.f32 	%f14, %f13, %f11, 0f3E0F2955;
	fma.rn.f32 	%f15, %f14, %f11, 0fBE2AD8B9;
	fma.rn.f32 	%f16, %f15, %f11, 0f3E4CED0B;
	fma.rn.f32 	%f17, %f16, %f11, 0fBE7FFF22;
	fma.rn.f32 	%f18, %f17, %f11, 0f3EAAAA78;
	fma.rn.f32 	%f19, %f18, %f11, 0fBF000000;
	mul.f32 	%f20, %f11, %f19;
	fma.rn.f32 	%f21, %f20, %f11, %f11;
	fma.rn.f32 	%f22, %f10, 0f3F317218, %f21;
	setp.gt.u32 	%p67, %r928, 2139095039;
	fma.rn.f32 	%f23, %f6, 0f7F800000, 0f7F800000;
	selp.f32 	%f24, %f23, %f22, %p67;
	setp.eq.f32 	%p68, %f6, 0f00000000;
	mul.f32 	%f25, %f24, 0fC0000000;
	selp.f32 	%f26, 0f7F800000, %f25, %p68;
	sqrt.rn.f32 	%f27, %f26;
	sin.approx.f32 	%f28, %f4;
	mul.f32 	%f29, %f27, %f28;
	cvt.rn.f32.u32 	%f30, %r543;
	mov.f32 	%f31, 0f40000000;
	div.rn.f32 	%f32, %f31, %f30;
	sqrt.rn.f32 	%f33, %f32;
	mul.f32 	%f34, %f29, %f33;
	cvta.to.global.u64 	%rd23, %rd10;
	shl.b64 	%rd24, %rd2, 2;
	add.s64 	%rd25, %rd23, %rd24;
	st.global.f32 	[%rd25], %f34;
$L__BB7_117:
	ret;

}
	// .globl	_Z9init_biasiPf
.visible .entry _Z9init_biasiPf(
	.param .u32 _Z9init_biasiPf_param_0,
	.param .u64 .ptr .align 1 _Z9init_biasiPf_param_1
)
{
	.reg .b32 	%r<6>;
	.reg .b64 	%rd<5>;

	ld.param.u64 	%rd1, [_Z9init_biasiPf_param_1];
	cvta.to.global.u64 	%rd2, %rd1;
	mov.u32 	%r1, %ctaid.x;
	mov.u32 	%r2, %ntid.x;
	mov.u32 	%r3, %tid.x;
	mad.lo.s32 	%r4, %r1, %r2, %r3;
	mul.wide.s32 	%rd3, %r4, 4;
	add.s64 	%rd4, %rd2, %rd3;
	mov.b32 	%r5, 0;
	st.global.u32 	[%rd4], %r5;
	ret;

}


// ===== COMPILED SASS (sm_100) =====

	.target	sm_100

	.elftype	@"ET_EXEC"


//--------------------- .note.nv.tkinfo           --------------------------
	.section	.note.nv.tkinfo,"",@"SHT_NOTE"
	.sectionflags	@"SHF_NOTE_NV_TKINFO"
	.tkinfo
        /*0018*/ 	.word	0x00000002
        /*0030*/ 	.string	""
        /*0030*/ 	.string	"ptxas"
        /*0030*/ 	.string	"Cuda compilation tools, release 13.0, V13.0.88"
        /*0030*/ 	.string	"Build cuda_13.0.r13.0/compiler.36424714_0"
        /*0030*/ 	.string	"-arch sm_100 -m 64 "



//--------------------- .note.nv.cuinfo           --------------------------
	.section	.note.nv.cuinfo,"",@"SHT_NOTE"
	.sectionflags	@"SHF_NOTE_NV_CUINFO"
        /*0018*/ 	.short	0x0002
        /*001a*/ 	.short	0x0064
        /*001c*/ 	.short	0x0082
	.zero		2


//--------------------- .nv.info                  --------------------------
	.section	.nv.info,"",@"SHT_CUDA_INFO"
	.align	4


	//----- nvinfo : EIATTR_REGCOUNT
	.align		4
        /*0000*/ 	.byte	0x04, 0x2f
        /*0002*/ 	.short	(.L_10 - .L_9)
	.align		4
.L_9:
        /*0004*/ 	.word	index@(_Z15forward_softmaxiiiPfS_S_S_S_)
        /*0008*/ 	.word	0x00000020


	//----- nvinfo : EIATTR_FRAME_SIZE
	.align		4
.L_10:
        /*000c*/ 	.byte	0x04, 0x11
        /*000e*/ 	.short	(.L_12 - .L_11)
	.align		4
.L_11:
        /*0010*/ 	.word	index@($__internal_3_$__cuda_sm3x_div_rn_noftz_f32_slowpath)
        /*0014*/ 	.word	0x00000000


	//----- nvinfo : EIATTR_FRAME_SIZE
	.align		4
.L_12:
        /*0018*/ 	.byte	0x04, 0x11
        /*001a*/ 	.short	(.L_14 - .L_13)
	.align		4
.L_13:
        /*001c*/ 	.word	index@(_Z15forward_softmaxiiiPfS_S_S_S_)
        /*0020*/ 	.word	0x00000000


	//----- nvinfo : EIATTR_REGCOUNT
	.align		4
.L_14:
        /*0024*/ 	.byte	0x04, 0x2f
        /*0026*/ 	.short	(.L_16 - .L_15)
	.align		4
.L_15:
        /*0028*/ 	.word	index@(_Z7forwardiiiPKfPfS1_S1_)
        /*002c*/ 	.word	0x00000020


	//----- nvinfo : EIATTR_FRAME_SIZE
	.align		4
.L_16:
        /*0030*/ 	.byte	0x04, 0x11
        /*0032*/ 	.short	(.L_18 - .L_17)
	.align		4
.L_17:
        /*0034*/ 	.word	index@(_Z7forwardiiiPKfPfS1_S1_)
        /*0038*/ 	.word	0x00000000


	//----- nvinfo : EIATTR_REGCOUNT
	.align		4
.L_18:
        /*003c*/ 	.byte	0x04, 0x2f
        /*003e*/ 	.short	(.L_20 - .L_19)
	.align		4
.L_19:
        /*0040*/ 	.word	index@(_Z12forward_reluiiiPKfPfS1_S1_)
        /*0044*/ 	.word	0x00000020


	//----- nvinfo : EIATTR_FRAME_SIZE
	.align		4
.L_20:
        /*0048*/ 	.byte	0x04, 0x11
        /*004a*/ 	.short	(.L_22 - .L_21)
	.align		4
.L_21:
        /*004c*/ 	.word	index@(_Z12forward_reluiiiPKfPfS1_S1_)
        /*0050*/ 	.word	0x00000000


	//----- nvinfo : EIATTR_REGCOUNT
	.align		4
.L_22:
        /*0054*/ 	.byte	0x04, 0x2f
        /*0056*/ 	.short	(.L_24 - .L_23)
	.align		4
.L_23:
        /*0058*/ 	.word	index@(_Z6z_gradiiiPKfPfS1_S0_)
        /*005c*/ 	.word	0x00000020


	//----- nvinfo : EIATTR_FRAME_SIZE
	.align		4
.L_24:
        /*0060*/ 	.byte	0x04, 0x11
        /*0062*/ 	.short	(.L_26 - .L_25)
	.align		4
.L_25:
        /*0064*/ 	.word	index@(_Z6z_gradiiiPKfPfS1_S0_)
        /*0068*/ 	.word	0x00000000


	//----- nvinfo : EIATTR_REGCOUNT
	.align		4
.L_26:
        /*006c*/ 	.byte	0x04, 0x2f
        /*006e*/ 	.short	(.L_28 - .L_27)
	.align		4
.L_27:
        /*0070*/ 	.word	index@(_Z12update_layeriiifPfS_PKfS1_)
        /*0074*/ 	.word	0x00000020


	//----- nvinfo : EIATTR_FRAME_SIZE
	.align		4
.L_28:
        /*0078*/ 	.byte	0x04, 0x11
        /*007a*/ 	.short	(.L_30 - .L_29)
	.align		4
.L_29:
        /*007c*/ 	.word	index@($__internal_2_$__cuda_sm3x_div_rn_noftz_f32_slowpath)
        /*0080*/ 	.word	0x00000000


	//----- nvinfo : EIATTR_FRAME_SIZE
	.align		4
.L_30:
        /*0084*/ 	.byte	0x04, 0x11
        /*0086*/ 	.short	(.L_32 - .L_31)
	.align		4
.L_31:
        /*0088*/ 	.word	index@(_Z12update_layeriiifPfS_PKfS1_)
        /*008c*/ 	.word	0x00000000


	//----- nvinfo : EIATTR_REGCOUNT
	.align		4
.L_32:
        /*0090*/ 	.byte	0x04, 0x2f
        /*0092*/ 	.short	(.L_34 - .L_33)
	.align		4
.L_33:
        /*0094*/ 	.word	index@(_Z13cross_entropyiiPKfS0_Pf)
        /*0098*/ 	.word	0x00000020


	//----- nvinfo : EIATTR_FRAME_SIZE
	.align		4
.L_34:
        /*009c*/ 	.byte	0x04, 0x11
        /*009e*/ 	.short	(.L_36 - .L_35)
	.align		4
.L_35:
        /*00a0*/ 	.word	index@(_Z13cross_entropyiiPKfS0_Pf)
        /*00a4*/ 	.word	0x00000000


	//----- nvinfo : EIATTR_REGCOUNT
	.align		4
.L_36:
        /*00a8*/ 	.byte	0x04, 0x2f
        /*00aa*/ 	.short	(.L_38 - .L_37)
	.align		4
.L_37:
        /*00ac*/ 	.word	index@(_Z26cross_entropy_softmax_gradiiPKfS0_Pf)
        /*00b0*/ 	.word	0x0000000c


	//----- nvinfo : EIATTR_FRAME_SIZE
	.align		4
.L_38:
        /*00b4*/ 	.byte	0x04, 0x11
        /*00b6*/ 	.short	(.L_40 - .L_39)
	.align		4
.L_39:
        /*00b8*/ 	.word	index@(_Z26cross_entropy_softmax_gradiiPKfS0_Pf)
        /*00bc*/ 	.word	0x00000000


	//----- nvinfo : EIATTR_REGCOUNT
	.align		4
.L_40:
        /*00c0*/ 	.byte	0x04, 0x2f
        /*00c2*/ 	.short	(.L_42 - .L_41)
	.align		4
.L_41:
        /*00c4*/ 	.word	index@(_Z11init_weightiiPf)
        /*00c8*/ 	.word	0x00000020


	//----- nvinfo : EIATTR_FRAME_SIZE
	.align		4
.L_42:
        /*00cc*/ 	.byte	0x04, 0x11
        /*00ce*/ 	.short	(.L_44 - .L_43)
	.align		4
.L_43:
        /*00d0*/ 	.word	index@($__internal_1_$__cuda_sm3x_div_rn_noftz_f32_slowpath)
        /*00d4*/ 	.word	0x00000030


	//----- nvinfo : EIATTR_FRAME_SIZE
	.align		4
.L_44:
        /*00d8*/ 	.byte	0x04, 0x11
        /*00da*/ 	.short	(.L_46 - .L_45)
	.align		4
.L_45:
        /*00dc*/ 	.word	index@($__internal_0_$__cuda_sm20_sqrt_rn_f32_slowpath)
        /*00e0*/ 	.word	0x00000030


	//----- nvinfo : EIATTR_FRAME_SIZE
	.align		4
.L_46:
        /*00e4*/ 	.byte	0x04, 0x11
        /*00e6*/ 	.short	(.L_48 - .L_47)
	.align		4
.L_47:
        /*00e8*/ 	.word	index@(_Z11init_weightiiPf)
        /*00ec*/ 	.word	0x00000030


	//----- nvinfo : EIATTR_REGCOUNT
	.align		4
.L_48:
        /*00f0*/ 	.byte	0x04, 0x2f
        /*00f2*/ 	.short	(.L_50 - .L_49)
	.align		4
.L_49:
        /*00f4*/ 	.word	index@(_Z9init_biasiPf)
        /*00f8*/ 	.word	0x00000008


	//----- nvinfo : EIATTR_FRAME_SIZE
	.align		4
.L_50:
        /*00fc*/ 	.byte	0x04, 0x11
        /*00fe*/ 	.short	(.L_52 - .L_51)
	.align		4
.L_51:
        /*0100*/ 	.word	index@(_Z9init_biasiPf)
        /*0104*/ 	.word	0x00000000


	//----- nvinfo : EIATTR_MIN_STACK_SIZE
	.align		4
.L_52:
        /*0108*/ 	.byte	0x04, 0x12
        /*010a*/ 	.short	(.L_54 - .L_53)
	.align		4
.L_53:
        /*010c*/ 	.word	index@(_Z9init_biasiPf)
        /*0110*/ 	.word	0x00000000


	//----- nvinfo : EIATTR_MIN_STACK_SIZE
	.align		4
.L_54:
        /*0114*/ 	.byte	0x04, 0x12
        /*0116*/ 	.short	(.L_56 - .L_55)
	.align		4
.L_55:
        /*0118*/ 	.word	index@(_Z11init_weightiiPf)
        /*011c*/ 	.word	0x00000030


	//----- nvinfo : EIATTR_MIN_STACK_SIZE
	.align		4
.L_56:
        /*0120*/ 	.byte	0x04, 0x12
        /*0122*/ 	.short	(.L_58 - .L_57)
	.align		4
.L_57:
        /*0124*/ 	.word	index@(_Z26cross_entropy_softmax_gradiiPKfS0_Pf)
        /*0128*/ 	.word	0x00000000


	//----- nvinfo : EIATTR_MIN_STACK_SIZE
	.align		4
.L_58:
        /*012c*/ 	.byte	0x04, 0x12
        /*012e*/ 	.short	(.L_60 - .L_59)
	.align		4
.L_59:
        /*0130*/ 	.word	index@(_Z13cross_entropyiiPKfS0_Pf)
        /*0134*/ 	.word	0x00000000


	//----- nvinfo : EIATTR_MIN_STACK_SIZE
	.align		4
.L_60:
        /*0138*/ 	.byte	0x04, 0x12
        /*013a*/ 	.short	(.L_62 - .L_61)
	.align		4
.L_61:
        /*013c*/ 	.word	index@(_Z12update_layeriiifPfS_PKfS1_)
        /*0140*/ 	.word	0x00000000


	//----- nvinfo : EIATTR_MIN_STACK_SIZE
	.align		4
.L_62:
        /*0144*/ 	.byte	0x04, 0x12
        /*0146*/ 	.short	(.L_64 - .L_63)
	.align		4
.L_63:
        /*0148*/ 	.word	index@(_Z6z_gradiiiPKfPfS1_S0_)
        /*014c*/ 	.word	0x00000000


	//----- nvinfo : EIATTR_MIN_STACK_SIZE
	.align		4
.L_64:
        /*0150*/ 	.byte	0x04, 0x12
        /*0152*/ 	.short	(.L_66 - .L_65)
	.align		4
.L_65:
        /*0154*/ 	.word	index@(_Z12forward_reluiiiPKfPfS1_S1_)
        /*0158*/ 	.word	0x00000000


	//----- nvinfo : EIATTR_MIN_STACK_SIZE
	.align		4
.L_66:
        /*015c*/ 	.byte	0x04, 0x12
        /*015e*/ 	.short	(.L_68 - .L_67)
	.align		4
.L_67:
        /*0160*/ 	.word	index@(_Z7forwardiiiPKfPfS1_S1_)
        /*0164*/ 	.word	0x00000000


	//----- nvinfo : EIATTR_MIN_STACK_SIZE
	.align		4
.L_68:
        /*0168*/ 	.byte	0x04, 0x12
        /*016a*/ 	.short	(.L_70 - .L_69)
	.align		4
.L_69:
        /*016c*/ 	.word	index@(_Z15forward_softmaxiiiPfS_S_S_S_)
        /*0170*/ 	.word	0x00000000
.L_70:


//--------------------- .nv.compat                --------------------------
	.section	.nv.compat,"",@"SHT_CUDA_COMPAT_INFO"
	.align	4
        /*0000*/ 	.byte	0x02, 0x09, 0x00, 0x00, 0x02, 0x02, 0x01, 0x00, 0x02, 0x05, 0x05, 0x00, 0x03, 0x07, 0x01, 0x01
        /*0010*/ 	.byte	0x02, 0x03, 0x00, 0x00, 0x02, 0x06, 0x01, 0x00, 0x04, 0x0b, 0x08, 0x00, 0x01, 0x00, 0x00, 0x00
        /*0020*/ 	.byte	0x00, 0x00, 0x00, 0x00


//--------------------- .nv.info._Z9init_biasiPf  --------------------------
	.section	.nv.info._Z9init_biasiPf,"",@"SHT_CUDA_INFO"
	.sectionflags	@""
	.align	4


	//----- nvinfo : EIATTR_CUDA_API_VERSION
	.align		4
        /*0000*/ 	.byte	0x04, 0x37
        /*0002*/ 	.short	(.L_72 - .L_71)
.L_71:
        /*0004*/ 	.word	0x00000082


	//----- nvinfo : EIATTR_KPARAM_INFO
	.align		4
.L_72:
        /*0008*/ 	.byte	0x04, 0x17
        /*000a*/ 	.short	(.L_74 - .L_73)
.L_73:
        /*000c*/ 	.word	0x00000000
        /*0010*/ 	.short	0x0001
        /*0012*/ 	.short	0x0008
        /*0014*/ 	.byte	0x00, 0xf5, 0x21, 0x00


	//----- nvinfo : EIATTR_KPARAM_INFO
	.align		4
.L_74:
        /*0018*/ 	.byte	0x04, 0x17
        /*001a*/ 	.short	(.L_76 - .L_75)
.L_75:
        /*001c*/ 	.word	0x00000000
        /*0020*/ 	.short	0x0000
        /*0022*/ 	.short	0x0000
        /*0024*/ 	.byte	0x00, 0xf0, 0x11, 0x00


	//----- nvinfo : EIATTR_SPARSE_MMA_MASK
	.align		4
.L_76:
        /*0028*/ 	.byte	0x03, 0x50
        /*002a*/ 	.short	0x0000


	//----- nvinfo : EIATTR_MAXREG_COUNT
	.align		4
        /*002c*/ 	.byte	0x03, 0x1b
        /*002e*/ 	.short	0x00ff


	//----- nvinfo : EIATTR_MERCURY_ISA_VERSION
	.align		4
        /*0030*/ 	.byte	0x03, 0x5f
        /*0032*/ 	.short	0x0101


	//----- nvinfo : EIATTR_VRC_CTA_INIT_COUNT
	.align		4
        /*0034*/ 	.byte	0x02, 0x4a
	.zero		1
	.zero		1


	//----- nvinfo : EIATTR_EXIT_INSTR_OFFSETS
	.align		4
        /*0038*/ 	.byte	0x04, 0x1c
        /*003a*/ 	.short	(.L_78 - .L_77)


	//   ....[0]....
.L_77:
        /*003c*/ 	.word	0x00000090


	//----- nvinfo : EIATTR_CBANK_PARAM_SIZE
	.align		4
.L_78:
        /*0040*/ 	.byte	0x03, 0x19
        /*0042*/ 	.short	0x0010


	//----- nvinfo : EIATTR_PARAM_CBANK
	.align		4
        /*0044*/ 	.byte	0x04, 0x0a
        /*0046*/ 	.short	(.L_80 - .L_79)
	.align		4
.L_79:
        /*0048*/ 	.word	index@(.nv.constant0._Z9init_biasiPf)
        /*004c*/ 	.short	0x0380
        /*004e*/ 	.short	0x0010


	//----- nvinfo : EIATTR_SW_WAR
	.align		4
.L_80:
        /*0050*/ 	.byte	0x04, 0x36
        /*0052*/ 	.short	(.L_82 - .L_81)
.L_81:
        /*0054*/ 	.word	0x00000008
.L_82:


//--------------------- .nv.info._Z11init_weightiiPf --------------------------
	.section	.nv.info._Z11init_weightiiPf,"",@"SHT_CUDA_INFO"
	.sectionflags	@""
	.align	4


	//----- nvinfo : EIATTR_CUDA_API_VERSION
	.align		4
        /*0000*/ 	.byte	0x04, 0x37
        /*0002*/ 	.short	(.L_84 - .L_83)
.L_83:
        /*0004*/ 	.word	0x00000082


	//----- nvinfo : EIATTR_KPARAM_INFO
	.align		4
.L_84:
        /*0008*/ 	.byte	0x04, 0x17
        /*000a*/ 	.short	(.L_86 - .L_85)
.L_85:
        /*000c*/ 	.word	0x00000000
        /*0010*/ 	.short	0x0002
        /*0012*/ 	.short	0x0008
        /*0014*/ 	.byte	0x00, 0xf5, 0x21, 0x00


	//----- nvinfo : EIATTR_KPARAM_INFO
	.align		4
.L_86:
        /*0018*/ 	.byte	0x04, 0x17
        /*001a*/ 	.short	(.L_88 - .L_87)
.L_87:
        /*001c*/ 	.word	0x00000000
        /*0020*/ 	.short	0x0001
        /*0022*/ 	.short	0x0004
        /*0024*/ 	.byte	0x00, 0xf0, 0x11, 0x00


	//----- nvinfo : EIATTR_KPARAM_INFO
	.align		4
.L_88:
        /*0028*/ 	.byte	0x04, 0x17
        /*002a*/ 	.short	(.L_90 - .L_89)
.L_89:
        /*002c*/ 	.word	0x00000000
        /*0030*/ 	.short	0x0000
        /*0032*/ 	.short	0x0000
        /*0034*/ 	.byte	0x00, 0xf0, 0x11, 0x00


	//----- nvinfo : EIATTR_SPARSE_MMA_MASK
	.align		4
.L_90:
        /*0038*/ 	.byte	0x03, 0x50
        /*003a*/ 	.short	0x0000


	//----- nvinfo : EIATTR_MAXREG_COUNT
	.align		4
        /*003c*/ 	.byte	0x03, 0x1b
        /*003e*/ 	.short	0x00ff


	//----- nvinfo : EIATTR_MERCURY_ISA_VERSION
	.align		4
        /*0040*/ 	.byte	0x03, 0x5f
        /*0042*/ 	.short	0x0101


	//----- nvinfo : EIATTR_VRC_CTA_INIT_COUNT
	.align		4
        /*0044*/ 	.byte	0x02, 0x4a
	.zero		1
	.zero		1


	//----- nvinfo : EIATTR_EXIT_INSTR_OFFSETS
	.align		4
        /*0048*/ 	.byte	0x04, 0x1c
        /*004a*/ 	.short	(.L_92 - .L_91)


	//   ....[0]....
.L_91:
        /*004c*/ 	.word	0x000000d0


	//   ....[1]....
        /*0050*/ 	.word	0x00002d90


	//----- nvinfo : EIATTR_CRS_STACK_SIZE
	.align		4
.L_92:
        /*0054*/ 	.byte	0x04, 0x1e
        /*0056*/ 	.short	(.L_94 - .L_93)
.L_93:
        /*0058*/ 	.word	0x00000000


	//----- nvinfo : EIATTR_CBANK_PARAM_SIZE
	.align		4
.L_94:
        /*005c*/ 	.byte	0x03, 0x19
        /*005e*/ 	.short	0x0010


	//----- nvinfo : EIATTR_PARAM_CBANK
	.align		4
        /*0060*/ 	.byte	0x04, 0x0a
        /*0062*/ 	.short	(.L_96 - .L_95)
	.align		4
.L_95:
        /*0064*/ 	.word	index@(.nv.constant0._Z11init_weightiiPf)
        /*0068*/ 	.short	0x0380
        /*006a*/ 	.short	0x0010


	//----- nvinfo : EIATTR_SW_WAR
	.align		4
.L_96:
        /*006c*/ 	.byte	0x04, 0x36
        /*006e*/ 	.short	(.L_98 - .L_97)
.L_97:
        /*0070*/ 	.word	0x00000008
.L_98:


//--------------------- .nv.info._Z26cross_entropy_softmax_gradiiPKfS0_Pf --------------------------
	.section	.nv.info._Z26cross_entropy_softmax_gradiiPKfS0_Pf,"",@"SHT_CUDA_INFO"
	.sectionflags	@""
	.align	4


	//----- nvinfo : EIATTR_CUDA_API_VERSION
	.align		4
        /*0000*/ 	.byte	0x04, 0x37
        /*0002*/ 	.short	(.L_100 - .L_99)
.L_99:
        /*0004*/ 	.word	0x00000082


	//----- nvinfo : EIATTR_KPARAM_INFO
	.align		4
.L_100:
        /*0008*/ 	.byte	0x04, 0x17
        /*000a*/ 	.short	(.L_102 - .L_101)
.L_101:
        /*000c*/ 	.word	0x00000000
        /*0010*/ 	.short	0x0004
        /*0012*/ 	.short	0x0018
        /*0014*/ 	.byte	0x00, 0xf5, 0x21, 0x00


	//----- nvinfo : EIATTR_KPARAM_INFO
	.align		4
.L_102:
        /*0018*/ 	.byte	0x04, 0x17
        /*001a*/ 	.short	(.L_104 - .L_103)
.L_103:
        /*001c*/ 	.word	0x00000000
        /*0020*/ 	.short	0x0003
        /*0022*/ 	.short	0x0010
        /*0024*/ 	.byte	0x00, 0xf5, 0x21, 0x00


	//----- nvinfo : EIATTR_KPARAM_INFO
	.align		4
.L_104:
        /*0028*/ 	.byte	0x04, 0x17
        /*002a*/ 	.short	(.L_106 - .L_105)
.L_105:
        /*002c*/ 	.word	0x00000000
        /*0030*/ 	.short	0x0002
        /*0032*/ 	.short	0x0008
        /*0034*/ 	.byte	0x00, 0xf5, 0x21, 0x00


	//----- nvinfo : EIATTR_KPARAM_INFO
	.align		4
.L_106:
        /*0038*/ 	.byte	0x04, 0x17
        /*003a*/ 	.short	(.L_108 - .L_107)
.L_107:
        /*003c*/ 	.word	0x00000000
        /*0040*/ 	.short	0x0001
        /*0042*/ 	.short	0x0004
        /*0044*/ 	.byte	0x00, 0xf0, 0x11, 0x00


	//----- nvinfo : EIATTR_KPARAM_INFO
	.align		4
.L_108:
        /*0048*/ 	.byte	0x04, 0x17
        /*004a*/ 	.short	(.L_110 - .L_109)
.L_109:
        /*004c*/ 	.word	0x00000000
        /*0050*/ 	.short	0x0000
        /*0052*/ 	.short	0x0000
        /*0054*/ 	.byte	0x00, 0xf0, 0x11, 0x00


	//----- nvinfo : EIATTR_SPARSE_MMA_MASK
	.align		4
.L_110:
        /*0058*/ 	.byte	0x03, 0x50
        /*005a*/ 	.short	0x0000


	//----- nvinfo : EIATTR_MAXREG_COUNT
	.align		4
        /*005c*/ 	.byte	0x03, 0x1b
        /*005e*/ 	.short	0x00ff


	//----- nvinfo : EIATTR_MERCURY_ISA_VERSION
	.align		4
        /*0060*/ 	.byte	0x03, 0x5f
        /*0062*/ 	.short	0x0101


	//----- nvinfo : EIATTR_VRC_CTA_INIT_COUNT
	.align		4
        /*0064*/ 	.byte	0x02, 0x4a
	.zero		1
	.zero		1


	//----- nvinfo : EIATTR_EXIT_INSTR_OFFSETS
	.align		4
        /*0068*/ 	.byte	0x04, 0x1c
        /*006a*/ 	.short	(.L_112 - .L_111)


	//   ....[0]....
.L_111:
        /*006c*/ 	.word	0x00000100


	//----- nvinfo : EIATTR_CBANK_PARAM_SIZE
	.align		4
.L_112:
        /*0070*/ 	.byte	0x03, 0x19
        /*0072*/ 	.short	0x0020


	//----- nvinfo : EIATTR_PARAM_CBANK
	.align		4
        /*0074*/ 	.byte	0x04, 0x0a
        /*0076*/ 	.short	(.L_114 - .L_113)
	.align		4
.L_113:
        /*0078*/ 	.word	index@(.nv.constant0._Z26cross_entropy_softmax_gradiiPKfS0_Pf)
        /*007c*/ 	.short	0x0380
        /*007e*/ 	.short	0x0020


	//----- nvinfo : EIATTR_SW_WAR
	.align		4
.L_114:
        /*0080*/ 	.byte	0x04, 0x36
        /*0082*/ 	.short	(.L_116 - .L_115)
.L_115:
        /*0084*/ 	.word	0x00000008
.L_116:


//--------------------- .nv.info._Z13cross_entropyiiPKfS0_Pf --------------------------
	.section	.nv.info._Z13cross_entropyiiPKfS0_Pf,"",@"SHT_CUDA_INFO"
	.sectionflags	@""
	.align	4


	//----- nvinfo : EIATTR_CUDA_API_VERSION
	.align		4
        /*0000*/ 	.byte	0x04, 0x37
        /*0002*/ 	.short	(.L_118 - .L_117)
.L_117:
        /*0004*/ 	.word	0x00000082


	//----- nvinfo : EIATTR_KPARAM_INFO
	.align		4
.L_118:
        /*0008*/ 	.byte	0x04, 0x17
        /*000a*/ 	.short	(.L_120 - .L_119)
.L_119:
        /*000c*/ 	.word	0x00000000
        /*0010*/ 	.short	0x0004
        /*0012*/ 	.short	0x0018
        /*0014*/ 	.byte	0x00, 0xf5, 0x21, 0x00


	//----- nvinfo : EIATTR_KPARAM_INFO
	.align		4
.L_120:
        /*0018*/ 	.byte	0x04, 0x17
        /*001a*/ 	.short	(.L_122 - .L_121)
.L_121:
        /*001c*/ 	.word	0x00000000
        /*0020*/ 	.short	0x0003
        /*0022*/ 	.short	0x0010
        /*0024*/ 	.byte	0x00, 0xf5, 0x21, 0x00


	//----- nvinfo : EIATTR_KPARAM_INFO
	.align		4
.L_122:
        /*0028*/ 	.byte	0x04, 0x17
        /*002a*/ 	.short	(.L_124 - .L_123)
.L_123:
        /*002c*/ 	.word	0x00000000
        /*0030*/ 	.short	0x0002
        /*0032*/ 	.short	0x0008
        /*0034*/ 	.byte	0x00, 0xf5, 0x21, 0x00


	//----- nvinfo : EIATTR_KPARAM_INFO
	.align		4
.L_124:
        /*0038*/ 	.byte	0x04, 0x17
        /*003a*/ 	.short	(.L_126 - .L_125)
.L_125:
        /*003c*/ 	.word	0x00000000
        /*0040*/ 	.short	0x0001
        /*0042*/ 	.short	0x0004
        /*0044*/ 	.byte	0x00, 0xf0, 0x11, 0x00


	//----- nvinfo : EIATTR_KPARAM_INFO
	.align		4
.L_126:
        /*0048*/ 	.byte	0x04, 0x17
        /*004a*/ 	.short	(.L_128 - .L_127)
.L_127:
        /*004c*/ 	.word	0x00000000
        /*0050*/ 	.short	0x0000
        /*0052*/ 	.short	0x0000
        /*0054*/ 	.byte	0x00, 0xf0, 0x11, 0x00


	//----- nvinfo : EIATTR_SPARSE_MMA_MASK
	.align		4
.L_128:
        /*0058*/ 	.byte	0x03, 0x50
        /*005a*/ 	.short	0x0000


	//----- nvinfo : EIATTR_MAXREG_COUNT
	.align		4
        /*005c*/ 	.byte	0x03, 0x1b
        /*005e*/ 	.short	0x00ff


	//----- nvinfo : EIATTR_MERCURY_ISA_VERSION
	.align		4
        /*0060*/ 	.byte	0x03, 0x5f
        /*0062*/ 	.short	0x0101


	//----- nvinfo : EIATTR_VRC_CTA_INIT_COUNT
	.align		4
        /*0064*/ 	.byte	0x02, 0x4a
	.zero		1
	.zero		1


	//----- nvinfo : EIATTR_EXIT_INSTR_OFFSETS
	.align		4
        /*0068*/ 	.byte	0x04, 0x1c
        /*006a*/ 	.short	(.L_130 - .L_129)


	//   ....[0]....
.L_129:
        /*006c*/ 	.word	0x00000f90


	//----- nvinfo : EIATTR_CBANK_PARAM_SIZE
	.align		4
.L_130:
        /*0070*/ 	.byte	0x03, 0x19
        /*0072*/ 	.short	0x0020


	//----- nvinfo : EIATTR_PARAM_CBANK
	.align		4
        /*0074*/ 	.byte	0x04, 0x0a
        /*0076*/ 	.short	(.L_132 - .L_131)
	.align		4
.L_131:
        /*0078*/ 	.word	index@(.nv.constant0._Z13cross_entropyiiPKfS0_Pf)
        /*007c*/ 	.short	0x0380
        /*007e*/ 	.short	0x0020


	//----- nvinfo : EIATTR_SW_WAR
	.align		4
.L_132:
        /*0080*/ 	.byte	0x04, 0x36
        /*0082*/ 	.short	(.L_134 - .L_133)
.L_133:
        /*0084*/ 	.word	0x00000008
.L_134:


//--------------------- .nv.info._Z12update_layeriiifPfS_PKfS1_ --------------------------
	.section	.nv.info._Z12update_layeriiifPfS_PKfS1_,"",@"SHT_CUDA_INFO"
	.sectionflags	@""
	.align	4


	//----- nvinfo : EIATTR_CUDA_API_VERSION
	.align		4
        /*0000*/ 	.byte	0x04, 0x37
        /*0002*/ 	.short	(.L_136 - .L_135)
.L_135:
        /*0004*/ 	.word	0x00000082


	//----- nvinfo : EIATTR_KPARAM_INFO
	.align		4
.L_136:
        /*0008*/ 	.byte	0x04, 0x17
        /*000a*/ 	.short	(.L_138 - .L_137)
.L_137:
        /*000c*/ 	.word	0x00000000
        /*0010*/ 	.short	0x0007
        /*0012*/ 	.short	0x0028
        /*0014*/ 	.byte	0x00, 0xf5, 0x21, 0x00


	//----- nvinfo : EIATTR_KPARAM_INFO
	.align		4
.L_138:
        /*0018*/ 	.byte	0x04, 0x17
        /*001a*/ 	.short	(.L_140 - .L_139)
.L_139:
        /*001c*/ 	.word	0x00000000
        /*0020*/ 	.short	0x0006
        /*0022*/ 	.short	0x0020
        /*0024*/ 	.byte	0x00, 0xf5, 0x21, 0x00


	//----- nvinfo : EIATTR_KPARAM_INFO
	.align		4
.L_140:
        /*0028*/ 	.byte	0x04, 0x17
        /*002a*/ 	.short	(.L_142 - .L_141)
.L_141:
        /*002c*/ 	.word	0x00000000
        /*0030*/ 	.short	0x0005
        /*0032*/ 	.short	0x0018
        /*0034*/ 	.byte	0x00, 0xf5, 0x21, 0x00


	//----- nvinfo : EIATTR_KPARAM_INFO
	.align		4
.L_142:
        /*0038*/ 	.byte	0x04, 0x17
        /*003a*/ 	.short	(.L_144 - .L_143)
.L_143:
        /*003c*/ 	.word	0x00000000
        /*0040*/ 	.short	0x0004
        /*0042*/ 	.short	0x0010
        /*0044*/ 	.byte	0x00, 0xf5, 0x21, 0x00


	//----- nvinfo : EIATTR_KPARAM_INFO
	.align		4
.L_144:
        /*0048*/ 	.byte	0x04, 0x17
        /*004a*/ 	.short	(.L_146 - .L_145)
.L_145:
        /*004c*/ 	.word	0x00000000
        /*0050*/ 	.short	0x0003
        /*0052*/ 	.short	0x000c
        /*0054*/ 	.byte	0x00, 0xf0, 0x11, 0x00


	//----- nvinfo : EIATTR_KPARAM_INFO
	.align		4
.L_146:
        /*0058*/ 	.byte	0x04, 0x17
        /*005a*/ 	.short	(.L_148 - .L_147)
.L_147:
        /*005c*/ 	.word	0x00000000
        /*0060*/ 	.short	0x0002
        /*0062*/ 	.short	0x0008
        /*0064*/ 	.byte	0x00, 0xf0, 0x11, 0x00


	//----- nvinfo : EIATTR_KPARAM_INFO
	.align		4
.L_148:
        /*0068*/ 	.byte	0x04, 0x17
        /*006a*/ 	.short	(.L_150 - .L_149)
.L_149:
        /*006c*/ 	.word	0x00000000
        /*0070*/ 	.short	0x0001
        /*0072*/ 	.short	0x0004
        /*0074*/ 	.byte	0x00, 0xf0, 0x11, 0x00


	//----- nvinfo : EIATTR_KPARAM_INFO
	.align		4
.L_150:
        /*0078*/ 	.byte	0x04, 0x17
        /*007a*/ 	.short	(.L_152 - .L_151)
.L_151:
        /*007c*/ 	.word	0x00000000
        /*0080*/ 	.short	0x0000
        /*0082*/ 	.short	0x0000
        /*0084*/ 	.byte	0x00, 0xf0, 0x11, 0x00


	//----- nvinfo : EIATTR_SPARSE_MMA_MASK
	.align		4
.L_152:
        /*0088*/ 	.byte	0x03, 0x50
        /*008a*/ 	.short	0x0000


	//----- nvinfo : EIATTR_MAXREG_COUNT
	.align		4
        /*008c*/ 	.byte	0x03, 0x1b
        /*008e*/ 	.short	0x00ff


	//----- nvinfo : EIATTR_MERCURY_ISA_VERSION
	.align		4
        /*0090*/ 	.byte	0x03, 0x5f
        /*0092*/ 	.short	0x0101


	//----- nvinfo : EIATTR_VRC_CTA_INIT_COUNT
	.align		4
        /*0094*/ 	.byte	0x02, 0x4a
	.zero		1
	.zero		1


	//----- nvinfo : EIATTR_EXIT_INSTR_OFFSETS
	.align		4
        /*0098*/ 	.byte	0x04, 0x1c
        /*009a*/ 	.short	(.L_154 - .L_153)


	//   ....[0]....
.L_153:
        /*009c*/ 	.word	0x000000c0


	//   ....[1]....
        /*00a0*/ 	.word	0x00000c20


	//----- nvinfo : EIATTR_CRS_STACK_SIZE
	.align		4
.L_154:
        /*00a4*/ 	.byte	0x04, 0x1e
        /*00a6*/ 	.short	(.L_156 - .L_155)
.L_155:
        /*00a8*/ 	.word	0x00000000


	//----- nvinfo : EIATTR_CBANK_PARAM_SIZE
	.align		4
.L_156:
        /*00ac*/ 	.byte	0x03, 0x19
        /*00ae*/ 	.short	0x0030


	//----- nvinfo : EIATTR_PARAM_CBANK
	.align		4
        /*00b0*/ 	.byte	0x04, 0x0a
        /*00b2*/ 	.short	(.L_158 - .L_157)
	.align		4
.L_157:
        /*00b4*/ 	.word	index@(.nv.constant0._Z12update_layeriiifPfS_PKfS1_)
        /*00b8*/ 	.short	0x0380
        /*00ba*/ 	.short	0x0030


	//----- nvinfo : EIATTR_SW_WAR
	.align		4
.L_158:
        /*00bc*/ 	.byte	0x04, 0x36
        /*00be*/ 	.short	(.L_160 - .L_159)
.L_159:
        /*00c0*/ 	.word	0x00000008
.L_160:


//--------------------- .nv.info._Z6z_gradiiiPKfPfS1_S0_ --------------------------
	.section	.nv.info._Z6z_gradiiiPKfPfS1_S0_,"",@"SHT_CUDA_INFO"
	.sectionflags	@""
	.align	4


	//----- nvinfo : EIATTR_CUDA_API_VERSION
	.align		4
        /*0000*/ 	.byte	0x04, 0x37
        /*0002*/ 	.short	(.L_162 - .L_161)
.L_161:
        /*0004*/ 	.word	0x00000082


	//----- nvinfo : EIATTR_KPARAM_INFO
	.align		4
.L_162:
        /*0008*/ 	.byte	0x04, 0x17
        /*000a*/ 	.short	(.L_164 - .L_163)
.L_163:
        /*000c*/ 	.word	0x00000000
        /*0010*/ 	.short	0x0006
        /*0012*/ 	.short	0x0028
        /*0014*/ 	.byte	0x00, 0xf5, 0x21, 0x00


	//----- nvinfo : EIATTR_KPARAM_INFO
	.align		4
.L_164:
        /*0018*/ 	.byte	0x04, 0x17
        /*001a*/ 	.short	(.L_166 - .L_165)
.L_165:
        /*001c*/ 	.word	0x00000000
        /*0020*/ 	.short	0x0005
        /*0022*/ 	.short	0x0020
        /*0024*/ 	.byte	0x00, 0xf5, 0x21, 0x00


	//----- nvinfo : EIATTR_KPARAM_INFO
	.align		4
.L_166:
        /*0028*/ 	.byte	0x04, 0x17
        /*002a*/ 	.short	(.L_168 - .L_167)
.L_167:
        /*002c*/ 	.word	0x00000000
        /*0030*/ 	.short	0x0004
        /*0032*/ 	.short	0x0018
        /*0034*/ 	.byte	0x00, 0xf5, 0x21, 0x00


	//----- nvinfo : EIATTR_KPARAM_INFO
	.align		4
.L_168:
        /*0038*/ 	.byte	0x04, 0x17
        /*003a*/ 	.short	(.L_170 - .L_169)
.L_169:
        /*003c*/ 	.word	0x00000000
        /*0040*/ 	.short	0x0003
        /*0042*/ 	.short	0x0010
        /*0044*/ 	.byte	0x00, 0xf5, 0x21, 0x00


	//----- nvinfo : EIATTR_KPARAM_INFO
	.align		4
.L_170:
        /*0048*/ 	.byte	0x04, 0x17
        /*004a*/ 	.short	(.L_172 - .L_171)
.L_171:
        /*004c*/ 	.word	0x00000000
        /*0050*/ 	.short	0x0002
        /*0052*/ 	.short	0x0008
        /*0054*/ 	.byte	0x00, 0xf0, 0x11, 0x00


	//----- nvinfo : EIATTR_KPARAM_INFO
	.align		4
.L_172:
        /*0058*/ 	.byte	0x04, 0x17
        /*005a*/ 	.short	(.L_174 - .L_173)
.L_173:
        /*005c*/ 	.word	0x00000000
        /*0060*/ 	.short	0x0001
        /*0062*/ 	.short	0x0004
        /*0064*/ 	.byte	0x00, 0xf0, 0x11, 0x00


	//----- nvinfo : EIATTR_KPARAM_INFO
	.align		4
.L_174:
        /*0068*/ 	.byte	0x04, 0x17
        /*006a*/ 	.short	(.L_176 - .L_175)
.L_175:
        /*006c*/ 	.word	0x00000000
        /*0070*/ 	.short	0x0000
        /*0072*/ 	.short	0x0000
        /*0074*/ 	.byte	0x00, 0xf0, 0x11, 0x00


	//----- nvinfo : EIATTR_SPARSE_MMA_MASK
	.align		4
.L_176:
        /*0078*/ 	.byte	0x03, 0x50
        /*007a*/ 	.short	0x0000


	//----- nvinfo : EIATTR_MAXREG_COUNT
	.align		4
        /*007c*/ 	.byte	0x03, 0x1b
        /*007e*/ 	.short	0x00ff


	//----- nvinfo : EIATTR_NUM_BARRIERS
	.align		4
        /*0080*/ 	.byte	0x02, 0x4c
        /*0082*/ 	.byte	0x01
	.zero		1


	//----- nvinfo : EIATTR_MERCURY_ISA_VERSION
	.align		4
        /*0084*/ 	.byte	0x03, 0x5f
        /*0086*/ 	.short	0x0101


	//----- nvinfo : EIATTR_VRC_CTA_INIT_COUNT
	.align		4
        /*0088*/ 	.byte	0x02, 0x4a
	.zero		1
	.zero		1


	//----- nvinfo : EIATTR_EXIT_INSTR_OFFSETS
	.align		4
        /*008c*/ 	.byte	0x04, 0x1c
        /*008e*/ 	.short	(.L_178 - .L_177)


	//   ....[0]....
.L_177:
        /*0090*/ 	.word	0x00000de0


	//----- nvinfo : EIATTR_CBANK_PARAM_SIZE
	.align		4
.L_178:
        /*0094*/ 	.byte	0x03, 0x19
        /*0096*/ 	.short	0x0030


	//----- nvinfo : EIATTR_PARAM_CBANK
	.align		4
        /*0098*/ 	.byte	0x04, 0x0a
        /*009a*/ 	.short	(.L_180 - .L_179)
	.align		4
.L_179:
        /*009c*/ 	.word	index@(.nv.constant0._Z6z_gradiiiPKfPfS1_S0_)
        /*00a0*/ 	.short	0x0380
        /*00a2*/ 	.short	0x0030


	//----- nvinfo : EIATTR_SW_WAR
	.align		4
.L_180:
        /*00a4*/ 	.byte	0x04, 0x36
        /*00a6*/ 	.short	(.L_182 - .L_181)
.L_181:
        /*00a8*/ 	.word	0x00000008
.L_182:


//--------------------- .nv.info._Z12forward_reluiiiPKfPfS1_S1_ --------------------------
	.section	.nv.info._Z12forward_reluiiiPKfPfS1_S1_,"",@"SHT_CUDA_INFO"
	.sectionflags	@""
	.align	4


	//----- nvinfo : EIATTR_CUDA_API_VERSION
	.align		4
        /*0000*/ 	.byte	0x04, 0x37
        /*0002*/ 	.short	(.L_184 - .L_183)
.L_183:
        /*0004*/ 	.word	0x00000082


	//----- nvinfo : EIATTR_KPARAM_INFO
	.align		4
.L_184:
        /*0008*/ 	.byte	0x04, 0x17
        /*000a*/ 	.short	(.L_186 - .L_185)
.L_185:
        /*000c*/ 	.word	0x00000000
        /*0010*/ 	.short	0x0006
        /*0012*/ 	.short	0x0028
        /*0014*/ 	.byte	0x00, 0xf5, 0x21, 0x00


	//----- nvinfo : EIATTR_KPARAM_INFO
	.align		4
.L_186:
        /*0018*/ 	.byte	0x04, 0x17
        /*001a*/ 	.short	(.L_188 - .L_187)
.L_187:
        /*001c*/ 	.word	0x00000000
        /*0020*/ 	.short	0x0005
        /*0022*/ 	.short	0x0020
        /*0024*/ 	.byte	0x00, 0xf5, 0x21, 0x00


	//----- nvinfo : EIATTR_KPARAM_INFO
	.align		4
.L_188:
        /*0028*/ 	.byte	0x04, 0x17
        /*002a*/ 	.short	(.L_190 - .L_189)
.L_189:
        /*002c*/ 	.word	0x00000000
        /*0030*/ 	.short	0x0004
        /*0032*/ 	.short	0x0018
        /*0034*/ 	.byte	0x00, 0xf5, 0x21, 0x00


	//----- nvinfo : EIATTR_KPARAM_INFO
	.align		4
.L_190:
        /*0038*/ 	.byte	0x04, 0x17
        /*003a*/ 	.short	(.L_192 - .L_191)
.L_191:
        /*003c*/ 	.word	0x00000000
        /*0040*/ 	.short	0x0003
        /*0042*/ 	.short	0x0010
        /*0044*/ 	.byte	0x00, 0xf5, 0x21, 0x00


	//----- nvinfo : EIATTR_KPARAM_INFO
	.align		4
.L_192:
        /*0048*/ 	.byte	0x04, 0x17
        /*004a*/ 	.short	(.L_194 - .L_193)
.L_193:
        /*004c*/ 	.word	0x00000000
        /*0050*/ 	.short	0x0002
        /*0052*/ 	.short	0x0008
        /*0054*/ 	.byte	0x00, 0xf0, 0x11, 0x00


	//----- nvinfo : EIATTR_KPARAM_INFO
	.align		4
.L_194:
        /*0058*/ 	.byte	0x04, 0x17
        /*005a*/ 	.short	(.L_196 - .L_195)
.L_195:
        /*005c*/ 	.word	0x00000000
        /*0060*/ 	.short	0x0001
        /*0062*/ 	.short	0x0004
        /*0064*/ 	.byte	0x00, 0xf0, 0x11, 0x00


	//----- nvinfo : EIATTR_KPARAM_INFO
	.align		4
.L_196:
        /*0068*/ 	.byte	0x04, 0x17
        /*006a*/ 	.short	(.L_198 - .L_197)
.L_197:
        /*006c*/ 	.word	0x00000000
        /*0070*/ 	.short	0x0000
        /*0072*/ 	.short	0x0000
        /*0074*/ 	.byte	0x00, 0xf0, 0x11, 0x00


	//----- nvinfo : EIATTR_SPARSE_MMA_MASK
	.align		4
.L_198:
        /*0078*/ 	.byte	0x03, 0x50
        /*007a*/ 	.short	0x0000


	//----- nvinfo : EIATTR_MAXREG_COUNT
	.align		4
        /*007c*/ 	.byte	0x03, 0x1b
        /*007e*/ 	.short	0x00ff


	//----- nvinfo : EIATTR_NUM_BARRIERS
	.align		4
        /*0080*/ 	.byte	0x02, 0x4c
        /*0082*/ 	.byte	0x01
	.zero		1


	//----- nvinfo : EIATTR_MERCURY_ISA_VERSION
	.align		4
        /*0084*/ 	.byte	0x03, 0x5f
        /*0086*/ 	.short	0x0101


	//----- nvinfo : EIATTR_VRC_CTA_INIT_COUNT
	.align		4
        /*0088*/ 	.byte	0x02, 0x4a
	.zero		1
	.zero		1


	//----- nvinfo : EIATTR_EXIT_INSTR_OFFSETS
	.align		4
        /*008c*/ 	.byte	0x04, 0x1c
        /*008e*/ 	.short	(.L_200 - .L_199)


	//   ....[0]....
.L_199:
        /*0090*/ 	.word	0x000000b0


	//   ....[1]....
        /*0094*/ 	.word	0x00001920


	//----- nvinfo : EIATTR_CBANK_PARAM_SIZE
	.align		4
.L_200:
        /*0098*/ 	.byte	0x03, 0x19
        /*009a*/ 	.short	0x0030


	//----- nvinfo : EIATTR_PARAM_CBANK
	.align		4
        /*009c*/ 	.byte	0x04, 0x0a
        /*009e*/ 	.short	(.L_202 - .L_201)
	.align		4
.L_201:
        /*00a0*/ 	.word	index@(.nv.constant0._Z12forward_reluiiiPKfPfS1_S1_)
        /*00a4*/ 	.short	0x0380
        /*00a6*/ 	.short	0x0030


	//----- nvinfo : EIATTR_SW_WAR
	.align		4
.L_202:
        /*00a8*/ 	.byte	0x04, 0x36
        /*00aa*/ 	.short	(.L_204 - .L_203)
.L_203:
        /*00ac*/ 	.word	0x00000008
.L_204:


//--------------------- .nv.info._Z7forwardiiiPKfPfS1_S1_ --------------------------
	.section	.nv.info._Z7forwardiiiPKfPfS1_S1_,"",@"SHT_CUDA_INFO"
	.sectionflags	@""
	.align	4


	//----- nvinfo : EIATTR_CUDA_API_VERSION
	.align		4
        /*0000*/ 	.byte	0x04, 0x37
        /*0002*/ 	.short	(.L_206 - .L_205)
.L_205:
        /*0004*/ 	.word	0x00000082


	//----- nvinfo : EIATTR_KPARAM_INFO
	.align		4
.L_206:
        /*0008*/ 	.byte	0x04, 0x17
        /*000a*/ 	.short	(.L_208 - .L_207)
.L_207:
        /*000c*/ 	.word	0x00000000
        /*0010*/ 	.short	0x0006
        /*0012*/ 	.short	0x0028
        /*0014*/ 	.byte	0x00, 0xf5, 0x21, 0x00


	//----- nvinfo : EIATTR_KPARAM_INFO
	.align		4
.L_208:
        /*0018*/ 	.byte	0x04, 0x17
        /*001a*/ 	.short	(.L_210 - .L_209)
.L_209:
        /*001c*/ 	.word	0x00000000
        /*0020*/ 	.short	0x0005
        /*0022*/ 	.short	0x0020
        /*0024*/ 	.byte	0x00, 0xf5, 0x21, 0x00


	//----- nvinfo : EIATTR_KPARAM_INFO
	.align		4
.L_210:
        /*0028*/ 	.byte	0x04, 0x17
        /*002a*/ 	.short	(.L_212 - .L_211)
.L_211:
        /*002c*/ 	.word	0x00000000
        /*0030*/ 	.short	0x0004
        /*0032*/ 	.short	0x0018
        /*0034*/ 	.byte	0x00, 0xf5, 0x21, 0x00


	//----- nvinfo : EIATTR_KPARAM_INFO
	.align		4
.L_212:
        /*0038*/ 	.byte	0x04, 0x17
        /*003a*/ 	.short	(.L_214 - .L_213)
.L_213:
        /*003c*/ 	.word	0x00000000
        /*0040*/ 	.short	0x0003
        /*0042*/ 	.short	0x0010
        /*0044*/ 	.byte	0x00, 0xf5, 0x21, 0x00


	//----- nvinfo : EIATTR_KPARAM_INFO
	.align		4
.L_214:
        /*0048*/ 	.byte	0x04, 0x17
        /*004a*/ 	.short	(.L_216 - .L_215)
.L_215:
        /*004c*/ 	.word	0x00000000
        /*0050*/ 	.short	0x0002
        /*0052*/ 	.short	0x0008
        /*0054*/ 	.byte	0x00, 0xf0, 0x11, 0x00


	//----- nvinfo : EIATTR_KPARAM_INFO
	.align		4
.L_216:
        /*0058*/ 	.byte	0x04, 0x17
        /*005a*/ 	.short	(.L_218 - .L_217)
.L_217:
        /*005c*/ 	.word	0x00000000
        /*0060*/ 	.short	0x0001
        /*0062*/ 	.short	0x0004
        /*0064*/ 	.byte	0x00, 0xf0, 0x11, 0x00


	//----- nvinfo : EIATTR_KPARAM_INFO
	.align		4
.L_218:
        /*0068*/ 	.byte	0x04, 0x17
        /*006a*/ 	.short	(.L_220 - .L_219)
.L_219:
        /*006c*/ 	.word	0x00000000
        /*0070*/ 	.short	0x0000
        /*0072*/ 	.short	0x0000
        /*0074*/ 	.byte	0x00, 0xf0, 0x11, 0x00


	//----- nvinfo : EIATTR_SPARSE_MMA_MASK
	.align		4
.L_220:
        /*0078*/ 	.byte	0x03, 0x50
        /*007a*/ 	.short	0x0000


	//----- nvinfo : EIATTR_MAXREG_COUNT
	.align		4
        /*007c*/ 	.byte	0x03, 0x1b
        /*007e*/ 	.short	0x00ff


	//----- nvinfo : EIATTR_NUM_BARRIERS
	.align		4
        /*0080*/ 	.byte	0x02, 0x4c
        /*0082*/ 	.byte	0x01
	.zero		1


	//----- nvinfo : EIATTR_MERCURY_ISA_VERSION
	.align		4
        /*0084*/ 	.byte	0x03, 0x5f
        /*0086*/ 	.short	0x0101


	//----- nvinfo : EIATTR_VRC_CTA_INIT_COUNT
	.align		4
        /*0088*/ 	.byte	0x02, 0x4a
	.zero		1
	.zero		1


	//----- nvinfo : EIATTR_EXIT_INSTR_OFFSETS
	.align		4
        /*008c*/ 	.byte	0x04, 0x1c
        /*008e*/ 	.short	(.L_222 - .L_221)


	//   ....[0]....
.L_221:
        /*0090*/ 	.word	0x000000d0


	//   ....[1]....
        /*0094*/ 	.word	0x000018f0


	//----- nvinfo : EIATTR_CBANK_PARAM_SIZE
	.align		4
.L_222:
        /*0098*/ 	.byte	0x03, 0x19
        /*009a*/ 	.short	0x0030


	//----- nvinfo : EIATTR_PARAM_CBANK
	.align		4
        /*009c*/ 	.byte	0x04, 0x0a
        /*009e*/ 	.short	(.L_224 - .L_223)
	.align		4
.L_223:
        /*00a0*/ 	.word	index@(.nv.constant0._Z7forwardiiiPKfPfS1_S1_)
        /*00a4*/ 	.short	0x0380
        /*00a6*/ 	.short	0x0030


	//----- nvinfo : EIATTR_SW_WAR
	.align		4
.L_224:
        /*00a8*/ 	.byte	0x04, 0x36
        /*00aa*/ 	.short	(.L_226 - .L_225)
.L_225:
        /*00ac*/ 	.word	0x00000008
.L_226:


//--------------------- .nv.info._Z15forward_softmaxiiiPfS_S_S_S_ --------------------------
	.section	.nv.info._Z15forward_softmaxiiiPfS_S_S_S_,"",@"SHT_CUDA_INFO"
	.sectionflags	@""
	.align	4


	//----- nvinfo : EIATTR_CUDA_API_VERSION
	.align		4
        /*0000*/ 	.byte	0x04, 0x37
        /*0002*/ 	.short	(.L_228 - .L_227)
.L_227:
        /*0004*/ 	.word	0x00000082


	//----- nvinfo : EIATTR_KPARAM_INFO
	.align		4
.L_228:
        /*0008*/ 	.byte	0x04, 0x17
        /*000a*/ 	.short	(.L_230 - .L_229)
.L_229:
        /*000c*/ 	.word	0x00000000
        /*0010*/ 	.short	0x0007
        /*0012*/ 	.short	0x0030
        /*0014*/ 	.byte	0x00, 0xf5, 0x21, 0x00


	//----- nvinfo : EIATTR_KPARAM_INFO
	.align		4
.L_230:
        /*0018*/ 	.byte	0x04, 0x17
        /*001a*/ 	.short	(.L_232 - .L_231)
.L_231:
        /*001c*/ 	.word	0x00000000
        /*0020*/ 	.short	0x0006
        /*0022*/ 	.short	0x0028
        /*0024*/ 	.byte	0x00, 0xf5, 0x21, 0x00


	//----- nvinfo : EIATTR_KPARAM_INFO
	.align		4
.L_232:
        /*0028*/ 	.byte	0x04, 0x17
        /*002a*/ 	.short	(.L_234 - .L_233)
.L_233:
        /*002c*/ 	.word	0x00000000
        /*0030*/ 	.short	0x0005
        /*0032*/ 	.short	0x0020
        /*0034*/ 	.byte	0x00, 0xf5, 0x21, 0x00


	//----- nvinfo : EIATTR_KPARAM_INFO
	.align		4
.L_234:
        /*0038*/ 	.byte	0x04, 0x17
        /*003a*/ 	.short	(.L_236 - .L_235)
.L_235:
        /*003c*/ 	.word	0x00000000
        /*0040*/ 	.short	0x0004
        /*0042*/ 	.short	0x0018
        /*0044*/ 	.byte	0x00, 0xf5, 0x21, 0x00


	//----- nvinfo : EIATTR_KPARAM_INFO
	.align		4
.L_236:
        /*0048*/ 	.byte	0x04, 0x17
        /*004a*/ 	.short	(.L_238 - .L_237)
.L_237:
        /*004c*/ 	.word	0x00000000
        /*0050*/ 	.short	0x0003
        /*0052*/ 	.short	0x0010
        /*0054*/ 	.byte	0x00, 0xf5, 0x21, 0x00


	//----- nvinfo : EIATTR_KPARAM_INFO
	.align		4
.L_238:
        /*0058*/ 	.byte	0x04, 0x17
        /*005a*/ 	.short	(.L_240 - .L_239)
.L_239:
        /*005c*/ 	.word	0x00000000
        /*0060*/ 	.short	0x0002
        /*0062*/ 	.short	0x0008
        /*0064*/ 	.byte	0x00, 0xf0, 0x11, 0x00


	//----- nvinfo : EIATTR_KPARAM_INFO
	.align		4
.L_240:
        /*0068*/ 	.byte	0x04, 0x17
        /*006a*/ 	.short	(.L_242 - .L_241)
.L_241:
        /*006c*/ 	.word	0x00000000
        /*0070*/ 	.short	0x0001
        /*0072*/ 	.short	0x0004
        /*0074*/ 	.byte	0x00, 0xf0, 0x11, 0x00


	//----- nvinfo : EIATTR_KPARAM_INFO
	.align		4
.L_242:
        /*0078*/ 	.byte	0x04, 0x17
        /*007a*/ 	.short	(.L_244 - .L_243)
.L_243:
        /*007c*/ 	.word	0x00000000
        /*0080*/ 	.short	0x0000
        /*0082*/ 	.short	0x0000
        /*0084*/ 	.byte	0x00, 0xf0, 0x11, 0x00


	//----- nvinfo : EIATTR_SPARSE_MMA_MASK
	.align		4
.L_244:
        /*0088*/ 	.byte	0x03, 0x50
        /*008a*/ 	.short	0x0000


	//----- nvinfo : EIATTR_MAXREG_COUNT
	.align		4
        /*008c*/ 	.byte	0x03, 0x1b
        /*008e*/ 	.short	0x00ff


	//----- nvinfo : EIATTR_NUM_BARRIERS
	.align		4
        /*0090*/ 	.byte	0x02, 0x4c
        /*0092*/ 	.byte	0x01
	.zero		1


	//----- nvinfo : EIATTR_MERCURY_ISA_VERSION
	.align		4
        /*0094*/ 	.byte	0x03, 0x5f
        /*0096*/ 	.short	0x0101


	//----- nvinfo : EIATTR_VRC_CTA_INIT_COUNT
	.align		4
        /*0098*/ 	.byte	0x02, 0x4a
	.zero		1
	.zero		1


	//----- nvinfo : EIATTR_EXIT_INSTR_OFFSETS
	.align		4
        /*009c*/ 	.byte	0x04, 0x1c
        /*009e*/ 	.short	(.L_246 - .L_245)


	//   ....[0]....
.L_245:
        /*00a0*/ 	.word	0x000000d0


	//   ....[1]....
        /*00a4*/ 	.word	0x00002de0


	//----- nvinfo : EIATTR_CRS_STACK_SIZE
	.align		4
.L_246:
        /*00a8*/ 	.byte	0x04, 0x1e
        /*00aa*/ 	.short	(.L_248 - .L_247)
.L_247:
        /*00ac*/ 	.word	0x00000000


	//----- nvinfo : EIATTR_CBANK_PARAM_SIZE
	.align		4
.L_248:
        /*00b0*/ 	.byte	0x03, 0x19
        /*00b2*/ 	.short	0x0038


	//----- nvinfo : EIATTR_PARAM_CBANK
	.align		4
        /*00b4*/ 	.byte	0x04, 0x0a
        /*00b6*/ 	.short	(.L_250 - .L_249)
	.align		4
.L_249:
        /*00b8*/ 	.word	index@(.nv.constant0._Z15forward_softmaxiiiPfS_S_S_S_)
        /*00bc*/ 	.short	0x0380
        /*00be*/ 	.short	0x0038


	//----- nvinfo : EIATTR_SW_WAR
	.align		4
.L_250:
        /*00c0*/ 	.byte	0x04, 0x36
        /*00c2*/ 	.short	(.L_252 - .L_251)
.L_251:
        /*00c4*/ 	.word	0x00000008
.L_252:


//--------------------- .nv.callgraph             --------------------------
	.section	.nv.callgraph,"",@"SHT_CUDA_CALLGRAPH"
	.align	4
	.sectionentsize	8
	.align		4
        /*0000*/ 	.word	0x00000000
	.align		4
        /*0004*/ 	.word	0xffffffff
	.align		4
        /*0008*/ 	.word	0x00000000
	.align		4
        /*000c*/ 	.word	0xfffffffe
	.align		4
        /*0010*/ 	.word	0x00000000
	.align		4
        /*0014*/ 	.word	0xfffffffd
	.align		4
        /*0018*/ 	.word	0x00000000
	.align		4
        /*001c*/ 	.word	0xfffffffc


//--------------------- .nv.constant4             --------------------------
	.section	.nv.constant4,"a",@progbits
	.align	8
	.align		8
.nv.constant4:
        /*0000*/ 	.dword	precalc_xorwow_matrix
	.align		8
        /*0008*/ 	.dword	precalc_xorwow_offset_matrix
	.align		8
        /*0010*/ 	.dword	mrg32k3aM1
	.align		8
        /*0018*/ 	.dword	mrg32k3aM2
	.align		8
        /*0020*/ 	.dword	mrg32k3aM1SubSeq
	.align		8
        /*0028*/ 	.dword	mrg32k3aM2SubSeq
	.align		8
        /*0030*/ 	.dword	mrg32k3aM1Seq
	.align		8
        /*0038*/ 	.dword	mrg32k3aM2Seq


//--------------------- .nv.constant3             --------------------------
	.section	.nv.constant3,"a",@progbits
	.align	8
.nv.constant3:
	.type		__cr_lgamma_table,@object
	.size		__cr_lgamma_table,(.L_8 - __cr_lgamma_table)
__cr_lgamma_table:
        /*0000*/ 	.byte	0x00, 0x00, 0x00, 0x00, 0x00, 0x00, 0x00, 0x00, 0x00, 0x00, 0x00, 0x00, 0x00, 0x00, 0x00, 0x00
        /*0010*/ 	.byte	0xef, 0x39, 0xfa, 0xfe, 0x42, 0x2e, 0xe6, 0x3f, 0x02, 0x20, 0x2a, 0xfa, 0x0b, 0xab, 0xfc, 0x3f
        /*0020*/ 	.byte	0xf9, 0x2c, 0x92, 0x7c, 0xa7, 0x6c, 0x09, 0x40, 0xc9, 0x79, 0x44, 0x3c, 0x64, 0x26, 0x13, 0x40
        /*0030*/ 	.byte	0xca, 0x01, 0xcf, 0x3a, 0x27, 0x51, 0x1a, 0x40, 0x30, 0xcc, 0x2d, 0xf3, 0xe1, 0x0c, 0x21, 0x40
        /*0040*/ 	.byte	0x0d, 0xb7, 0xfc, 0x82, 0x8e, 0x35, 0x25, 0x40
.L_8:


//--------------------- .text._Z9init_biasiPf     --------------------------
	.section	.text._Z9init_biasiPf,"ax",@progbits
	.align	128
        .global         _Z9init_biasiPf
        .type           _Z9init_biasiPf,@function
        .size           _Z9init_biasiPf,(.L_x_98 - _Z9init_biasiPf)
        .other          _Z9init_biasiPf,@"STO_CUDA_ENTRY STV_DEFAULT"
_Z9init_biasiPf:
.text._Z9init_biasiPf:
[----:B------:R-:W-:Y:S01]  /*0000*/  LDC R1, c[0x0][0x37c] ;  /* 0x0000df00ff017b82 */ /* 0x000fe20000000800 */
[----:B------:R-:W0:Y:S07]  /*0010*/  S2R R0, SR_TID.X ;  /* 0x0000000000007919 */ /* 0x000e2e0000002100 */
[----:B------:R-:W0:Y:S01]  /*0020*/  S2UR UR6, SR_CTAID.X ;  /* 0x00000000000679c3 */ /* 0x000e220000002500 */
[----:B------:R-:W1:Y:S07]  /*0030*/  LDCU.64 UR4, c[0x0][0x358] ;  /* 0x00006b00ff0477ac */ /* 0x000e6e0008000a00 */
[----:B------:R-:W0:Y:S08]  /*0040*/  LDC R5, c[0x0][0x360] ;  /* 0x0000d800ff057b82 */ /* 0x000e300000000800 */
[----:B------:R-:W2:Y:S01]  /*0050*/  LDC.64 R2, c[0x0][0x388] ;  /* 0x0000e200ff027b82 */ /* 0x000ea20000000a00 */
[----:B0-----:R-:W-:-:S04]  /*0060*/  IMAD R5, R5, UR6, R0 ;  /* 0x0000000605057c24 */ /* 0x001fc8000f8e0200 */
[----:B--2---:R-:W-:-:S05]  /*0070*/  IMAD.WIDE R2, R5, 0x4, R2 ;  /* 0x0000000405027825 */ /* 0x004fca00078e0202 */
[----:B-1----:R-:W-:Y:S01]  /*0080*/  STG.E desc[UR4][R2.64], RZ ;  /* 0x000000ff02007986 */ /* 0x002fe2000c101904 */
[----:B------:R-:W-:Y:S05]  /*0090*/  EXIT ;  /* 0x000000000000794d */ /* 0x000fea0003800000 */
.L_x_0:
[----:B------:R-:W-:-:S00]  /*00a0*/  BRA `(.L_x_0) ;  /* 0xfffffffc00fc7947 */ /* 0x000fc0000383ffff */
[----:B------:R-:W-:-:S00]  /*00b0*/  NOP ;  /* 0x0000000000007918 */ /* 0x000fc00000000000 */
        /* <DEDUP_REMOVED lines=12> */
.L_x_98:


//--------------------- .text._Z11init_weightiiPf --------------------------
	.section	.text._Z11init_weightiiPf,"ax",@progbits
	.align	128
        .global         _Z11init_weightiiPf
        .type           _Z11init_weightiiPf,@function
        .size           _Z11init_weightiiPf,(.L_x_95 - _Z11init_weightiiPf)
        .other          _Z11init_weightiiPf,@"STO_CUDA_ENTRY STV_DEFAULT"
_Z11init_weightiiPf:
.text._Z11init_weightiiPf:
[----:B------:R-:W0:Y:S01]  /*0000*/  LDC R1, c[0x0][0x37c] ;  /* 0x0000df00ff017b82 */ /* 0x000e220000000800 */
[----:B------:R-:W1:Y:S07]  /*0010*/  S2R R2, SR_TID.Y ;  /* 0x0000000000027919 */ /* 0x000e6e0000002200 */
[----:B------:R-:W2:Y:S01]  /*0020*/  LDC R0, c[0x0][0x360] ;  /* 0x0000d800ff007b82 */ /* 0x000ea20000000800 */
[----:B------:R-:W3:Y:S01]  /*0030*/  LDCU.64 UR6, c[0x0][0x380] ;  /* 0x00007000ff0677ac */ /* 0x000ee20008000a00 */
[----:B0-----:R-:W-:Y:S01]  /*0040*/  VIADD R1, R1, 0xffffffd0 ;  /* 0xffffffd001017836 */ /* 0x001fe20000000000 */
[----:B------:R-:W2:Y:S05]  /*0050*/  S2R R5, SR_TID.X ;  /* 0x0000000000057919 */ /* 0x000eaa0000002100 */
[----:B------:R-:W1:Y:S08]  /*0060*/  S2UR UR5, SR_CTAID.Y ;  /* 0x00000000000579c3 */ /* 0x000e700000002600 */
[----:B------:R-:W1:Y:S08]  /*0070*/  LDC R3, c[0x0][0x364] ;  /* 0x0000d900ff037b82 */ /* 0x000e700000000800 */
[----:B------:R-:W2:Y:S01]  /*0080*/  S2UR UR4, SR_CTAID.X ;  /* 0x00000000000479c3 */ /* 0x000ea20000002500 */
[----:B-1----:R-:W-:-:S05]  /*0090*/  IMAD R3, R3, UR5, R2 ;  /* 0x0000000503037c24 */ /* 0x002fca000f8e0202 */
[----:B---3--:R-:W-:Y:S01]  /*00a0*/  ISETP.GE.AND P0, PT, R3, UR7, PT ;  /* 0x0000000703007c0c */ /* 0x008fe2000bf06270 */
[----:B--2---:R-:W-:-:S05]  /*00b0*/  IMAD R0, R0, UR4, R5 ;  /* 0x0000000400007c24 */ /* 0x004fca000f8e0205 */
[----:B------:R-:W-:-:S13]  /*00c0*/  ISETP.GE.OR P0, PT, R0, UR6, P0 ;  /* 0x0000000600007c0c */ /* 0x000fda0008706670 */
[----:B------:R-:W-:Y:S05]  /*00d0*/  @P0 EXIT ;  /* 0x000000000000094d */ /* 0x000fea0003800000 */
[----:B------:R-:W-:Y:S01]  /*00e0*/  IMAD.MOV.U32 R8, RZ, RZ, 0x498e4dd9 ;  /* 0x498e4dd9ff087424 */ /* 0x000fe200078e00ff */
[----:B------:R-:W-:Y:S01]  /*00f0*/  BSSY.RECONVERGENT B0, `(.L_x_1) ;  /* 0x0000266000007945 */ /* 0x000fe20003800200 */
[----:B------:R-:W-:Y:S02]  /*0100*/  IMAD.MOV.U32 R9, RZ, RZ, 0x76f33ed6 ;  /* 0x76f33ed6ff097424 */ /* 0x000fe400078e00ff */
[----:B------:R-:W-:Y:S02]  /*0110*/  IMAD.MOV.U32 R10, RZ, RZ, 0x7a0d2424 ;  /* 0x7a0d2424ff0a7424 */ /* 0x000fe400078e00ff */
[----:B------:R-:W-:Y:S01]  /*0120*/  IMAD.MOV.U32 R11, RZ, RZ, -0x75bd8fc ;  /* 0xf8a42704ff0b7424 */ /* 0x000fe200078e00ff */
[----:B------:R0:W-:Y:S01]  /*0130*/  STL.64 [R1], R8 ;  /* 0x0000000801007387 */ /* 0x0001e20000100a00 */
[----:B------:R-:W-:Y:S02]  /*0140*/  IMAD.MOV.U32 R12, RZ, RZ, -0x23270784 ;  /* 0xdcd8f87cff0c7424 */ /* 0x000fe400078e00ff */
[----:B------:R-:W-:Y:S01]  /*0150*/  IMAD.MOV.U32 R13, RZ, RZ, 0x6fefb0da ;  /* 0x6fefb0daff0d7424 */ /* 0x000fe200078e00ff */
[----:B------:R0:W-:Y:S01]  /*0160*/  STL.64 [R1+0x8], R10 ;  /* 0x0000080a01007387 */ /* 0x0001e20000100a00 */
[----:B------:R-:W-:Y:S01]  /*0170*/  IMAD R0, R3, UR6, R0 ;  /* 0x0000000603007c24 */ /* 0x000fe2000f8e0200 */
[----:B------:R-:W1:Y:S01]  /*0180*/  LDCU.64 UR6, c[0x0][0x358] ;  /* 0x00006b00ff0677ac */ /* 0x000e620008000a00 */
[----:B------:R-:W-:Y:S01]  /*0190*/  IMAD.MOV.U32 R6, RZ, RZ, 0x76f33ed6 ;  /* 0x76f33ed6ff067424 */ /* 0x000fe200078e00ff */
[----:B------:R0:W-:Y:S01]  /*01a0*/  STL.64 [R1+0x10], R12 ;  /* 0x0000100c01007387 */ /* 0x0001e20000100a00 */
[----:B------:R-:W-:Y:S01]  /*01b0*/  IMAD.MOV.U32 R4, RZ, RZ, 0x7a0d2424 ;  /* 0x7a0d2424ff047424 */ /* 0x000fe200078e00ff */
[----:B------:R-:W-:Y:S01]  /*01c0*/  ISETP.NE.AND P0, PT, R0, RZ, PT ;  /* 0x000000ff0000720c */ /* 0x000fe20003f05270 */
[----:B------:R-:W-:Y:S01]  /*01d0*/  IMAD.MOV.U32 R3, RZ, RZ, 0x6fefb0da ;  /* 0x6fefb0daff037424 */ /* 0x000fe200078e00ff */
[----:B------:R-:W-:-:S11]  /*01e0*/  SHF.R.S32.HI R2, RZ, 0x1f, R0 ;  /* 0x0000001fff027819 */ /* 0x000fd60000011400 */
[----:B0-----:R-:W-:Y:S05]  /*01f0*/  @!P0 BRA `(.L_x_2) ;  /* 0x0000002400548947 */ /* 0x001fea0003800000 */
[----:B------:R-:W-:Y:S02]  /*0200*/  IMAD.MOV.U32 R13, RZ, RZ, R2 ;  /* 0x000000ffff0d7224 */ /* 0x000fe400078e0002 */
[----:B------:R-:W-:Y:S02]  /*0210*/  IMAD.MOV.U32 R11, RZ, RZ, RZ ;  /* 0x000000ffff0b7224 */ /* 0x000fe400078e00ff */
[----:B------:R-:W-:Y:S02]  /*0220*/  IMAD.MOV.U32 R6, RZ, RZ, 0x76f33ed6 ;  /* 0x76f33ed6ff067424 */ /* 0x000fe400078e00ff */
[----:B------:R-:W-:Y:S02]  /*0230*/  IMAD.MOV.U32 R10, RZ, RZ, R0 ;  /* 0x000000ffff0a7224 */ /* 0x000fe400078e0000 */
[----:B------:R-:W-:Y:S02]  /*0240*/  IMAD.MOV.U32 R4, RZ, RZ, 0x7a0d2424 ;  /* 0x7a0d2424ff047424 */ /* 0x000fe400078e00ff */
[----:B------:R-:W-:-:S07]  /*0250*/  IMAD.MOV.U32 R3, RZ, RZ, 0x6fefb0da ;  /* 0x6fefb0daff037424 */ /* 0x000fce00078e00ff */
.L_x_11:
[----:B0-----:R-:W-:Y:S01]  /*0260*/  LOP3.LUT R2, R10, 0x3, RZ, 0xc0, !PT ;  /* 0x000000030a027812 */ /* 0x001fe200078ec0ff */
[----:B------:R-:W-:Y:S03]  /*0270*/  BSSY.RECONVERGENT B1, `(.L_x_3) ;  /* 0x0000247000017945 */ /* 0x000fe60003800200 */
[----:B------:R-:W-:-:S04]  /*0280*/  ISETP.NE.U32.AND P0, PT, R2, RZ, PT ;  /* 0x000000ff0200720c */ /* 0x000fc80003f05070 */
[----:B------:R-:W-:-:S13]  /*0290*/  ISETP.NE.AND.EX P0, PT, RZ, RZ, PT, P0 ;  /* 0x000000ffff00720c */ /* 0x000fda0003f05300 */
[----:B------:R-:W-:Y:S05]  /*02a0*/  @!P0 BRA `(.L_x_4) ;  /* 0x00000024000c8947 */ /* 0x000fea0003800000 */
[----:B------:R-:W0:Y:S01]  /*02b0*/  LDC.64 R8, c[0x4][RZ] ;  /* 0x01000000ff087b82 */ /* 0x000e220000000a00 */
[----:B------:R-:W-:Y:S01]  /*02c0*/  IMAD.MOV.U32 R6, RZ, RZ, RZ ;  /* 0x000000ffff067224 */ /* 0x000fe200078e00ff */
[----:B------:R-:W-:Y:S01]  /*02d0*/  CS2R R2, SRZ ;  /* 0x0000000000027805 */ /* 0x000fe2000001ff00 */
[----:B------:R-:W-:Y:S01]  /*02e0*/  IMAD.MOV.U32 R12, RZ, RZ, RZ ;  /* 0x000000ffff0c7224 */ /* 0x000fe200078e00ff */
[----:B------:R-:W-:Y:S01]  /*02f0*/  CS2R R4, SRZ ;  /* 0x0000000000047805 */ /* 0x000fe2000001ff00 */
[----:B0-----:R-:W-:-:S07]  /*0300*/  IMAD.WIDE.U32 R8, R11, 0xc80, R8 ;  /* 0x00000c800b087825 */ /* 0x001fce00078e0008 */
.L_x_6:
[----:B------:R-:W-:-:S06]  /*0310*/  IMAD R7, R12, 0x4, R1 ;  /* 0x000000040c077824 */ /* 0x000fcc00078e0201 */
[----:B------:R-:W5:Y:S01]  /*0320*/  LDL R7, [R7+0x4] ;  /* 0x0000040007077983 */ /* 0x000f620000100800 */
[----:B------:R-:W-:-:S05]  /*0330*/  UMOV UR4, URZ ;  /* 0x000000ff00047c82 */ /* 0x000fca0008000000 */
.L_x_5:
[----:B-----5:R-:W-:Y:S01]  /*0340*/  SHF.R.U32.HI R20, RZ, UR4, R7 ;  /* 0x00000004ff147c19 */ /* 0x020fe20008011607 */
[----:B------:R-:W-:-:S03]  /*0350*/  IMAD.SHL.U32 R14, R12, 0x20, RZ ;  /* 0x000000200c0e7824 */ /* 0x000fc600078e00ff */
[----:B------:R-:W-:Y:S01]  /*0360*/  LOP3.LUT R15, R20, 0x1, RZ, 0xc0, !PT ;  /* 0x00000001140f7812 */ /* 0x000fe200078ec0ff */
[----:B------:R-:W-:-:S03]  /*0370*/  VIADD R14, R14, UR4 ;  /* 0x000000040e0e7c36 */ /* 0x000fc60008000000 */
[----:B------:R-:W-:Y:S01]  /*0380*/  ISETP.NE.U32.AND P0, PT, R15, 0x1, PT ;  /* 0x000000010f00780c */ /* 0x000fe20003f05070 */
[----:B------:R-:W-:-:S03]  /*0390*/  IMAD R15, R14, 0x5, RZ ;  /* 0x000000050e0f7824 */ /* 0x000fc600078e02ff */
[----:B------:R-:W-:Y:S01]  /*03a0*/  R2P PR, R20, 0x7e ;  /* 0x0000007e14007804 */ /* 0x000fe20000000000 */
[----:B------:R-:W-:-:S08]  /*03b0*/  IMAD.WIDE.U32 R14, R15, 0x4, R8 ;  /* 0x000000040f0e7825 */ /* 0x000fd000078e0008 */
[----:B-1----:R-:W2:Y:S04]  /*03c0*/  @!P0 LDG.E.CONSTANT R17, desc[UR6][R14.64] ;  /* 0x000000060e118981 */ /* 0x002ea8000c1e9900 */
[----:B------:R-:W3:Y:S04]  /*03d0*/  @P1 LDG.E.CONSTANT R19, desc[UR6][R14.64+0x14] ;  /* 0x000014060e131981 */ /* 0x000ee8000c1e9900 */
[----:B------:R-:W4:Y:S04]  /*03e0*/  @P2 LDG.E.CONSTANT R21, desc[UR6][R14.64+0x28] ;  /* 0x000028060e152981 */ /* 0x000f28000c1e9900 */
[----:B------:R-:W4:Y:S04]  /*03f0*/  @P3 LDG.E.CONSTANT R23, desc[UR6][R14.64+0x3c] ;  /* 0x00003c060e173981 */ /* 0x000f28000c1e9900 */
[----:B------:R-:W4:Y:S04]  /*0400*/  @!P0 LDG.E.CONSTANT R16, desc[UR6][R14.64+0x8] ;  /* 0x000008060e108981 */ /* 0x000f28000c1e9900 */
[----:B------:R-:W4:Y:S04]  /*0410*/  @P4 LDG.E.CONSTANT R25, desc[UR6][R14.64+0x50] ;  /* 0x000050060e194981 */ /* 0x000f28000c1e9900 */
[----:B------:R-:W4:Y:S04]  /*0420*/  @!P0 LDG.E.CONSTANT R18, desc[UR6][R14.64+0x10] ;  /* 0x000010060e128981 */ /* 0x000f28000c1e9900 */
[----:B------:R-:W4:Y:S04]  /*0430*/  @P1 LDG.E.CONSTANT R22, desc[UR6][R14.64+0x1c] ;  /* 0x00001c060e161981 */ /* 0x000f28000c1e9900 */
[----:B------:R-:W4:Y:S04]  /*0440*/  @P1 LDG.E.CONSTANT R24, desc[UR6][R14.64+0x24] ;  /* 0x000024060e181981 */ /* 0x000f28000c1e9900 */
[----:B------:R-:W4:Y:S01]  /*0450*/  @P6 LDG.E.CONSTANT R27, desc[UR6][R14.64+0x78] ;  /* 0x000078060e1b6981 */ /* 0x000f22000c1e9900 */
[----:B--2---:R-:W-:-:S03]  /*0460*/  @!P0 LOP3.LUT R6, R6, R17, RZ, 0x3c, !PT ;  /* 0x0000001106068212 */ /* 0x004fc600078e3cff */
[----:B------:R-:W2:Y:S01]  /*0470*/  @!P0 LDG.E.CONSTANT R17, desc[UR6][R14.64+0x4] ;  /* 0x000004060e118981 */ /* 0x000ea2000c1e9900 */
[----:B---3--:R-:W-:-:S03]  /*0480*/  @P1 LOP3.LUT R6, R6, R19, RZ, 0x3c, !PT ;  /* 0x0000001306061212 */ /* 0x008fc600078e3cff */
[----:B------:R-:W3:Y:S01]  /*0490*/  @!P0 LDG.E.CONSTANT R19, desc[UR6][R14.64+0xc] ;  /* 0x00000c060e138981 */ /* 0x000ee2000c1e9900 */
[----:B----4-:R-:W-:-:S03]  /*04a0*/  @P2 LOP3.LUT R6, R6, R21, RZ, 0x3c, !PT ;  /* 0x0000001506062212 */ /* 0x010fc600078e3cff */
[----:B------:R-:W4:Y:S01]  /*04b0*/  @P1 LDG.E.CONSTANT R21, desc[UR6][R14.64+0x18] ;  /* 0x000018060e151981 */ /* 0x000f22000c1e9900 */
[----:B------:R-:W-:-:S03]  /*04c0*/  @P3 LOP3.LUT R6, R6, R23, RZ, 0x3c, !PT ;  /* 0x0000001706063212 */ /* 0x000fc600078e3cff */
[----:B------:R-:W4:Y:S01]  /*04d0*/  @P5 LDG.E.CONSTANT R23, desc[UR6][R14.64+0x64] ;  /* 0x000064060e175981 */ /* 0x000f22000c1e9900 */
[----:B------:R-:W-:-:S03]  /*04e0*/  @!P0 LOP3.LUT R5, R5, R16, RZ, 0x3c, !PT ;  /* 0x0000001005058212 */ /* 0x000fc600078e3cff */
[----:B------:R-:W4:Y:S01]  /*04f0*/  @P2 LDG.E.CONSTANT R16, desc[UR6][R14.64+0x30] ;  /* 0x000030060e102981 */ /* 0x000f22000c1e9900 */
[----:B------:R-:W-:-:S03]  /*0500*/  @P4 LOP3.LUT R6, R6, R25, RZ, 0x3c, !PT ;  /* 0x0000001906064212 */ /* 0x000fc600078e3cff */
[----:B------:R-:W4:Y:S01]  /*0510*/  @P3 LDG.E.CONSTANT R25, desc[UR6][R14.64+0x48] ;  /* 0x000048060e193981 */ /* 0x000f22000c1e9900 */
[----:B------:R-:W-:-:S03]  /*0520*/  @!P0 LOP3.LUT R3, R3, R18, RZ, 0x3c, !PT ;  /* 0x0000001203038212 */ /* 0x000fc600078e3cff */
[----:B------:R-:W4:Y:S01]  /*0530*/  @P2 LDG.E.CONSTANT R18, desc[UR6][R14.64+0x38] ;  /* 0x000038060e122981 */ /* 0x000f22000c1e9900 */
[----:B------:R-:W-:-:S03]  /*0540*/  @P1 LOP3.LUT R5, R5, R22, RZ, 0x3c, !PT ;  /* 0x0000001605051212 */ /* 0x000fc600078e3cff */
[----:B------:R-:W4:Y:S01]  /*0550*/  @P3 LDG.E.CONSTANT R22, desc[UR6][R14.64+0x44] ;  /* 0x000044060e163981 */ /* 0x000f22000c1e9900 */
[----:B--2---:R-:W-:-:S03]  /*0560*/  @!P0 LOP3.LUT R4, R4, R17, RZ, 0x3c, !PT ;  /* 0x0000001104048212 */ /* 0x004fc600078e3cff */
[----:B------:R-:W2:Y:S01]  /*0570*/  @P1 LDG.E.CONSTANT R17, desc[UR6][R14.64+0x20] ;  /* 0x000020060e111981 */ /* 0x000ea2000c1e9900 */
[----:B---3--:R-:W-:-:S03]  /*0580*/  @!P0 LOP3.LUT R2, R2, R19, RZ, 0x3c, !PT ;  /* 0x0000001302028212 */ /* 0x008fc600078e3cff */
[----:B------:R-:W3:Y:S01]  /*0590*/  @P2 LDG.E.CONSTANT R19, desc[UR6][R14.64+0x2c] ;  /* 0x00002c060e132981 */ /* 0x000ee2000c1e9900 */
[----:B----4-:R-:W-:-:S03]  /*05a0*/  @P1 LOP3.LUT R4, R4, R21, RZ, 0x3c, !PT ;  /* 0x0000001504041212 */ /* 0x010fc600078e3cff */
[----:B------:R-:W4:Y:S01]  /*05b0*/  @P2 LDG.E.CONSTANT R21, desc[UR6][R14.64+0x34] ;  /* 0x000034060e152981 */ /* 0x000f22000c1e9900 */
[----:B------:R-:W-:-:S03]  /*05c0*/  @P5 LOP3.LUT R6, R6, R23, RZ, 0x3c, !PT ;  /* 0x0000001706065212 */ /* 0x000fc600078e3cff */
[----:B------:R-:W4:Y:S01]  /*05d0*/  @P3 LDG.E.CONSTANT R23, desc[UR6][R14.64+0x40] ;  /* 0x000040060e173981 */ /* 0x000f22000c1e9900 */
[----:B------:R-:W-:Y:S02]  /*05e0*/  @P1 LOP3.LUT R3, R3, R24, RZ, 0x3c, !PT ;  /* 0x0000001803031212 */ /* 0x000fe400078e3cff */
[----:B------:R-:W-:Y:S01]  /*05f0*/  @P2 LOP3.LUT R5, R5, R16, RZ, 0x3c, !PT ;  /* 0x0000001005052212 */ /* 0x000fe200078e3cff */
[----:B------:R-:W4:Y:S04]  /*0600*/  @P5 LDG.E.CONSTANT R24, desc[UR6][R14.64+0x6c] ;  /* 0x00006c060e185981 */ /* 0x000f28000c1e9900 */
[----:B------:R-:W4:Y:S01]  /*0610*/  @P3 LDG.E.CONSTANT R16, desc[UR6][R14.64+0x4c] ;  /* 0x00004c060e103981 */ /* 0x000f22000c1e9900 */
[----:B------:R-:W-:-:S03]  /*0620*/  @P2 LOP3.LUT R3, R3, R18, RZ, 0x3c, !PT ;  /* 0x0000001203032212 */ /* 0x000fc600078e3cff */
[----:B------:R-:W4:Y:S01]  /*0630*/  @P4 LDG.E.CONSTANT R18, desc[UR6][R14.64+0x58] ;  /* 0x000058060e124981 */ /* 0x000f22000c1e9900 */
[----:B------:R-:W-:-:S03]  /*0640*/  @P3 LOP3.LUT R5, R5, R22, RZ, 0x3c, !PT ;  /* 0x0000001605053212 */ /* 0x000fc600078e3cff */
[----:B------:R-:W4:Y:S01]  /*0650*/  @P4 LDG.E.CONSTANT R22, desc[UR6][R14.64+0x60] ;  /* 0x000060060e164981 */ /* 0x000f22000c1e9900 */
[----:B--2---:R-:W-:-:S03]  /*0660*/  @P1 LOP3.LUT R2, R2, R17, RZ, 0x3c, !PT ;  /* 0x0000001102021212 */ /* 0x004fc600078e3cff */
[----:B------:R-:W2:Y:S01]  /*0670*/  @P4 LDG.E.CONSTANT R17, desc[UR6][R14.64+0x54] ;  /* 0x000054060e114981 */ /* 0x000ea2000c1e9900 */
[----:B---3--:R-:W-:-:S03]  /*0680*/  @P2 LOP3.LUT R4, R4, R19, RZ, 0x3c, !PT ;  /* 0x0000001304042212 */ /* 0x008fc600078e3cff */
[----:B------:R-:W3:Y:S01]  /*0690*/  @P4 LDG.E.CONSTANT R19, desc[UR6][R14.64+0x5c] ;  /* 0x00005c060e134981 */ /* 0x000ee2000c1e9900 */
[----:B----4-:R-:W-:-:S03]  /*06a0*/  @P2 LOP3.LUT R2, R2, R21, RZ, 0x3c, !PT ;  /* 0x0000001502022212 */ /* 0x010fc600078e3cff */
[----:B------:R-:W4:Y:S01]  /*06b0*/  @P5 LDG.E.CONSTANT R21, desc[UR6][R14.64+0x68] ;  /* 0x000068060e155981 */ /* 0x000f22000c1e9900 */
[----:B------:R-:W-:-:S03]  /*06c0*/  @P3 LOP3.LUT R4, R4, R23, RZ, 0x3c, !PT ;  /* 0x0000001704043212 */ /* 0x000fc600078e3cff */
[----:B------:R-:W4:Y:S01]  /*06d0*/  @P5 LDG.E.CONSTANT R23, desc[UR6][R14.64+0x70] ;  /* 0x000070060e175981 */ /* 0x000f22000c1e9900 */
[----:B------:R-:W-:Y:S02]  /*06e0*/  LOP3.LUT P0, RZ, R20, 0x80, RZ, 0xc0, !PT ;  /* 0x0000008014ff7812 */ /* 0x000fe4000780c0ff */
[----:B------:R-:W-:Y:S02]  /*06f0*/  @P3 LOP3.LUT R2, R2, R25, RZ, 0x3c, !PT ;  /* 0x0000001902023212 */ /* 0x000fe400078e3cff */
[----:B------:R-:W-:Y:S02]  /*0700*/  @P3 LOP3.LUT R3, R3, R16, RZ, 0x3c, !PT ;  /* 0x0000001003033212 */ /* 0x000fe400078e3cff */
[----:B------:R-:W4:Y:S01]  /*0710*/  @P5 LDG.E.CONSTANT R16, desc[UR6][R14.64+0x74] ;  /* 0x000074060e105981 */ /* 0x000f22000c1e9900 */
[----:B------:R-:W-:-:S03]  /*0720*/  @P4 LOP3.LUT R5, R5, R18, RZ, 0x3c, !PT ;  /* 0x0000001205054212 */ /* 0x000fc600078e3cff */
[----:B------:R-:W4:Y:S01]  /*0730*/  @P6 LDG.E.CONSTANT R18, desc[UR6][R14.64+0x80] ;  /* 0x000080060e126981 */ /* 0x000f22000c1e9900 */
[----:B------:R-:W-:-:S03]  /*0740*/  @P4 LOP3.LUT R3, R3, R22, RZ, 0x3c, !PT ;  /* 0x0000001603034212 */ /* 0x000fc600078e3cff */
[----:B------:R-:W4:Y:S01]  /*0750*/  @P6 LDG.E.CONSTANT R22, desc[UR6][R14.64+0x88] ;  /* 0x000088060e166981 */ /* 0x000f22000c1e9900 */
[----:B------:R-:W-:-:S03]  /*0760*/  @P5 LOP3.LUT R5, R5, R24, RZ, 0x3c, !PT ;  /* 0x0000001805055212 */ /* 0x000fc600078e3cff */
[----:B------:R-:W4:Y:S04]  /*0770*/  @P0 LDG.E.CONSTANT R25, desc[UR6][R14.64+0x8c] ;  /* 0x00008c060e190981 */ /* 0x000f28000c1e9900 */
[----:B------:R-:W4:Y:S04]  /*0780*/  @P0 LDG.E.CONSTANT R24, desc[UR6][R14.64+0x94] ;  /* 0x000094060e180981 */ /* 0x000f28000c1e9900 */
        /* <DEDUP_REMOVED lines=9> */
[----:B------:R-:W-:Y:S02]  /*0820*/  @P6 LOP3.LUT R6, R6, R27, RZ, 0x3c, !PT ;  /* 0x0000001b06066212 */ /* 0x000fe400078e3cff */
[----:B------:R-:W-:Y:S02]  /*0830*/  @P5 LOP3.LUT R3, R3, R16, RZ, 0x3c, !PT ;  /* 0x0000001003035212 */ /* 0x000fe400078e3cff */
[----:B------:R-:W-:Y:S02]  /*0840*/  @P6 LOP3.LUT R5, R5, R18, RZ, 0x3c, !PT ;  /* 0x0000001205056212 */ /* 0x000fe400078e3cff */
[----:B------:R-:W-:Y:S02]  /*0850*/  @P6 LOP3.LUT R3, R3, R22, RZ, 0x3c, !PT ;  /* 0x0000001603036212 */ /* 0x000fe400078e3cff */
[----:B------:R-:W-:Y:S02]  /*0860*/  @P0 LOP3.LUT R6, R6, R25, RZ, 0x3c, !PT ;  /* 0x0000001906060212 */ /* 0x000fe400078e3cff */
[----:B------:R-:W-:-:S02]  /*0870*/  @P0 LOP3.LUT R5, R5, R24, RZ, 0x3c, !PT ;  /* 0x0000001805050212 */ /* 0x000fc400078e3cff */
[----:B------:R-:W-:Y:S02]  /*0880*/  @P0 LOP3.LUT R3, R3, R26, RZ, 0x3c, !PT ;  /* 0x0000001a03030212 */ /* 0x000fe400078e3cff */
[----:B--2---:R-:W-:Y:S02]  /*0890*/  @P6 LOP3.LUT R4, R4, R17, RZ, 0x3c, !PT ;  /* 0x0000001104046212 */ /* 0x004fe400078e3cff */
[----:B---3--:R-:W-:Y:S02]  /*08a0*/  @P6 LOP3.LUT R2, R2, R19, RZ, 0x3c, !PT ;  /* 0x0000001302026212 */ /* 0x008fe400078e3cff */
[----:B----4-:R-:W-:Y:S02]  /*08b0*/  @P0 LOP3.LUT R4, R4, R21, RZ, 0x3c, !PT ;  /* 0x0000001504040212 */ /* 0x010fe400078e3cff */
[----:B------:R-:W-:Y:S02]  /*08c0*/  @P0 LOP3.LUT R2, R2, R23, RZ, 0x3c, !PT ;  /* 0x0000001702020212 */ /* 0x000fe400078e3cff */
[----:B------:R-:W-:-:S13]  /*08d0*/  R2P PR, R20.B1, 0x7f ;  /* 0x0000007f14007804 */ /* 0x000fda0000001000 */
[----:B------:R-:W2:Y:S04]  /*08e0*/  @P0 LDG.E.CONSTANT R18, desc[UR6][R14.64+0xb0] ;  /* 0x0000b0060e120981 */ /* 0x000ea8000c1e9900 */
[----:B------:R-:W3:Y:S04]  /*08f0*/  @P0 LDG.E.CONSTANT R21, desc[UR6][R14.64+0xa0] ;  /* 0x0000a0060e150981 */ /* 0x000ee8000c1e9900 */
[----:B------:R-:W4:Y:S04]  /*0900*/  @P0 LDG.E.CONSTANT R23, desc[UR6][R14.64+0xa4] ;  /* 0x0000a4060e170981 */ /* 0x000f28000c1e9900 */
[----:B------:R-:W4:Y:S04]  /*0910*/  @P0 LDG.E.CONSTANT R16, desc[UR6][R14.64+0xa8] ;  /* 0x0000a8060e100981 */ /* 0x000f28000c1e9900 */
[----:B------:R-:W4:Y:S04]  /*0920*/  @P0 LDG.E.CONSTANT R25, desc[UR6][R14.64+0xac] ;  /* 0x0000ac060e190981 */ /* 0x000f28000c1e9900 */
[----:B------:R-:W4:Y:S04]  /*0930*/  @P1 LDG.E.CONSTANT R27, desc[UR6][R14.64+0xb4] ;  /* 0x0000b4060e1b1981 */ /* 0x000f28000c1e9900 */
[----:B------:R-:W4:Y:S04]  /*0940*/  @P2 LDG.E.CONSTANT R29, desc[UR6][R14.64+0xc8] ;  /* 0x0000c8060e1d2981 */ /* 0x000f28000c1e9900 */
[----:B------:R-:W4:Y:S04]  /*0950*/  @P3 LDG.E.CONSTANT R19, desc[UR6][R14.64+0xdc] ;  /* 0x0000dc060e133981 */ /* 0x000f28000c1e9900 */
        /* <DEDUP_REMOVED lines=12> */
[----:B------:R-:W-:Y:S01]  /*0a20*/  LOP3.LUT P0, RZ, R20, 0x8000, RZ, 0xc0, !PT ;  /* 0x0000800014ff7812 */ /* 0x000fe2000780c0ff */
[----:B------:R-:W4:Y:S04]  /*0a30*/  @P1 LDG.E.CONSTANT R25, desc[UR6][R14.64+0xc0] ;  /* 0x0000c0060e191981 */ /* 0x000f28000c1e9900 */
[----:B------:R-:W4:Y:S01]  /*0a40*/  @P1 LDG.E.CONSTANT R20, desc[UR6][R14.64+0xc4] ;  /* 0x0000c4060e141981 */ /* 0x000f22000c1e9900 */
[----:B------:R-:W-:-:S03]  /*0a50*/  @P1 LOP3.LUT R6, R6, R27, RZ, 0x3c, !PT ;  /* 0x0000001b06061212 */ /* 0x000fc600078e3cff */
[----:B------:R-:W4:Y:S01]  /*0a60*/  @P2 LDG.E.CONSTANT R27, desc[UR6][R14.64+0xcc] ;  /* 0x0000cc060e1b2981 */ /* 0x000f22000c1e9900 */
[----:B------:R-:W-:-:S03]  /*0a70*/  @P2 LOP3.LUT R6, R6, R29, RZ, 0x3c, !PT ;  /* 0x0000001d06062212 */ /* 0x000fc600078e3cff */
[----:B------:R-:W4:Y:S01]  /*0a80*/  @P6 LDG.E.CONSTANT R29, desc[UR6][R14.64+0x118] ;  /* 0x000118060e1d6981 */ /* 0x000f22000c1e9900 */
[----:B------:R-:W-:-:S03]  /*0a90*/  @P3 LOP3.LUT R6, R6, R19, RZ, 0x3c, !PT ;  /* 0x0000001306063212 */ /* 0x000fc600078e3cff */
[----:B------:R-:W4:Y:S01]  /*0aa0*/  @P2 LDG.E.CONSTANT R19, desc[UR6][R14.64+0xd4] ;  /* 0x0000d4060e132981 */ /* 0x000f22000c1e9900 */
[----:B------:R-:W-:-:S03]  /*0ab0*/  @P4 LOP3.LUT R6, R6, R17, RZ, 0x3c, !PT ;  /* 0x0000001106064212 */ /* 0x000fc600078e3cff */
[----:B------:R-:W4:Y:S04]  /*0ac0*/  @P5 LDG.E.CONSTANT R17, desc[UR6][R14.64+0x108] ;  /* 0x000108060e115981 */ /* 0x000f28000c1e9900 */
[----:B------:R-:W4:Y:S01]  /*0ad0*/  @P0 LDG.E.CONSTANT R26, desc[UR6][R14.64+0x13c] ;  /* 0x00013c060e1a0981 */ /* 0x000f22000c1e9900 */
[----:B--2---:R-:W-:-:S03]  /*0ae0*/  @P1 LOP3.LUT R5, R5, R18, RZ, 0x3c, !PT ;  /* 0x0000001205051212 */ /* 0x004fc600078e3cff */
[----:B------:R-:W2:Y:S01]  /*0af0*/  @P4 LDG.E.CONSTANT R18, desc[UR6][R14.64+0x100] ;  /* 0x000100060e124981 */ /* 0x000ea2000c1e9900 */
[----:B---3--:R-:W-:Y:S02]  /*0b00*/  @P5 LOP3.LUT R6, R6, R21, RZ, 0x3c, !PT ;  /* 0x0000001506065212 */ /* 0x008fe400078e3cff */
[----:B------:R-:W-:Y:S01]  /*0b10*/  @P2 LOP3.LUT R5, R5, R22, RZ, 0x3c, !PT ;  /* 0x0000001605052212 */ /* 0x000fe200078e3cff */
[----:B------:R-:W3:Y:S01]  /*0b20*/  @P3 LDG.E.CONSTANT R21, desc[UR6][R14.64+0xe0] ;  /* 0x0000e0060e153981 */ /* 0x000ee2000c1e9900 */
[----:B----4-:R-:W-:-:S03]  /*0b30*/  @P1 LOP3.LUT R4, R4, R23, RZ, 0x3c, !PT ;  /* 0x0000001704041212 */ /* 0x010fc600078e3cff */
[----:B------:R-:W4:Y:S04]  /*0b40*/  @P3 LDG.E.CONSTANT R22, desc[UR6][R14.64+0xec] ;  /* 0x0000ec060e163981 */ /* 0x000f28000c1e9900 */
[----:B------:R-:W2:Y:S01]  /*0b50*/  @P3 LDG.E.CONSTANT R23, desc[UR6][R14.64+0xe8] ;  /* 0x0000e8060e173981 */ /* 0x000ea2000c1e9900 */
[----:B------:R-:W-:-:S03]  /*0b60*/  @P1 LOP3.LUT R2, R2, R25, RZ, 0x3c, !PT ;  /* 0x0000001902021212 */ /* 0x000fc600078e3cff */
[----:B------:R-:W2:Y:S01]  /*0b70*/  @P4 LDG.E.CONSTANT R25, desc[UR6][R14.64+0xf4] ;  /* 0x0000f4060e194981 */ /* 0x000ea2000c1e9900 */
[----:B------:R-:W-:-:S03]  /*0b80*/  @P1 LOP3.LUT R3, R3, R20, RZ, 0x3c, !PT ;  /* 0x0000001403031212 */ /* 0x000fc600078e3cff */
[----:B------:R-:W2:Y:S01]  /*0b90*/  @P3 LDG.E.CONSTANT R20, desc[UR6][R14.64+0xe4] ;  /* 0x0000e4060e143981 */ /* 0x000ea2000c1e9900 */
[----:B------:R-:W-:Y:S02]  /*0ba0*/  @P2 LOP3.LUT R4, R4, R27, RZ, 0x3c, !PT ;  /* 0x0000001b04042212 */ /* 0x000fe400078e3cff */
[----:B------:R-:W-:Y:S01]  /*0bb0*/  @P2 LOP3.LUT R3, R3, R16, RZ, 0x3c, !PT ;  /* 0x0000001003032212 */ /* 0x000fe200078e3cff */
[----:B------:R-:W2:Y:S04]  /*0bc0*/  @P4 LDG.E.CONSTANT R27, desc[UR6][R14.64+0xfc] ;  /* 0x0000fc060e1b4981 */ /* 0x000ea8000c1e9900 */
[----:B------:R-:W2:Y:S01]  /*0bd0*/  @P5 LDG.E.CONSTANT R16, desc[UR6][R14.64+0x10c] ;  /* 0x00010c060e105981 */ /* 0x000ea2000c1e9900 */
[----:B------:R-:W-:-:S03]  /*0be0*/  @P2 LOP3.LUT R2, R2, R19, RZ, 0x3c, !PT ;  /* 0x0000001302022212 */ /* 0x000fc600078e3cff */
[----:B------:R-:W2:Y:S01]  /*0bf0*/  @P5 LDG.E.CONSTANT R19, desc[UR6][R14.64+0x110] ;  /* 0x000110060e135981 */ /* 0x000ea2000c1e9900 */
[----:B------:R-:W-:-:S03]  /*0c00*/  @P6 LOP3.LUT R6, R6, R29, RZ, 0x3c, !PT ;  /* 0x0000001d06066212 */ /* 0x000fc600078e3cff */
[----:B------:R-:W2:Y:S01]  /*0c10*/  @P0 LDG.E.CONSTANT R29, desc[UR6][R14.64+0x12c] ;  /* 0x00012c060e1d0981 */ /* 0x000ea2000c1e9900 */
[----:B---3--:R-:W-:-:S03]  /*0c20*/  @P3 LOP3.LUT R4, R4, R21, RZ, 0x3c, !PT ;  /* 0x0000001504043212 */ /* 0x008fc600078e3cff */
[----:B------:R-:W3:Y:S01]  /*0c30*/  @P6 LDG.E.CONSTANT R21, desc[UR6][R14.64+0x11c] ;  /* 0x00011c060e156981 */ /* 0x000ee2000c1e9900 */
[----:B----4-:R-:W-:-:S03]  /*0c40*/  @P3 LOP3.LUT R3, R3, R22, RZ, 0x3c, !PT ;  /* 0x0000001603033212 */ /* 0x010fc600078e3cff */
[----:B------:R-:W4:Y:S01]  /*0c50*/  @P6 LDG.E.CONSTANT R22, desc[UR6][R14.64+0x128] ;  /* 0x000128060e166981 */ /* 0x000f22000c1e9900 */
[----:B--2---:R-:W-:Y:S02]  /*0c60*/  @P3 LOP3.LUT R2, R2, R23, RZ, 0x3c, !PT ;  /* 0x0000001702023212 */ /* 0x004fe400078e3cff */
[----:B------:R-:W-:Y:S01]  /*0c70*/  @P4 LOP3.LUT R3, R3, R18, RZ, 0x3c, !PT ;  /* 0x0000001203034212 */ /* 0x000fe200078e3cff */
[----:B------:R-:W2:Y:S01]  /*0c80*/  @P6 LDG.E.CONSTANT R23, desc[UR6][R14.64+0x124] ;  /* 0x000124060e176981 */ /* 0x000ea2000c1e9900 */
[----:B------:R-:W-:-:S03]  /*0c90*/  @P4 LOP3.LUT R4, R4, R25, RZ, 0x3c, !PT ;  /* 0x0000001904044212 */ /* 0x000fc600078e3cff */
[----:B------:R-:W4:Y:S01]  /*0ca0*/  @P6 LDG.E.CONSTANT R18, desc[UR6][R14.64+0x120] ;  /* 0x000120060e126981 */ /* 0x000f22000c1e9900 */
[----:B------:R-:W-:-:S03]  /*0cb0*/  @P3 LOP3.LUT R5, R5, R20, RZ, 0x3c, !PT ;  /* 0x0000001405053212 */ /* 0x000fc600078e3cff */
[----:B------:R-:W4:Y:S01]  /*0cc0*/  @P5 LDG.E.CONSTANT R20, desc[UR6][R14.64+0x114] ;  /* 0x000114060e145981 */ /* 0x000f22000c1e9900 */
[----:B------:R-:W-:Y:S02]  /*0cd0*/  @P4 LOP3.LUT R5, R5, R24, RZ, 0x3c, !PT ;  /* 0x0000001805054212 */ /* 0x000fe400078e3cff */
[----:B------:R-:W-:Y:S01]  /*0ce0*/  @P5 LOP3.LUT R4, R4, R17, RZ, 0x3c, !PT ;  /* 0x0000001104045212 */ /* 0x000fe200078e3cff */
[----:B------:R-:W4:Y:S04]  /*0cf0*/  @P0 LDG.E.CONSTANT R24, desc[UR6][R14.64+0x134] ;  /* 0x000134060e180981 */ /* 0x000f28000c1e9900 */
[----:B------:R-:W4:Y:S04]  /*0d00*/  @P0 LDG.E.CONSTANT R17, desc[UR6][R14.64+0x130] ;  /* 0x000130060e110981 */ /* 0x000f28000c1e9900 */
[----:B------:R-:W4:Y:S01]  /*0d10*/  @P0 LDG.E.CONSTANT R25, desc[UR6][R14.64+0x138] ;  /* 0x000138060e190981 */ /* 0x000f22000c1e9900 */
[----:B------:R-:W-:Y:S01]  /*0d20*/  UIADD3 UR4, UPT, UPT, UR4, 0x10, URZ ;  /* 0x0000001004047890 */ /* 0x000fe2000fffe0ff */
[----:B------:R-:W-:-:S03]  /*0d30*/  @P4 LOP3.LUT R2, R2, R27, RZ, 0x3c, !PT ;  /* 0x0000001b02024212 */ /* 0x000fc600078e3cff */
[----:B------:R-:W-:Y:S01]  /*0d40*/  UISETP.NE.AND UP0, UPT, UR4, 0x20, UPT ;  /* 0x000000200400788c */ /* 0x000fe2000bf05270 */
[----:B------:R-:W-:Y:S02]  /*0d50*/  @P5 LOP3.LUT R5, R5, R16, RZ, 0x3c, !PT ;  /* 0x0000001005055212 */ /* 0x000fe400078e3cff */
[----:B------:R-:W-:Y:S02]  /*0d60*/  @P5 LOP3.LUT R2, R2, R19, RZ, 0x3c, !PT ;  /* 0x0000001302025212 */ /* 0x000fe400078e3cff */
[----:B------:R-:W-:Y:S02]  /*0d70*/  @P0 LOP3.LUT R6, R6, R29, RZ, 0x3c, !PT ;  /* 0x0000001d06060212 */ /* 0x000fe400078e3cff */
[----:B---3--:R-:W-:Y:S02]  /*0d80*/  @P6 LOP3.LUT R4, R4, R21, RZ, 0x3c, !PT ;  /* 0x0000001504046212 */ /* 0x008fe400078e3cff */
[----:B--2---:R-:W-:Y:S02]  /*0d90*/  @P6 LOP3.LUT R2, R2, R23, RZ, 0x3c, !PT ;  /* 0x0000001702026212 */ /* 0x004fe400078e3cff */
[----:B----4-:R-:W-:-:S02]  /*0da0*/  @P6 LOP3.LUT R5, R5, R18, RZ, 0x3c, !PT ;  /* 0x0000001205056212 */ /* 0x010fc400078e3cff */
[----:B------:R-:W-:-:S04]  /*0db0*/  @P5 LOP3.LUT R3, R3, R20, RZ, 0x3c, !PT ;  /* 0x0000001403035212 */ /* 0x000fc800078e3cff */
[----:B------:R-:W-:Y:S02]  /*0dc0*/  @P6 LOP3.LUT R3, R3, R22, RZ, 0x3c, !PT ;  /* 0x0000001603036212 */ /* 0x000fe400078e3cff */
[----:B------:R-:W-:Y:S02]  /*0dd0*/  @P0 LOP3.LUT R5, R5, R24, RZ, 0x3c, !PT ;  /* 0x0000001805050212 */ /* 0x000fe400078e3cff */
[----:B------:R-:W-:Y:S02]  /*0de0*/  @P0 LOP3.LUT R4, R4, R17, RZ, 0x3c, !PT ;  /* 0x0000001104040212 */ /* 0x000fe400078e3cff */
[----:B------:R-:W-:Y:S02]  /*0df0*/  @P0 LOP3.LUT R3, R3, R26, RZ, 0x3c, !PT ;  /* 0x0000001a03030212 */ /* 0x000fe400078e3cff */
[----:B------:R-:W-:Y:S01]  /*0e00*/  @P0 LOP3.LUT R2, R2, R25, RZ, 0x3c, !PT ;  /* 0x0000001902020212 */ /* 0x000fe200078e3cff */
[----:B------:R-:W-:Y:S06]  /*0e10*/  BRA.U UP0, `(.L_x_5) ;  /* 0xfffffff500487547 */ /* 0x000fec000b83ffff */
[----:B------:R-:W-:-:S05]  /*0e20*/  VIADD R12, R12, 0x1 ;  /* 0x000000010c0c7836 */ /* 0x000fca0000000000 */
[----:B------:R-:W-:-:S13]  /*0e30*/  ISETP.NE.AND P0, PT, R12, 0x5, PT ;  /* 0x000000050c00780c */ /* 0x000fda0003f05270 */
[----:B------:R-:W-:Y:S05]  /*0e40*/  @P0 BRA `(.L_x_6) ;  /* 0xfffffff400300947 */ /* 0x000fea000383ffff */
[----:B------:R-:W-:Y:S01]  /*0e50*/  LOP3.LUT R7, R10, 0x3, RZ, 0xc0, !PT ;  /* 0x000000030a077812 */ /* 0x000fe200078ec0ff */
[----:B------:R0:W-:Y:S03]  /*0e60*/  STL.64 [R1+0x8], R4 ;  /* 0x0000080401007387 */ /* 0x0001e60000100a00 */
[----:B------:R-:W-:Y:S01]  /*0e70*/  ISETP.NE.U32.AND P0, PT, R7, 0x1, PT ;  /* 0x000000010700780c */ /* 0x000fe20003f05070 */
[----:B------:R0:W-:Y:S03]  /*0e80*/  STL.64 [R1+0x10], R2 ;  /* 0x0000100201007387 */ /* 0x0001e60000100a00 */
[----:B------:R-:W-:Y:S01]  /*0e90*/  ISETP.NE.AND.EX P0, PT, RZ, RZ, PT, P0 ;  /* 0x000000ffff00720c */ /* 0x000fe20003f05300 */
[----:B------:R0:W-:-:S12]  /*0ea0*/  STL [R1+0x4], R6 ;  /* 0x0000040601007387 */ /* 0x0001d80000100800 */
[----:B0-----:R-:W-:Y:S05]  /*0eb0*/  @!P0 BRA `(.L_x_4) ;  /* 0x0000001800088947 */ /* 0x001fea0003800000 */
[----:B------:R-:W-:Y:S01]  /*0ec0*/  UMOV UR4, URZ ;  /* 0x000000ff00047c82 */ /* 0x000fe20008000000 */
[----:B------:R-:W-:Y:S01]  /*0ed0*/  UMOV UR5, URZ ;  /* 0x000000ff00057c82 */ /* 0x000fe20008000000 */
[----:B------:R-:W-:Y:S02]  /*0ee0*/  IMAD.MOV.U32 R6, RZ, RZ, RZ ;  /* 0x000000ffff067224 */ /* 0x000fe400078e00ff */
[----:B------:R-:W-:Y:S02]  /*0ef0*/  IMAD.MOV.U32 R12, RZ, RZ, RZ ;  /* 0x000000ffff0c7224 */ /* 0x000fe400078e00ff */
[----:B------:R-:W-:Y:S02]  /*0f00*/  IMAD.MOV.U32 R2, RZ, RZ, RZ ;  /* 0x000000ffff027224 */ /* 0x000fe400078e00ff */
[----:B------:R-:W-:Y:S02]  /*0f10*/  IMAD.MOV.U32 R5, RZ, RZ, RZ ;  /* 0x000000ffff057224 */ /* 0x000fe400078e00ff */
[----:B------:R-:W-:-:S02]  /*0f20*/  IMAD.U32 R3, RZ, RZ, UR4 ;  /* 0x00000004ff037e24 */ /* 0x000fc4000f8e00ff */
[----:B------:R-:W-:-:S07]  /*0f30*/  IMAD.U32 R4, RZ, RZ, UR5 ;  /* 0x00000005ff047e24 */ /* 0x000fce000f8e00ff */
.L_x_8:
[----:B------:R-:W-:-:S06]  /*0f40*/  IMAD R7, R12, 0x4, R1 ;  /* 0x000000040c077824 */ /* 0x000fcc00078e0201 */
[----:B------:R-:W5:Y:S01]  /*0f50*/  LDL R7, [R7+0x4] ;  /* 0x0000040007077983 */ /* 0x000f620000100800 */
[----:B------:R-:W-:-:S05]  /*0f60*/  UMOV UR4, URZ ;  /* 0x000000ff00047c82 */ /* 0x000fca0008000000 */
.L_x_7:
        /* <DEDUP_REMOVED lines=8> */
[----:B------:R-:W2:Y:S04]  /*0ff0*/  @!P0 LDG.E.CONSTANT R17, desc[UR6][R14.64] ;  /* 0x000000060e118981 */ /* 0x000ea8000c1e9900 */
        /* <DEDUP_REMOVED lines=169> */
[----:B------:R0:W-:Y:S03]  /*1a90*/  STL [R1+0x4], R6 ;  /* 0x0000040601007387 */ /* 0x0001e60000100800 */
[----:B------:R-:W-:Y:S01]  /*1aa0*/  ISETP.NE.U32.AND P0, PT, R7, 0x3, PT ;  /* 0x000000030700780c */ /* 0x000fe20003f05070 */
[----:B------:R0:W-:Y:S03]  /*1ab0*/  STL.64 [R1+0x8], R4 ;  /* 0x0000080401007387 */ /* 0x0001e60000100a00 */
[----:B------:R-:W-:Y:S01]  /*1ac0*/  ISETP.NE.AND.EX P0, PT, RZ, RZ, PT, P0 ;  /* 0x000000ffff00720c */ /* 0x000fe20003f05300 */
[----:B------:R0:W-:-:S12]  /*1ad0*/  STL.64 [R1+0x10], R2 ;  /* 0x0000100201007387 */ /* 0x0001d80000100a00 */
[----:B0-----:R-:W-:Y:S05]  /*1ae0*/  @P0 BRA `(.L_x_4) ;  /* 0x0000000800fc0947 */ /* 0x001fea0003800000 */
        /* <DEDUP_REMOVED lines=8> */
.L_x_10:
[----:B------:R-:W-:-:S06]  /*1b70*/  IMAD R7, R12, 0x4, R1 ;  /* 0x000000040c077824 */ /* 0x000fcc00078e0201 */
[----:B------:R-:W5:Y:S01]  /*1b80*/  LDL R7, [R7+0x4] ;  /* 0x0000040007077983 */ /* 0x000f620000100800 */
[----:B------:R-:W-:-:S05]  /*1b90*/  UMOV UR4, URZ ;  /* 0x000000ff00047c82 */ /* 0x000fca0008000000 */
.L_x_9:
        /* <DEDUP_REMOVED lines=177> */
[----:B------:R0:W-:Y:S04]  /*26b0*/  STL [R1+0x4], R6 ;  /* 0x0000040601007387 */ /* 0x0001e80000100800 */
[----:B------:R0:W-:Y:S04]  /*26c0*/  STL.64 [R1+0x8], R4 ;  /* 0x0000080401007387 */ /* 0x0001e80000100a00 */
[----:B------:R0:W-:Y:S02]  /*26d0*/  STL.64 [R1+0x10], R2 ;  /* 0x0000100201007387 */ /* 0x0001e40000100a00 */
.L_x_4:
[----:B-1----:R-:W-:Y:S05]  /*26e0*/  BSYNC.RECONVERGENT B1 ;  /* 0x0000000000017941 */ /* 0x002fea0003800200 */
.L_x_3:
[C---:B------:R-:W-:Y:S01]  /*26f0*/  ISETP.GT.U32.AND P0, PT, R10.reuse, 0x3, PT ;  /* 0x000000030a00780c */ /* 0x040fe20003f04070 */
[----:B------:R-:W-:Y:S01]  /*2700*/  VIADD R11, R11, 0x1 ;  /* 0x000000010b0b7836 */ /* 0x000fe20000000000 */
[--C-:B------:R-:W-:Y:S02]  /*2710*/  SHF.R.U64 R10, R10, 0x2, R13.reuse ;  /* 0x000000020a0a7819 */ /* 0x100fe4000000120d */
[----:B------:R-:W-:Y:S02]  /*2720*/  ISETP.GT.U32.AND.EX P0, PT, R13, RZ, PT, P0 ;  /* 0x000000ff0d00720c */ /* 0x000fe40003f04100 */
[----:B------:R-:W-:-:S11]  /*2730*/  SHF.R.U32.HI R13, RZ, 0x2, R13 ;  /* 0x00000002ff0d7819 */ /* 0x000fd6000001160d */
[----:B------:R-:W-:Y:S05]  /*2740*/  @P0 BRA `(.L_x_11) ;  /* 0xffffffd800c40947 */ /* 0x000fea000383ffff */
.L_x_2:
[----:B-1----:R-:W-:Y:S05]  /*2750*/  BSYNC.RECONVERGENT B0 ;  /* 0x0000000000007941 */ /* 0x002fea0003800200 */
.L_x_1:
[----:B0-----:R-:W-:Y:S01]  /*2760*/  SHF.R.U32.HI R5, RZ, 0x2, R6 ;  /* 0x00000002ff057819 */ /* 0x001fe20000011606 */
[----:B------:R-:W-:Y:S01]  /*2770*/  IMAD.SHL.U32 R2, R3, 0x10, RZ ;  /* 0x0000001003027824 */ /* 0x000fe200078e00ff */
[----:B------:R-:W-:Y:S01]  /*2780*/  BSSY.RECONVERGENT B0, `(.L_x_12) ;  /* 0x000003b000007945 */ /* 0x000fe20003800200 */
[----:B------:R-:W-:Y:S01]  /*2790*/  IMAD.MOV.U32 R8, RZ, RZ, 0x3e055027 ;  /* 0x3e055027ff087424 */ /* 0x000fe200078e00ff */
[----:B------:R-:W-:Y:S01]  /*27a0*/  LOP3.LUT R5, R5, R6, RZ, 0x3c, !PT ;  /* 0x0000000605057212 */ /* 0x000fe200078e3cff */
[----:B------:R-:W-:-:S04]  /*27b0*/  IMAD.MOV.U32 R9, RZ, RZ, 0x7f800000 ;  /* 0x7f800000ff097424 */ /* 0x000fc800078e00ff */
[----:B------:R-:W-:-:S05]  /*27c0*/  IMAD.SHL.U32 R6, R5, 0x2, RZ ;  /* 0x0000000205067824 */ /* 0x000fca00078e00ff */
[----:B------:R-:W-:Y:S01]  /*27d0*/  LOP3.LUT R2, R5, R6, R2, 0x96, !PT ;  /* 0x0000000605027212 */ /* 0x000fe200078e9602 */
[----:B------:R-:W-:-:S03]  /*27e0*/  IMAD.MOV.U32 R5, RZ, RZ, 0x2f800000 ;  /* 0x2f800000ff057424 */ /* 0x000fc600078e00ff */
[----:B------:R-:W-:-:S05]  /*27f0*/  LOP3.LUT R3, R2, R3, RZ, 0x3c, !PT ;  /* 0x0000000302037212 */ /* 0x000fca00078e3cff */
[----:B------:R-:W-:-:S05]  /*2800*/  VIADD R2, R3, 0x4993d59e ;  /* 0x4993d59e03027836 */ /* 0x000fca0000000000 */
[----:B------:R-:W-:-:S05]  /*2810*/  I2FP.F32.U32 R2, R2 ;  /* 0x0000000200027245 */ /* 0x000fca0000201000 */
[----:B------:R-:W-:-:S05]  /*2820*/  FFMA R6, R2, R5, 1.1641532182693481445e-10 ;  /* 0x2f00000002067423 */ /* 0x000fca0000000005 */
[----:B------:R-:W-:-:S13]  /*2830*/  FSETP.GEU.AND P0, PT, R6, 1.175494350822287508e-38, PT ;  /* 0x008000000600780b */ /* 0x000fda0003f0e000 */
[----:B------:R-:W-:-:S04]  /*2840*/  @!P0 FMUL R6, R6, 8388608 ;  /* 0x4b00000006068820 */ /* 0x000fc80000400000 */
[----:B------:R-:W-:-:S05]  /*2850*/  VIADD R2, R6, 0xc0d55555 ;  /* 0xc0d5555506027836 */ /* 0x000fca0000000000 */
[----:B------:R-:W-:-:S05]  /*2860*/  LOP3.LUT R5, R2, 0xff800000, RZ, 0xc0, !PT ;  /* 0xff80000002057812 */ /* 0x000fca00078ec0ff */
[----:B------:R-:W-:Y:S01]  /*2870*/  IMAD.IADD R2, R6, 0x1, -R5 ;  /* 0x0000000106027824 */ /* 0x000fe200078e0a05 */
[----:B------:R-:W-:-:S03]  /*2880*/  I2FP.F32.S32 R5, R5 ;  /* 0x0000000500057245 */ /* 0x000fc60000201400 */
[----:B------:R-:W-:-:S04]  /*2890*/  FADD R7, R2, -1 ;  /* 0xbf80000002077421 */ /* 0x000fc80000000000 */
[----:B------:R-:W-:-:S04]  /*28a0*/  FFMA R2, R7, -R8, 0.14084610342979431152 ;  /* 0x3e1039f607027423 */ /* 0x000fc80000000808 */
[----:B------:R-:W-:-:S04]  /*28b0*/  FFMA R2, R7, R2, -0.12148627638816833496 ;  /* 0xbdf8cdcc07027423 */ /* 0x000fc80000000002 */
[----:B------:R-:W-:-:S04]  /*28c0*/  FFMA R2, R7, R2, 0.13980610668659210205 ;  /* 0x3e0f295507027423 */ /* 0x000fc80000000002 */
[----:B------:R-:W-:-:S04]  /*28d0*/  FFMA R2, R7, R2, -0.16684235632419586182 ;  /* 0xbe2ad8b907027423 */ /* 0x000fc80000000002 */
[----:B------:R-:W-:-:S04]  /*28e0*/  FFMA R2, R7, R2, 0.20012299716472625732 ;  /* 0x3e4ced0b07027423 */ /* 0x000fc80000000002 */
[----:B------:R-:W-:-:S04]  /*28f0*/  FFMA R2, R7, R2, -0.24999669194221496582 ;  /* 0xbe7fff2207027423 */ /* 0x000fc80000000002 */
[----:B------:R-:W-:-:S04]  /*2900*/  FFMA R2, R7, R2, 0.33333182334899902344 ;  /* 0x3eaaaa7807027423 */ /* 0x000fc80000000002 */
[C---:B------:R-:W-:Y:S01]  /*2910*/  FFMA R8, R7.reuse, R2, -0.5 ;  /* 0xbf00000007087423 */ /* 0x040fe20000000002 */
[----:B------:R-:W-:Y:S02]  /*2920*/  FSEL R2, RZ, -23, P0 ;  /* 0xc1b80000ff027808 */ /* 0x000fe40000000000 */
[----:B------:R-:W-:Y:S01]  /*2930*/  ISETP.GT.U32.AND P0, PT, R6, 0x7f7fffff, PT ;  /* 0x7f7fffff0600780c */ /* 0x000fe20003f04070 */
[----:B------:R-:W-:Y:S02]  /*2940*/  FMUL R8, R7, R8 ;  /* 0x0000000807087220 */ /* 0x000fe40000400000 */
[----:B------:R-:W-:Y:S01]  /*2950*/  FFMA R2, R5, 1.1920928955078125e-07, R2 ;  /* 0x3400000005027823 */ /* 0x000fe20000000002 */
[----:B------:R-:W-:Y:S01]  /*2960*/  SHF.R.U32.HI R5, RZ, 0x2, R4 ;  /* 0x00000002ff057819 */ /* 0x000fe20000011604 */
[----:B------:R-:W-:-:S03]  /*2970*/  FFMA R7, R7, R8, R7 ;  /* 0x0000000807077223 */ /* 0x000fc60000000007 */
[----:B------:R-:W-:Y:S01]  /*2980*/  LOP3.LUT R5, R5, R4, RZ, 0x3c, !PT ;  /* 0x0000000405057212 */ /* 0x000fe200078e3cff */
[----:B------:R-:W-:Y:S01]  /*2990*/  FFMA R7, R2, 0.69314718246459960938, R7 ;  /* 0x3f31721802077823 */ /* 0x000fe20000000007 */
[----:B------:R-:W-:-:S03]  /*29a0*/  IMAD.SHL.U32 R2, R3, 0x10, RZ ;  /* 0x0000001003027824 */ /* 0x000fc600078e00ff */
[C---:B------:R-:W-:Y:S01]  /*29b0*/  @P0 FFMA R7, R6.reuse, R9, +INF ;  /* 0x7f80000006070423 */ /* 0x040fe20000000009 */
[----:B------:R-:W-:Y:S01]  /*29c0*/  IMAD.SHL.U32 R4, R5, 0x2, RZ ;  /* 0x0000000205047824 */ /* 0x000fe200078e00ff */
[----:B------:R-:W-:Y:S02]  /*29d0*/  FSETP.NEU.AND P0, PT, R6, RZ, PT ;  /* 0x000000ff0600720b */ /* 0x000fe40003f0d000 */
[----:B------:R-:W-:Y:S02]  /*29e0*/  FMUL R7, R7, -2 ;  /* 0xc000000007077820 */ /* 0x000fe40000400000 */
[----:B------:R-:W-:-:S03]  /*29f0*/  LOP3.LUT R2, R5, R4, R2, 0x96, !PT ;  /* 0x0000000405027212 */ /* 0x000fc600078e9602 */
[----:B------:R-:W-:Y:S02]  /*2a00*/  FSEL R6, R7, +INF , P0 ;  /* 0x7f80000007067808 */ /* 0x000fe40000000000 */
[----:B------:R-:W-:Y:S02]  /*2a10*/  LOP3.LUT R2, R2, R3, RZ, 0x3c, !PT ;  /* 0x0000000302027212 */ /* 0x000fe400078e3cff */
[----:B------:R0:W1:Y:S01]  /*2a20*/  MUFU.RSQ R5, R6 ;  /* 0x0000000600057308 */ /* 0x0000620000001400 */
[----:B------:R-:W-:Y:S02]  /*2a30*/  VIADD R3, R6, 0xf3000000 ;  /* 0xf300000006037836 */ /* 0x000fe40000000000 */
[----:B------:R-:W-:-:S03]  /*2a40*/  VIADD R2, R2, 0x49995d63 ;  /* 0x49995d6302027836 */ /* 0x000fc60000000000 */
[----:B------:R-:W-:Y:S01]  /*2a50*/  ISETP.GT.U32.AND P0, PT, R3, 0x727fffff, PT ;  /* 0x727fffff0300780c */ /* 0x000fe20003f04070 */
[----:B------:R-:W-:Y:S01]  /*2a60*/  IMAD.MOV.U32 R3, RZ, RZ, 0x30c90fdb ;  /* 0x30c90fdbff037424 */ /* 0x000fe200078e00ff */
[----:B------:R-:W-:-:S05]  /*2a70*/  I2FP.F32.U32 R2, R2 ;  /* 0x0000000200027245 */ /* 0x000fca0000201000 */
[----:B------:R-:W-:-:S06]  /*2a80*/  FFMA R10, R2, R3, 7.314590599882819788e-10 ;  /* 0x30490fdb020a7423 */ /* 0x000fcc0000000003 */
[----:B01----:R-:W-:Y:S05]  /*2a90*/  @!P0 BRA `(.L_x_13) ;  /* 0x0000000000148947 */ /* 0x003fea0003800000 */
[----:B------:R-:W-:Y:S01]  /*2aa0*/  IMAD.MOV.U32 R2, RZ, RZ, R6 ;  /* 0x000000ffff027224 */ /* 0x000fe200078e0006 */
[----:B------:R-:W-:-:S07]  /*2ab0*/  MOV R9, 0x2ad0 ;  /* 0x00002ad000097802 */ /* 0x000fce0000000f00 */
[----:B------:R-:W-:Y:S05]  /*2ac0*/  CALL.REL.NOINC `($__internal_0_$__cuda_sm20_sqrt_rn_f32_slowpath) ;  /* 0x0000000000b47944 */ /* 0x000fea0003c00000 */
[----:B------:R-:W-:Y:S01]  /*2ad0*/  IMAD.MOV.U32 R3, RZ, RZ, R2 ;  /* 0x000000ffff037224 */ /* 0x000fe200078e0002 */
[----:B------:R-:W-:Y:S06]  /*2ae0*/  BRA `(.L_x_14) ;  /* 0x0000000000107947 */ /* 0x000fec0003800000 */
.L_x_13:
[----:B------:R-:W-:Y:S01]  /*2af0*/  FMUL.FTZ R3, R6, R5 ;  /* 0x0000000506037220 */ /* 0x000fe20000410000 */
[----:B------:R-:W-:-:S03]  /*2b00*/  FMUL.FTZ R4, R5, 0.5 ;  /* 0x3f00000005047820 */ /* 0x000fc60000410000 */
[----:B------:R-:W-:-:S04]  /*2b10*/  FFMA R2, -R3, R3, R6 ;  /* 0x0000000303027223 */ /* 0x000fc80000000106 */
[----:B------:R-:W-:-:S07]  /*2b20*/  FFMA R3, R2, R4, R3 ;  /* 0x0000000402037223 */ /* 0x000fce0000000003 */
.L_x_14:
[----:B------:R-:W-:Y:S05]  /*2b30*/  BSYNC.RECONVERGENT B0 ;  /* 0x0000000000007941 */ /* 0x000fea0003800200 */
.L_x_12:
[----:B------:R-:W0:Y:S01]  /*2b40*/  LDCU UR4, c[0x0][0x384] ;  /* 0x00007080ff0477ac */ /* 0x000e220008000800 */
[----:B------:R-:W-:-:S06]  /*2b50*/  FMUL.RZ R4, R10, 0.15915493667125701904 ;  /* 0x3e22f9830a047820 */ /* 0x000fcc000040c000 */
[----:B------:R-:W1:Y:S01]  /*2b60*/  MUFU.SIN R4, R4 ;  /* 0x0000000400047308 */ /* 0x000e620000000400 */
[----:B0-----:R-:W-:Y:S01]  /*2b70*/  I2FP.F32.U32 R5, UR4 ;  /* 0x0000000400057c45 */ /* 0x001fe20008201000 */
[----:B------:R-:W-:Y:S02]  /*2b80*/  UMOV UR4, 0x40000000 ;  /* 0x4000000000047882 */ /* 0x000fe40000000000 */
[----:B------:R-:W-:-:S04]  /*2b90*/  IMAD.U32 R8, RZ, RZ, UR4 ;  /* 0x00000004ff087e24 */ /* 0x000fc8000f8e00ff */
[----:B------:R-:W0:Y:S01]  /*2ba0*/  MUFU.RCP R2, R5 ;  /* 0x0000000500027308 */ /* 0x000e220000001000 */
[----:B-1----:R-:W-:-:S07]  /*2bb0*/  FMUL R3, R4, R3 ;  /* 0x0000000304037220 */ /* 0x002fce0000400000 */
[----:B------:R-:W1:Y:S01]  /*2bc0*/  FCHK P0, R8, R5 ;  /* 0x0000000508007302 */ /* 0x000e620000000000 */
[----:B0-----:R-:W-:-:S04]  /*2bd0*/  FFMA R7, -R5, R2, 1 ;  /* 0x3f80000005077423 */ /* 0x001fc80000000102 */
[----:B------:R-:W-:-:S04]  /*2be0*/  FFMA R2, R2, R7, R2 ;  /* 0x0000000702027223 */ /* 0x000fc80000000002 */
[----:B------:R-:W-:-:S04]  /*2bf0*/  FFMA R6, R2, 2, RZ ;  /* 0x4000000002067823 */ /* 0x000fc800000000ff */
[----:B------:R-:W-:-:S04]  /*2c00*/  FFMA R7, -R5, R6, 2 ;  /* 0x4000000005077423 */ /* 0x000fc80000000106 */
[----:B------:R-:W-:Y:S01]  /*2c10*/  FFMA R2, R2, R7, R6 ;  /* 0x0000000702027223 */ /* 0x000fe20000000006 */
[----:B-1----:R-:W-:Y:S06]  /*2c20*/  @!P0 BRA `(.L_x_15) ;  /* 0x00000000000c8947 */ /* 0x002fec0003800000 */
[----:B------:R-:W-:-:S07]  /*2c30*/  MOV R4, 0x2c50 ;  /* 0x00002c5000047802 */ /* 0x000fce0000000f00 */
[----:B------:R-:W-:Y:S05]  /*2c40*/  CALL.REL.NOINC `($__internal_1_$__cuda_sm3x_div_rn_noftz_f32_slowpath) ;  /* 0x0000000000b07944 */ /* 0x000fea0003c00000 */
[----:B------:R-:W-:-:S07]  /*2c50*/  IMAD.MOV.U32 R2, RZ, RZ, R8 ;  /* 0x000000ffff027224 */ /* 0x000fce00078e0008 */
.L_x_15:
[----:B------:R-:W-:Y:S01]  /*2c60*/  VIADD R4, R2, 0xf3000000 ;  /* 0xf300000002047836 */ /* 0x000fe20000000000 */
[----:B------:R0:W1:Y:S04]  /*2c70*/  MUFU.RSQ R7, R2 ;  /* 0x0000000200077308 */ /* 0x0000680000001400 */
[----:B------:R-:W-:-:S13]  /*2c80*/  ISETP.GT.U32.AND P0, PT, R4, 0x727fffff, PT ;  /* 0x727fffff0400780c */ /* 0x000fda0003f04070 */
[----:B01----:R-:W-:Y:S05]  /*2c90*/  @!P0 BRA `(.L_x_16) ;  /* 0x0000000000148947 */ /* 0x003fea0003800000 */
[----:B------:R-:W-:Y:S01]  /*2ca0*/  BSSY.RECONVERGENT B0, `(.L_x_17) ;  /* 0x0000003000007945 */ /* 0x000fe20003800200 */
[----:B------:R-:W-:-:S07]  /*2cb0*/  MOV R9, 0x2cd0 ;  /* 0x00002cd000097802 */ /* 0x000fce0000000f00 */
[----:B------:R-:W-:Y:S05]  /*2cc0*/  CALL.REL.NOINC `($__internal_0_$__cuda_sm20_sqrt_rn_f32_slowpath) ;  /* 0x0000000000347944 */ /* 0x000fea0003c00000 */
[----:B------:R-:W-:Y:S05]  /*2cd0*/  BSYNC.RECONVERGENT B0 ;  /* 0x0000000000007941 */ /* 0x000fea0003800200 */
.L_x_17:
[----:B------:R-:W-:Y:S05]  /*2ce0*/  BRA `(.L_x_18) ;  /* 0x0000000000107947 */ /* 0x000fea0003800000 */
.L_x_16:
[C---:B------:R-:W-:Y:S01]  /*2cf0*/  FMUL.FTZ R5, R7.reuse, R2 ;  /* 0x0000000207057220 */ /* 0x040fe20000410000 */
[----:B------:R-:W-:-:S03]  /*2d00*/  FMUL.FTZ R4, R7, 0.5 ;  /* 0x3f00000007047820 */ /* 0x000fc60000410000 */
[----:B------:R-:W-:-:S04]  /*2d10*/  FFMA R2, -R5, R5, R2 ;  /* 0x0000000505027223 */ /* 0x000fc80000000102 */
[----:B------:R-:W-:-:S07]  /*2d20*/  FFMA R2, R2, R4, R5 ;  /* 0x0000000402027223 */ /* 0x000fce0000000005 */
.L_x_18:
[----:B------:R-:W0:Y:S01]  /*2d30*/  LDCU.64 UR4, c[0x0][0x388] ;  /* 0x00007100ff0477ac */ /* 0x000e220008000a00 */
[----:B------:R-:W-:Y:S01]  /*2d40*/  SHF.R.S32.HI R5, RZ, 0x1f, R0 ;  /* 0x0000001fff057819 */ /* 0x000fe20000011400 */
[----:B------:R-:W-:Y:S01]  /*2d50*/  FMUL R3, R3, R2 ;  /* 0x0000000203037220 */ /* 0x000fe20000400000 */
[----:B0-----:R-:W-:-:S04]  /*2d60*/  LEA R4, P0, R0, UR4, 0x2 ;  /* 0x0000000400047c11 */ /* 0x001fc8000f8010ff */
[----:B------:R-:W-:-:S05]  /*2d70*/  LEA.HI.X R5, R0, UR5, R5, 0x2, P0 ;  /* 0x0000000500057c11 */ /* 0x000fca00080f1405 */
[----:B------:R-:W-:Y:S01]  /*2d80*/  STG.E desc[UR6][R4.64], R3 ;  /* 0x0000000304007986 */ /* 0x000fe2000c101906 */
[----:B------:R-:W-:Y:S05]  /*2d90*/  EXIT ;  /* 0x000000000000794d */ /* 0x000fea0003800000 */
        .weak           $__internal_0_$__cuda_sm20_sqrt_rn_f32_slowpath
        .type           $__internal_0_$__cuda_sm20_sqrt_rn_f32_slowpath,@function
        .size           $__internal_0_$__cuda_sm20_sqrt_rn_f32_slowpath,($__internal_1_$__cuda_sm3x_div_rn_noftz_f32_slowpath - $__internal_0_$__cuda_sm20_sqrt_rn_f32_slowpath)
$__internal_0_$__cuda_sm20_sqrt_rn_f32_slowpath:
[----:B------:R-:W-:-:S13]  /*2da0*/  LOP3.LUT P0, RZ, R2, 0x7fffffff, RZ, 0xc0, !PT ;  /* 0x7fffffff02ff7812 */ /* 0x000fda000780c0ff */
[----:B------:R-:W-:Y:S01]  /*2db0*/  @!P0 IMAD.MOV.U32 R4, RZ, RZ, R2 ;  /* 0x000000ffff048224 */ /* 0x000fe200078e0002 */
[----:B------:R-:W-:Y:S06]  /*2dc0*/  @!P0 BRA `(.L_x_19) ;  /* 0x0000000000408947 */ /* 0x000fec0003800000 */
[----:B------:R-:W-:-:S13]  /*2dd0*/  FSETP.GEU.FTZ.AND P0, PT, R2, RZ, PT ;  /* 0x000000ff0200720b */ /* 0x000fda0003f1e000 */
[----:B------:R-:W-:Y:S01]  /*2de0*/  @!P0 IMAD.MOV.U32 R4, RZ, RZ, 0x7fffffff ;  /* 0x7fffffffff048424 */ /* 0x000fe200078e00ff */
[----:B------:R-:W-:Y:S06]  /*2df0*/  @!P0 BRA `(.L_x_19) ;  /* 0x0000000000348947 */ /* 0x000fec0003800000 */
[----:B------:R-:W-:-:S13]  /*2e00*/  FSETP.GTU.FTZ.AND P0, PT, |R2|, +INF , PT ;  /* 0x7f8000000200780b */ /* 0x000fda0003f1c200 */
[----:B------:R-:W-:Y:S01]  /*2e10*/  @P0 FADD.FTZ R4, R2, 1 ;  /* 0x3f80000002040421 */ /* 0x000fe20000010000 */
[----:B------:R-:W-:Y:S06]  /*2e20*/  @P0 BRA `(.L_x_19) ;  /* 0x0000000000280947 */ /* 0x000fec0003800000 */
[----:B------:R-:W-:-:S13]  /*2e30*/  FSETP.NEU.FTZ.AND P0, PT, |R2|, +INF , PT ;  /* 0x7f8000000200780b */ /* 0x000fda0003f1d200 */
[----:B------:R-:W-:-:S04]  /*2e40*/  @P0 FFMA R5, R2, 1.84467440737095516160e+19, RZ ;  /* 0x5f80000002050823 */ /* 0x000fc800000000ff */
[----:B------:R-:W0:Y:S02]  /*2e50*/  @P0 MUFU.RSQ R4, R5 ;  /* 0x0000000500040308 */ /* 0x000e240000001400 */
[----:B0-----:R-:W-:Y:S01]  /*2e60*/  @P0 FMUL.FTZ R6, R5, R4 ;  /* 0x0000000405060220 */ /* 0x001fe20000410000 */
[----:B------:R-:W-:Y:S01]  /*2e70*/  @P0 FMUL.FTZ R8, R4, 0.5 ;  /* 0x3f00000004080820 */ /* 0x000fe20000410000 */
[----:B------:R-:W-:Y:S02]  /*2e80*/  @!P0 IMAD.MOV.U32 R4, RZ, RZ, R2 ;  /* 0x000000ffff048224 */ /* 0x000fe400078e0002 */
[----:B------:R-:W-:-:S04]  /*2e90*/  @P0 FADD.FTZ R7, -R6, -RZ ;  /* 0x800000ff06070221 */ /* 0x000fc80000010100 */
[----:B------:R-:W-:-:S04]  /*2ea0*/  @P0 FFMA R7, R6, R7, R5 ;  /* 0x0000000706070223 */ /* 0x000fc80000000005 */
[----:B------:R-:W-:-:S04]  /*2eb0*/  @P0 FFMA R7, R7, R8, R6 ;  /* 0x0000000807070223 */ /* 0x000fc80000000006 */
[----:B------:R-:W-:-:S07]  /*2ec0*/  @P0 FMUL.FTZ R4, R7, 2.3283064365386962891e-10 ;  /* 0x2f80000007040820 */ /* 0x000fce0000410000 */
.L_x_19:
[----:B------:R-:W-:Y:S02]  /*2ed0*/  IMAD.MOV.U32 R2, RZ, RZ, R4 ;  /* 0x000000ffff027224 */ /* 0x000fe400078e0004 */
[----:B------:R-:W-:Y:S02]  /*2ee0*/  IMAD.MOV.U32 R4, RZ, RZ, R9 ;  /* 0x000000ffff047224 */ /* 0x000fe400078e0009 */
[----:B------:R-:W-:-:S04]  /*2ef0*/  IMAD.MOV.U32 R5, RZ, RZ, 0x0 ;  /* 0x00000000ff057424 */ /* 0x000fc800078e00ff */
[----:B------:R-:W-:Y:S05]  /*2f00*/  RET.REL.NODEC R4 `(_Z11init_weightiiPf) ;  /* 0xffffffd0043c7950 */ /* 0x000fea0003c3ffff */
        .weak           $__internal_1_$__cuda_sm3x_div_rn_noftz_f32_slowpath
        .type           $__internal_1_$__cuda_sm3x_div_rn_noftz_f32_slowpath,@function
        .size           $__internal_1_$__cuda_sm3x_div_rn_noftz_f32_slowpath,(.L_x_95 - $__internal_1_$__cuda_sm3x_div_rn_noftz_f32_slowpath)
$__internal_1_$__cuda_sm3x_div_rn_noftz_f32_slowpath:
[--C-:B------:R-:W-:Y:S01]  /*2f10*/  SHF.R.U32.HI R2, RZ, 0x17, R5.reuse ;  /* 0x00000017ff027819 */ /* 0x100fe20000011605 */
[----:B------:R-:W-:-:S03]  /*2f20*/  IMAD.MOV.U32 R8, RZ, RZ, R5 ;  /* 0x000000ffff087224 */ /* 0x000fc600078e0005 */
[----:B------:R-:W-:-:S05]  /*2f30*/  LOP3.LUT R6, R2, 0xff, RZ, 0xc0, !PT ;  /* 0x000000ff02067812 */ /* 0x000fca00078ec0ff */
[----:B------:R-:W-:-:S05]  /*2f40*/  VIADD R9, R6, 0xffffffff ;  /* 0xffffffff06097836 */ /* 0x000fca0000000000 */
[----:B------:R-:W-:-:S13]  /*2f50*/  ISETP.GT.U32.AND P0, PT, R9, 0xfd, PT ;  /* 0x000000fd0900780c */ /* 0x000fda0003f04070 */
[----:B------:R-:W-:Y:S01]  /*2f60*/  @!P0 IMAD.MOV.U32 R7, RZ, RZ, RZ ;  /* 0x000000ffff078224 */ /* 0x000fe200078e00ff */
[----:B------:R-:W-:Y:S06]  /*2f70*/  @!P0 BRA `(.L_x_20) ;  /* 0x0000000000408947 */ /* 0x000fec0003800000 */
[----:B------:R-:W-:Y:S01]  /*2f80*/  FSETP.GTU.FTZ.AND P0, PT, |R5|, +INF , PT ;  /* 0x7f8000000500780b */ /* 0x000fe20003f1c200 */
[----:B------:R-:W-:-:S12]  /*2f90*/  IMAD.MOV.U32 R2, RZ, RZ, R5 ;  /* 0x000000ffff027224 */ /* 0x000fd800078e0005 */
[----:B------:R-:W-:Y:S05]  /*2fa0*/  @P0 BRA `(.L_x_21) ;  /* 0x0000000400280947 */ /* 0x000fea0003800000 */
[----:B------:R-:W-:-:S05]  /*2fb0*/  IMAD.MOV.U32 R5, RZ, RZ, 0x40000000 ;  /* 0x40000000ff057424 */ /* 0x000fca00078e00ff */
[----:B------:R-:W-:-:S13]  /*2fc0*/  LOP3.LUT P0, RZ, R8, 0x7fffffff, R5, 0xc8, !PT ;  /* 0x7fffffff08ff7812 */ /* 0x000fda000780c805 */
[----:B------:R-:W-:Y:S05]  /*2fd0*/  @!P0 BRA `(.L_x_22) ;  /* 0x0000000400148947 */ /* 0x000fea0003800000 */
[----:B------:R-:W-:Y:S02]  /*2fe0*/  FSETP.NEU.FTZ.AND P0, PT, |R2|, +INF , PT ;  /* 0x7f8000000200780b */ /* 0x000fe40003f1d200 */
[----:B------:R-:W-:-:S04]  /*2ff0*/  LOP3.LUT P1, RZ, R5, 0x7fffffff, RZ, 0xc0, !PT ;  /* 0x7fffffff05ff7812 */ /* 0x000fc8000782c0ff */
[----:B------:R-:W-:-:S13]  /*3000*/  PLOP3.LUT P0, PT, P0, P1, PT, 0x2f, 0xf2 ;  /* 0x0000000000f2781c */ /* 0x000fda0000702577 */
[----:B------:R-:W-:Y:S05]  /*3010*/  @P0 BRA `(.L_x_23) ;  /* 0x0000000000fc0947 */ /* 0x000fea0003800000 */
[----:B------:R-:W-:-:S13]  /*3020*/  LOP3.LUT P0, RZ, R8, 0x7fffffff, RZ, 0xc0, !PT ;  /* 0x7fffffff08ff7812 */ /* 0x000fda000780c0ff */
[----:B------:R-:W-:Y:S05]  /*3030*/  @!P0 BRA `(.L_x_24) ;  /* 0x0000000000e88947 */ /* 0x000fea0003800000 */
[----:B------:R-:W-:Y:S01]  /*3040*/  ISETP.GE.AND P0, PT, R9, RZ, PT ;  /* 0x000000ff0900720c */ /* 0x000fe20003f06270 */
[----:B------:R-:W-:-:S12]  /*3050*/  IMAD.MOV.U32 R7, RZ, RZ, RZ ;  /* 0x000000ffff077224 */ /* 0x000fd800078e00ff */
[----:B------:R-:W-:Y:S01]  /*3060*/  @!P0 FFMA R8, R2, 1.84467440737095516160e+19, RZ ;  /* 0x5f80000002088823 */ /* 0x000fe200000000ff */
[----:B------:R-:W-:-:S07]  /*3070*/  @!P0 VIADD R7, R7, 0x40 ;  /* 0x0000004007078836 */ /* 0x000fce0000000000 */
.L_x_20:
[----:B------:R-:W-:Y:S01]  /*3080*/  LEA R5, R6, 0xc0800000, 0x17 ;  /* 0xc080000006057811 */ /* 0x000fe200078eb8ff */
[----:B------:R-:W-:Y:S01]  /*3090*/  UMOV UR4, 0x40000000 ;  /* 0x4000000000047882 */ /* 0x000fe20000000000 */
[----:B------:R-:W-:Y:S01]  /*30a0*/  IADD3 R6, PT, PT, R7, 0x80, -R6 ;  /* 0x0000008007067810 */ /* 0x000fe20007ffe806 */
[----:B------:R-:W-:Y:S02]  /*30b0*/  UIADD3 UR4, UPT, UPT, UR4, -0x800000, URZ ;  /* 0xff80000004047890 */ /* 0x000fe4000fffe0ff */
[----:B------:R-:W-:-:S04]  /*30c0*/  IMAD.IADD R5, R8, 0x1, -R5 ;  /* 0x0000000108057824 */ /* 0x000fc800078e0a05 */
[----:B------:R-:W0:Y:S01]  /*30d0*/  MUFU.RCP R2, R5 ;  /* 0x0000000500027308 */ /* 0x000e220000001000 */
[----:B------:R-:W-:-:S04]  /*30e0*/  FADD.FTZ R9, -R5, -RZ ;  /* 0x800000ff05097221 */ /* 0x000fc80000010100 */
[----:B0-----:R-:W-:-:S04]  /*30f0*/  FFMA R11, R2, R9, 1 ;  /* 0x3f800000020b7423 */ /* 0x001fc80000000009 */
[----:B------:R-:W-:-:S04]  /*3100*/  FFMA R2, R2, R11, R2 ;  /* 0x0000000b02027223 */ /* 0x000fc80000000002 */
[----:B------:R-:W-:-:S04]  /*3110*/  FFMA R8, R2, UR4, RZ ;  /* 0x0000000402087c23 */ /* 0x000fc800080000ff */
[----:B------:R-:W-:-:S04]  /*3120*/  FFMA R11, R9, R8, UR4 ;  /* 0x00000004090b7e23 */ /* 0x000fc80008000008 */
[----:B------:R-:W-:-:S04]  /*3130*/  FFMA R11, R2, R11, R8 ;  /* 0x0000000b020b7223 */ /* 0x000fc80000000008 */
[----:B------:R-:W-:-:S04]  /*3140*/  FFMA R10, R9, R11, UR4 ;  /* 0x00000004090a7e23 */ /* 0x000fc8000800000b */
[----:B------:R-:W-:-:S05]  /*3150*/  FFMA R8, R2, R10, R11 ;  /* 0x0000000a02087223 */ /* 0x000fca000000000b */
[----:B------:R-:W-:-:S04]  /*3160*/  SHF.R.U32.HI R5, RZ, 0x17, R8 ;  /* 0x00000017ff057819 */ /* 0x000fc80000011608 */
[----:B------:R-:W-:-:S05]  /*3170*/  LOP3.LUT R5, R5, 0xff, RZ, 0xc0, !PT ;  /* 0x000000ff05057812 */ /* 0x000fca00078ec0ff */
[----:B------:R-:W-:-:S04]  /*3180*/  IMAD.IADD R9, R5, 0x1, R6 ;  /* 0x0000000105097824 */ /* 0x000fc800078e0206 */
[----:B------:R-:W-:-:S05]  /*3190*/  VIADD R5, R9, 0xffffffff ;  /* 0xffffffff09057836 */ /* 0x000fca0000000000 */
[----:B------:R-:W-:-:S13]  /*31a0*/  ISETP.GE.U32.AND P0, PT, R5, 0xfe, PT ;  /* 0x000000fe0500780c */ /* 0x000fda0003f06070 */
[----:B------:R-:W-:Y:S05]  /*31b0*/  @!P0 BRA `(.L_x_25) ;  /* 0x0000000000808947 */ /* 0x000fea0003800000 */
[----:B------:R-:W-:-:S13]  /*31c0*/  ISETP.GT.AND P0, PT, R9, 0xfe, PT ;  /* 0x000000fe0900780c */ /* 0x000fda0003f04270 */
[----:B------:R-:W-:Y:S05]  /*31d0*/  @P0 BRA `(.L_x_26) ;  /* 0x00000000006c0947 */ /* 0x000fea0003800000 */
[----:B------:R-:W-:-:S13]  /*31e0*/  ISETP.GE.AND P0, PT, R9, 0x1, PT ;  /* 0x000000010900780c */ /* 0x000fda0003f06270 */
[----:B------:R-:W-:Y:S05]  /*31f0*/  @P0 BRA `(.L_x_27) ;  /* 0x0000000000980947 */ /* 0x000fea0003800000 */
[----:B------:R-:W-:Y:S02]  /*3200*/  ISETP.GE.AND P0, PT, R9, -0x18, PT ;  /* 0xffffffe80900780c */ /* 0x000fe40003f06270 */
[----:B------:R-:W-:-:S11]  /*3210*/  LOP3.LUT R8, R8, 0x80000000, RZ, 0xc0, !PT ;  /* 0x8000000008087812 */ /* 0x000fd600078ec0ff */
[----:B------:R-:W-:Y:S05]  /*3220*/  @!P0 BRA `(.L_x_27) ;  /* 0x00000000008c8947 */ /* 0x000fea0003800000 */
[CC--:B------:R-:W-:Y:S01]  /*3230*/  FFMA.RZ R5, R2.reuse, R10.reuse, R11 ;  /* 0x0000000a02057223 */ /* 0x0c0fe2000000c00b */
[C---:B------:R-:W-:Y:S01]  /*3240*/  VIADD R7, R9.reuse, 0x20 ;  /* 0x0000002009077836 */ /* 0x040fe20000000000 */
[C---:B------:R-:W-:Y:S02]  /*3250*/  ISETP.NE.AND P2, PT, R9.reuse, RZ, PT ;  /* 0x000000ff0900720c */ /* 0x040fe40003f45270 */
[----:B------:R-:W-:Y:S01]  /*3260*/  ISETP.NE.AND P1, PT, R9, RZ, PT ;  /* 0x000000ff0900720c */ /* 0x000fe20003f25270 */
[----:B------:R-:W-:Y:S01]  /*3270*/  IMAD.MOV R9, RZ, RZ, -R9 ;  /* 0x000000ffff097224 */ /* 0x000fe200078e0a09 */
[----:B------:R-:W-:Y:S01]  /*3280*/  LOP3.LUT R6, R5, 0x7fffff, RZ, 0xc0, !PT ;  /* 0x007fffff05067812 */ /* 0x000fe200078ec0ff */
[CCC-:B------:R-:W-:Y:S01]  /*3290*/  FFMA.RP R5, R2.reuse, R10.reuse, R11.reuse ;  /* 0x0000000a02057223 */ /* 0x1c0fe2000000800b */
[----:B------:R-:W-:Y:S02]  /*32a0*/  FFMA.RM R2, R2, R10, R11 ;  /* 0x0000000a02027223 */ /* 0x000fe4000000400b */
[----:B------:R-:W-:-:S03]  /*32b0*/  LOP3.LUT R6, R6, 0x800000, RZ, 0xfc, !PT ;  /* 0x0080000006067812 */ /* 0x000fc600078efcff */
[----:B------:R-:W-:Y:S02]  /*32c0*/  FSETP.NEU.FTZ.AND P0, PT, R5, R2, PT ;  /* 0x000000020500720b */ /* 0x000fe40003f1d000 */
[----:B------:R-:W-:Y:S02]  /*32d0*/  SHF.L.U32 R7, R6, R7, RZ ;  /* 0x0000000706077219 */ /* 0x000fe400000006ff */
[----:B------:R-:W-:Y:S02]  /*32e0*/  SEL R5, R9, RZ, P2 ;  /* 0x000000ff09057207 */ /* 0x000fe40001000000 */
[----:B------:R-:W-:Y:S02]  /*32f0*/  ISETP.NE.AND P1, PT, R7, RZ, P1 ;  /* 0x000000ff0700720c */ /* 0x000fe40000f25270 */
[----:B------:R-:W-:Y:S02]  /*3300*/  SHF.R.U32.HI R5, RZ, R5, R6 ;  /* 0x00000005ff057219 */ /* 0x000fe40000011606 */
[----:B------:R-:W-:-:S02]  /*3310*/  PLOP3.LUT P0, PT, P0, P1, PT, 0xf8, 0x8f ;  /* 0x00000000008f781c */ /* 0x000fc40000703f70 */
[----:B------:R-:W-:Y:S02]  /*3320*/  SHF.R.U32.HI R7, RZ, 0x1, R5 ;  /* 0x00000001ff077819 */ /* 0x000fe40000011605 */
[----:B------:R-:W-:-:S04]  /*3330*/  SEL R2, RZ, 0x1, !P0 ;  /* 0x00000001ff027807 */ /* 0x000fc80004000000 */
[----:B------:R-:W-:-:S04]  /*3340*/  LOP3.LUT R2, R2, 0x1, R7, 0xf8, !PT ;  /* 0x0000000102027812 */ /* 0x000fc800078ef807 */
[----:B------:R-:W-:-:S05]  /*3350*/  LOP3.LUT R2, R2, R5, RZ, 0xc0, !PT ;  /* 0x0000000502027212 */ /* 0x000fca00078ec0ff */
[----:B------:R-:W-:-:S05]  /*3360*/  IMAD.IADD R7, R7, 0x1, R2 ;  /* 0x0000000107077824 */ /* 0x000fca00078e0202 */
[----:B------:R-:W-:Y:S01]  /*3370*/  LOP3.LUT R8, R7, R8, RZ, 0xfc, !PT ;  /* 0x0000000807087212 */ /* 0x000fe200078efcff */
[----:B------:R-:W-:Y:S06]  /*3380*/  BRA `(.L_x_27) ;  /* 0x0000000000347947 */ /* 0x000fec0003800000 */
.L_x_26:
[----:B------:R-:W-:-:S04]  /*3390*/  LOP3.LUT R8, R8, 0x80000000, RZ, 0xc0, !PT ;  /* 0x8000000008087812 */ /* 0x000fc800078ec0ff */
[----:B------:R-:W-:Y:S01]  /*33a0*/  LOP3.LUT R8, R8, 0x7f800000, RZ, 0xfc, !PT ;  /* 0x7f80000008087812 */ /* 0x000fe200078efcff */
[----:B------:R-:W-:Y:S06]  /*33b0*/  BRA `(.L_x_27) ;  /* 0x0000000000287947 */ /* 0x000fec0003800000 */
.L_x_25:
[----:B------:R-:W-:Y:S01]  /*33c0*/  IMAD R8, R6, 0x800000, R8 ;  /* 0x0080000006087824 */ /* 0x000fe200078e0208 */
[----:B------:R-:W-:Y:S06]  /*33d0*/  BRA `(.L_x_27) ;  /* 0x0000000000207947 */ /* 0x000fec0003800000 */
.L_x_24:
[----:B------:R-:W-:-:S04]  /*33e0*/  LOP3.LUT R8, R8, 0x80000000, R5, 0x48, !PT ;  /* 0x8000000008087812 */ /* 0x000fc800078e4805 */
[----:B------:R-:W-:Y:S01]  /*33f0*/  LOP3.LUT R8, R8, 0x7f800000, RZ, 0xfc, !PT ;  /* 0x7f80000008087812 */ /* 0x000fe200078efcff */
[----:B------:R-:W-:Y:S06]  /*3400*/  BRA `(.L_x_27) ;  /* 0x0000000000147947 */ /* 0x000fec0003800000 */
.L_x_23:
[----:B------:R-:W-:Y:S01]  /*3410*/  LOP3.LUT R8, R8, 0x80000000, R5, 0x48, !PT ;  /* 0x8000000008087812 */ /* 0x000fe200078e4805 */
[----:B------:R-:W-:Y:S06]  /*3420*/  BRA `(.L_x_27) ;  /* 0x00000000000c7947 */ /* 0x000fec0003800000 */
.L_x_22:
[----:B------:R-:W0:Y:S01]  /*3430*/  MUFU.RSQ R8, -QNAN ;  /* 0xffc0000000087908 */ /* 0x000e220000001400 */
[----:B------:R-:W-:Y:S05]  /*3440*/  BRA `(.L_x_27) ;  /* 0x0000000000047947 */ /* 0x000fea0003800000 */
.L_x_21:
[----:B------:R-:W-:-:S07]  /*3450*/  FADD.FTZ R8, R2, 2 ;  /* 0x4000000002087421 */ /* 0x000fce0000010000 */
.L_x_27:
[----:B------:R-:W-:-:S04]  /*3460*/  IMAD.MOV.U32 R5, RZ, RZ, 0x0 ;  /* 0x00000000ff057424 */ /* 0x000fc800078e00ff */
[----:B0-----:R-:W-:Y:S05]  /*3470*/  RET.REL.NODEC R4 `(_Z11init_weightiiPf) ;  /* 0xffffffc804e07950 */ /* 0x001fea0003c3ffff */
.L_x_28:
        /* <DEDUP_REMOVED lines=16> */
.L_x_95:


//--------------------- .text._Z26cross_entropy_softmax_gradiiPKfS0_Pf --------------------------
	.section	.text._Z26cross_entropy_softmax_gradiiPKfS0_Pf,"ax",@progbits
	.align	128
        .global         _Z26cross_entropy_softmax_gradiiPKfS0_Pf
        .type           _Z26cross_entropy_softmax_gradiiPKfS0_Pf,@function
        .size           _Z26cross_entropy_softmax_gradiiPKfS0_Pf,(.L_x_100 - _Z26cross_entropy_softmax_gradiiPKfS0_Pf)
        .other          _Z26cross_entropy_softmax_gradiiPKfS0_Pf,@"STO_CUDA_ENTRY STV_DEFAULT"
_Z26cross_entropy_softmax_gradiiPKfS0_Pf:
.text._Z26cross_entropy_softmax_gradiiPKfS0_Pf:
[----:B------:R-:W-:Y:S01]  /*0000*/  LDC R1, c[0x0][0x37c] ;  /* 0x0000df00ff017b82 */ /* 0x000fe20000000800 */
[----:B------:R-:W0:Y:S07]  /*0010*/  S2R R0, SR_TID.X ;  /* 0x0000000000007919 */ /* 0x000e2e0000002100 */
[----:B------:R-:W0:Y:S01]  /*0020*/  S2UR UR6, SR_CTAID.X ;  /* 0x00000000000679c3 */ /* 0x000e220000002500 */
[----:B------:R-:W1:Y:S07]  /*0030*/  LDCU.64 UR4, c[0x0][0x358] ;  /* 0x00006b00ff0477ac */ /* 0x000e6e0008000a00 */
[----:B------:R-:W0:Y:S08]  /*0040*/  LDC R9, c[0x0][0x360] ;  /* 0x0000d800ff097b82 */ /* 0x000e300000000800 */
[----:B------:R-:W2:Y:S08]  /*0050*/  LDC.64 R2, c[0x0][0x388] ;  /* 0x0000e200ff027b82 */ /* 0x000eb00000000a00 */
[----:B------:R-:W3:Y:S01]  /*0060*/  LDC.64 R4, c[0x0][0x390] ;  /* 0x0000e400ff047b82 */ /* 0x000ee20000000a00 */
[----:B0-----:R-:W-:-:S07]  /*0070*/  IMAD R9, R9, UR6, R0 ;  /* 0x0000000609097c24 */ /* 0x001fce000f8e0200 */
[----:B------:R-:W0:Y:S01]  /*0080*/  LDC.64 R6, c[0x0][0x398] ;  /* 0x0000e600ff067b82 */ /* 0x000e220000000a00 */
[----:B--2---:R-:W-:-:S06]  /*0090*/  IMAD.WIDE R2, R9, 0x4, R2 ;  /* 0x0000000409027825 */ /* 0x004fcc00078e0202 */
[----:B-1----:R-:W2:Y:S01]  /*00a0*/  LDG.E.CONSTANT R2, desc[UR4][R2.64] ;  /* 0x0000000402027981 */ /* 0x002ea2000c1e9900 */
[----:B---3--:R-:W-:-:S06]  /*00b0*/  IMAD.WIDE R4, R9, 0x4, R4 ;  /* 0x0000000409047825 */ /* 0x008fcc00078e0204 */
[----:B------:R-:W2:Y:S01]  /*00c0*/  LDG.E.CONSTANT R5, desc[UR4][R4.64] ;  /* 0x0000000404057981 */ /* 0x000ea2000c1e9900 */
[----:B0-----:R-:W-:-:S04]  /*00d0*/  IMAD.WIDE R6, R9, 0x4, R6 ;  /* 0x0000000409067825 */ /* 0x001fc800078e0206 */
[----:B--2---:R-:W-:-:S05]  /*00e0*/  FADD R9, R2, -R5 ;  /* 0x8000000502097221 */ /* 0x004fca0000000000 */
[----:B------:R-:W-:Y:S01]  /*00f0*/  STG.E desc[UR4][R6.64], R9 ;  /* 0x0000000906007986 */ /* 0x000fe2000c101904 */
[----:B------:R-:W-:Y:S05]  /*0100*/  EXIT ;  /* 0x000000000000794d */ /* 0x000fea0003800000 */
.L_x_29:
        /* <DEDUP_REMOVED lines=15> */
.L_x_100:


//--------------------- .text._Z13cross_entropyiiPKfS0_Pf --------------------------
	.section	.text._Z13cross_entropyiiPKfS0_Pf,"ax",@progbits
	.align	128
        .global         _Z13cross_entropyiiPKfS0_Pf
        .type           _Z13cross_entropyiiPKfS0_Pf,@function
        .size           _Z13cross_entropyiiPKfS0_Pf,(.L_x_101 - _Z13cross_entropyiiPKfS0_Pf)
        .other          _Z13cross_entropyiiPKfS0_Pf,@"STO_CUDA_ENTRY STV_DEFAULT"
_Z13cross_entropyiiPKfS0_Pf:
.text._Z13cross_entropyiiPKfS0_Pf:
[----:B------:R-:W-:Y:S01]  /*0000*/  LDC R1, c[0x0][0x37c] ;  /* 0x0000df00ff017b82 */ /* 0x000fe20000000800 */
[----:B------:R-:W0:Y:S07]  /*0010*/  S2R R0, SR_TID.X ;  /* 0x0000000000007919 */ /* 0x000e2e0000002100 */
[----:B------:R-:W0:Y:S01]  /*0020*/  S2UR UR6, SR_CTAID.X ;  /* 0x00000000000679c3 */ /* 0x000e220000002500 */
[----:B------:R-:W1:Y:S07]  /*0030*/  LDCU.64 UR4, c[0x0][0x358] ;  /* 0x00006b00ff0477ac */ /* 0x000e6e0008000a00 */
[----:B------:R-:W0:Y:S08]  /*0040*/  LDC R3, c[0x0][0x360] ;  /* 0x0000d800ff037b82 */ /* 0x000e300000000800 */
[----:B------:R-:W2:Y:S08]  /*0050*/  LDC.64 R6, c[0x0][0x388] ;  /* 0x0000e200ff067b82 */ /* 0x000eb00000000a00 */
[----:B------:R-:W3:Y:S01]  /*0060*/  LDC.64 R4, c[0x0][0x390] ;  /* 0x0000e400ff047b82 */ /* 0x000ee20000000a00 */
[----:B0-----:R-:W-:-:S04]  /*0070*/  IMAD R3, R3, UR6, R0 ;  /* 0x0000000603037c24 */ /* 0x001fc8000f8e0200 */
[----:B------:R-:W-:-:S04]  /*0080*/  IMAD R3, R3, 0xa, RZ ;  /* 0x0000000a03037824 */ /* 0x000fc800078e02ff */
[----:B--2---:R-:W-:-:S05]  /*0090*/  IMAD.WIDE R6, R3, 0x4, R6 ;  /* 0x0000000403067825 */ /* 0x004fca00078e0206 */
[----:B-1----:R-:W2:Y:S04]  /*00a0*/  LDG.E.CONSTANT R25, desc[UR4][R6.64] ;  /* 0x0000000406197981 */ /* 0x002ea8000c1e9900 */
[----:B------:R-:W4:Y:S04]  /*00b0*/  LDG.E.CONSTANT R27, desc[UR4][R6.64+0x4] ;  /* 0x00000404061b7981 */ /* 0x000f28000c1e9900 */
[----:B------:R-:W5:Y:S01]  /*00c0*/  LDG.E.CONSTANT R24, desc[UR4][R6.64+0x8] ;  /* 0x0000080406187981 */ /* 0x000f62000c1e9900 */
[----:B---3--:R-:W-:-:S03]  /*00d0*/  IMAD.WIDE R4, R3, 0x4, R4 ;  /* 0x0000000403047825 */ /* 0x008fc600078e0204 */
[----:B------:R-:W3:Y:S04]  /*00e0*/  LDG.E.CONSTANT R22, desc[UR4][R6.64+0xc] ;  /* 0x00000c0406167981 */ /* 0x000ee8000c1e9900 */
[----:B------:R-:W3:Y:S04]  /*00f0*/  LDG.E.CONSTANT R0, desc[UR4][R4.64] ;  /* 0x0000000404007981 */ /* 0x000ee8000c1e9900 */
[----:B------:R-:W3:Y:S04]  /*0100*/  LDG.E.CONSTANT R23, desc[UR4][R4.64+0x4] ;  /* 0x0000040404177981 */ /* 0x000ee8000c1e9900 */
[----:B------:R-:W3:Y:S04]  /*0110*/  LDG.E.CONSTANT R19, desc[UR4][R6.64+0x10] ;  /* 0x0000100406137981 */ /* 0x000ee8000c1e9900 */
[----:B------:R-:W3:Y:S04]  /*0120*/  LDG.E.CONSTANT R21, desc[UR4][R6.64+0x14] ;  /* 0x0000140406157981 */ /* 0x000ee8000c1e9900 */
[----:B------:R-:W3:Y:S04]  /*0130*/  LDG.E.CONSTANT R20, desc[UR4][R4.64+0x8] ;  /* 0x0000080404147981 */ /* 0x000ee8000c1e9900 */
[----:B------:R-:W3:Y:S01]  /*0140*/  LDG.E.CONSTANT R16, desc[UR4][R6.64+0x18] ;  /* 0x0000180406107981 */ /* 0x000ee2000c1e9900 */
[----:B------:R-:W-:-:S03]  /*0150*/  HFMA2 R8, -RZ, RZ, 1.5048828125, 33.21875 ;  /* 0x3e055027ff087431 */ /* 0x000fc600000001ff */
[----:B------:R-:W3:Y:S04]  /*0160*/  LDG.E.CONSTANT R13, desc[UR4][R6.64+0x1c] ;  /* 0x00001c04060d7981 */ /* 0x000ee8000c1e9900 */
[----:B------:R-:W3:Y:S04]  /*0170*/  LDG.E.CONSTANT R12, desc[UR4][R4.64+0xc] ;  /* 0x00000c04040c7981 */ /* 0x000ee8000c1e9900 */
[----:B------:R-:W3:Y:S04]  /*0180*/  LDG.E.CONSTANT R9, desc[UR4][R4.64+0x10] ;  /* 0x0000100404097981 */ /* 0x000ee8000c1e9900 */
[----:B------:R-:W3:Y:S04]  /*0190*/  LDG.E.CONSTANT R11, desc[UR4][R6.64+0x20] ;  /* 0x00002004060b7981 */ /* 0x000ee8000c1e9900 */
[----:B------:R0:W3:Y:S04]  /*01a0*/  LDG.E.CONSTANT R17, desc[UR4][R6.64+0x24] ;  /* 0x0000240406117981 */ /* 0x0000e8000c1e9900 */
[----:B------:R-:W3:Y:S01]  /*01b0*/  LDG.E.CONSTANT R6, desc[UR4][R4.64+0x1c] ;  /* 0x00001c0404067981 */ /* 0x000ee2000c1e9900 */
[----:B--2---:R-:W-:-:S04]  /*01c0*/  FMNMX R25, R25, 9.9999999747524270788e-07, !PT ;  /* 0x358637bd19197809 */ /* 0x004fc80007800000 */
[----:B------:R-:W-:-:S04]  /*01d0*/  IADD3 R2, PT, PT, R25, -0x3f2aaaab, RZ ;  /* 0xc0d5555519027810 */ /* 0x000fc80007ffe0ff */
[----:B------:R-:W-:-:S04]  /*01e0*/  LOP3.LUT R2, R2, 0xff800000, RZ, 0xc0, !PT ;  /* 0xff80000002027812 */ /* 0x000fc800078ec0ff */
[----:B------:R-:W-:-:S05]  /*01f0*/  IADD3 R15, PT, PT, R25, -R2, RZ ;  /* 0x80000002190f7210 */ /* 0x000fca0007ffe0ff */
[----:B------:R-:W-:-:S04]  /*0200*/  FADD R15, R15, -1 ;  /* 0xbf8000000f0f7421 */ /* 0x000fc80000000000 */
[----:B------:R-:W-:-:S04]  /*0210*/  FFMA R10, R15, -R8, 0.14084610342979431152 ;  /* 0x3e1039f60f0a7423 */ /* 0x000fc80000000808 */
[----:B------:R-:W-:-:S04]  /*0220*/  FFMA R10, R15, R10, -0.12148627638816833496 ;  /* 0xbdf8cdcc0f0a7423 */ /* 0x000fc8000000000a */
[----:B------:R-:W-:Y:S02]  /*0230*/  FFMA R14, R15, R10, 0.13980610668659210205 ;  /* 0x3e0f29550f0e7423 */ /* 0x000fe4000000000a */
[----:B------:R-:W2:Y:S01]  /*0240*/  LDG.E.CONSTANT R10, desc[UR4][R4.64+0x14] ;  /* 0x00001404040a7981 */ /* 0x000ea2000c1e9900 */
[----:B----4-:R-:W-:-:S04]  /*0250*/  FMNMX R27, R27, 9.9999999747524270788e-07, !PT ;  /* 0x358637bd1b1b7809 */ /* 0x010fc80007800000 */
[----:B------:R-:W-:-:S04]  /*0260*/  IADD3 R18, PT, PT, R27, -0x3f2aaaab, RZ ;  /* 0xc0d555551b127810 */ /* 0x000fc80007ffe0ff */
[----:B------:R-:W-:-:S04]  /*0270*/  LOP3.LUT R18, R18, 0xff800000, RZ, 0xc0, !PT ;  /* 0xff80000012127812 */ /* 0x000fc800078ec0ff */
[----:B------:R-:W-:-:S05]  /*0280*/  IADD3 R26, PT, PT, R27, -R18, RZ ;  /* 0x800000121b1a7210 */ /* 0x000fca0007ffe0ff */
[----:B------:R-:W-:Y:S01]  /*0290*/  FADD R26, R26, -1 ;  /* 0xbf8000001a1a7421 */ /* 0x000fe20000000000 */
[----:B------:R-:W-:-:S03]  /*02a0*/  FFMA R14, R15, R14, -0.16684235632419586182 ;  /* 0xbe2ad8b90f0e7423 */ /* 0x000fc6000000000e */
[----:B0-----:R-:W-:Y:S01]  /*02b0*/  FFMA R7, R26, -R8, 0.14084610342979431152 ;  /* 0x3e1039f61a077423 */ /* 0x001fe20000000808 */
[----:B------:R-:W-:-:S03]  /*02c0*/  FFMA R14, R15, R14, 0.20012299716472625732 ;  /* 0x3e4ced0b0f0e7423 */ /* 0x000fc6000000000e */
[----:B------:R-:W-:Y:S01]  /*02d0*/  FFMA R7, R26, R7, -0.12148627638816833496 ;  /* 0xbdf8cdcc1a077423 */ /* 0x000fe20000000007 */
[----:B------:R-:W-:-:S03]  /*02e0*/  FFMA R14, R15, R14, -0.24999669194221496582 ;  /* 0xbe7fff220f0e7423 */ /* 0x000fc6000000000e */
[----:B------:R-:W-:Y:S01]  /*02f0*/  FFMA R7, R26, R7, 0.13980610668659210205 ;  /* 0x3e0f29551a077423 */ /* 0x000fe20000000007 */
[----:B------:R-:W-:-:S03]  /*0300*/  FFMA R14, R15, R14, 0.33333182334899902344 ;  /* 0x3eaaaa780f0e7423 */ /* 0x000fc6000000000e */
[----:B------:R-:W-:Y:S01]  /*0310*/  FFMA R7, R26, R7, -0.16684235632419586182 ;  /* 0xbe2ad8b91a077423 */ /* 0x000fe20000000007 */
[----:B------:R-:W-:-:S03]  /*0320*/  FFMA R14, R15, R14, -0.5 ;  /* 0xbf0000000f0e7423 */ /* 0x000fc6000000000e */
[----:B------:R-:W-:Y:S01]  /*0330*/  FFMA R7, R26, R7, 0.20012299716472625732 ;  /* 0x3e4ced0b1a077423 */ /* 0x000fe20000000007 */
[----:B------:R-:W-:-:S03]  /*0340*/  FMUL R14, R15, R14 ;  /* 0x0000000e0f0e7220 */ /* 0x000fc60000400000 */
[C---:B------:R-:W-:Y:S01]  /*0350*/  FFMA R7, R26.reuse, R7, -0.24999669194221496582 ;  /* 0xbe7fff221a077423 */ /* 0x040fe20000000007 */
[----:B------:R-:W-:Y:S02]  /*0360*/  FFMA R15, R15, R14, R15 ;  /* 0x0000000e0f0f7223 */ /* 0x000fe4000000000f */
[----:B------:R-:W4:Y:S01]  /*0370*/  LDG.E.CONSTANT R14, desc[UR4][R4.64+0x18] ;  /* 0x00001804040e7981 */ /* 0x000f22000c1e9900 */
[----:B------:R-:W-:-:S04]  /*0380*/  FFMA R7, R26, R7, 0.33333182334899902344 ;  /* 0x3eaaaa781a077423 */ /* 0x000fc80000000007 */
[----:B------:R-:W-:Y:S01]  /*0390*/  FFMA R7, R26, R7, -0.5 ;  /* 0xbf0000001a077423 */ /* 0x000fe20000000007 */
[----:B------:R-:W-:-:S03]  /*03a0*/  I2FP.F32.S32 R2, R2 ;  /* 0x0000000200027245 */ /* 0x000fc60000201400 */
[----:B------:R-:W-:Y:S02]  /*03b0*/  FMUL R7, R26, R7 ;  /* 0x000000071a077220 */ /* 0x000fe40000400000 */
[----:B------:R-:W-:Y:S02]  /*03c0*/  FFMA R2, R2, 1.1920928955078125e-07, RZ ;  /* 0x3400000002027823 */ /* 0x000fe400000000ff */
[----:B------:R-:W-:Y:S02]  /*03d0*/  FFMA R26, R26, R7, R26 ;  /* 0x000000071a1a7223 */ /* 0x000fe4000000001a */
[----:B------:R-:W4:Y:S01]  /*03e0*/  LDG.E.CONSTANT R7, desc[UR4][R4.64+0x20] ;  /* 0x0000200404077981 */ /* 0x000f22000c1e9900 */
[----:B------:R-:W-:-:S03]  /*03f0*/  FFMA R29, R2, 0.69314718246459960938, R15 ;  /* 0x3f317218021d7823 */ /* 0x000fc6000000000f */
[----:B------:R0:W4:Y:S01]  /*0400*/  LDG.E.CONSTANT R15, desc[UR4][R4.64+0x24] ;  /* 0x00002404040f7981 */ /* 0x000122000c1e9900 */
[----:B------:R-:W-:Y:S02]  /*0410*/  ISETP.GT.U32.AND P0, PT, R25, 0x7f7fffff, PT ;  /* 0x7f7fffff1900780c */ /* 0x000fe40003f04070 */
[----:B------:R-:W-:Y:S02]  /*0420*/  I2FP.F32.S32 R2, R18 ;  /* 0x0000001200027245 */ /* 0x000fe40000201400 */
[----:B------:R-:W-:Y:S02]  /*0430*/  MOV R18, 0x7f800000 ;  /* 0x7f80000000127802 */ /* 0x000fe40000000f00 */
[----:B-----5:R-:W-:-:S07]  /*0440*/  FMNMX R24, R24, 9.9999999747524270788e-07, !PT ;  /* 0x358637bd18187809 */ /* 0x020fce0007800000 */
[----:B------:R-:W-:Y:S01]  /*0450*/  @P0 FFMA R29, R25, R18, +INF ;  /* 0x7f800000191d0423 */ /* 0x000fe20000000012 */
[----:B------:R-:W-:-:S04]  /*0460*/  IADD3 R25, PT, PT, R24, -0x3f2aaaab, RZ ;  /* 0xc0d5555518197810 */ /* 0x000fc80007ffe0ff */
[----:B------:R-:W-:-:S04]  /*0470*/  LOP3.LUT R25, R25, 0xff800000, RZ, 0xc0, !PT ;  /* 0xff80000019197812 */ /* 0x000fc800078ec0ff */
[----:B0-----:R-:W-:-:S05]  /*0480*/  IADD3 R4, PT, PT, R24, -R25, RZ ;  /* 0x8000001918047210 */ /* 0x001fca0007ffe0ff */
[----:B------:R-:W-:-:S04]  /*0490*/  FADD R4, R4, -1 ;  /* 0xbf80000004047421 */ /* 0x000fc80000000000 */
[----:B------:R-:W-:Y:S01]  /*04a0*/  FFMA R5, R4, -R8, 0.14084610342979431152 ;  /* 0x3e1039f604057423 */ /* 0x000fe20000000808 */
[----:B------:R-:W-:-:S03]  /*04b0*/  ISETP.GT.U32.AND P1, PT, R27, 0x7f7fffff, PT ;  /* 0x7f7fffff1b00780c */ /* 0x000fc60003f24070 */
[----:B------:R-:W-:-:S04]  /*04c0*/  FFMA R5, R4, R5, -0.12148627638816833496 ;  /* 0xbdf8cdcc04057423 */ /* 0x000fc80000000005 */
[----:B------:R-:W-:Y:S01]  /*04d0*/  FFMA R5, R4, R5, 0.13980610668659210205 ;  /* 0x3e0f295504057423 */ /* 0x000fe20000000005 */
[----:B------:R-:W-:-:S03]  /*04e0*/  FFMA R2, R2, 1.1920928955078125e-07, RZ ;  /* 0x3400000002027823 */ /* 0x000fc600000000ff */
[----:B------:R-:W-:Y:S01]  /*04f0*/  FFMA R5, R4, R5, -0.16684235632419586182 ;  /* 0xbe2ad8b904057423 */ /* 0x000fe20000000005 */
[----:B------:R-:W-:-:S03]  /*0500*/  FFMA R2, R2, 0.69314718246459960938, R26 ;  /* 0x3f31721802027823 */ /* 0x000fc6000000001a */
[----:B------:R-:W-:Y:S01]  /*0510*/  FFMA R5, R4, R5, 0.20012299716472625732 ;  /* 0x3e4ced0b04057423 */ /* 0x000fe20000000005 */
[----:B---3--:R-:W-:Y:S01]  /*0520*/  FFMA R0, -R0, R29, RZ ;  /* 0x0000001d00007223 */ /* 0x008fe200000001ff */
[----:B------:R-:W-:Y:S02]  /*0530*/  @P1 FFMA R2, R27, R18, +INF ;  /* 0x7f8000001b021423 */ /* 0x000fe40000000012 */
[----:B------:R-:W-:Y:S01]  /*0540*/  FFMA R29, R4, R5, -0.24999669194221496582 ;  /* 0xbe7fff22041d7423 */ /* 0x000fe20000000005 */
[----:B------:R-:W-:Y:S01]  /*0550*/  FMNMX R5, R22, 9.9999999747524270788e-07, !PT ;  /* 0x358637bd16057809 */ /* 0x000fe20007800000 */
[----:B------:R-:W-:-:S03]  /*0560*/  FFMA R27, -R23, R2, R0 ;  /* 0x00000002171b7223 */ /* 0x000fc60000000100 */
[----:B------:R-:W-:-:S04]  /*0570*/  IADD3 R2, PT, PT, R5, -0x3f2aaaab, RZ ;  /* 0xc0d5555505027810 */ /* 0x000fc80007ffe0ff */
[----:B------:R-:W-:Y:S01]  /*0580*/  LOP3.LUT R2, R2, 0xff800000, RZ, 0xc0, !PT ;  /* 0xff80000002027812 */ /* 0x000fe200078ec0ff */
[----:B------:R-:W-:-:S03]  /*0590*/  FFMA R29, R4, R29, 0.33333182334899902344 ;  /* 0x3eaaaa78041d7423 */ /* 0x000fc6000000001d */
[----:B------:R-:W-:Y:S01]  /*05a0*/  IADD3 R23, PT, PT, R5, -R2, RZ ;  /* 0x8000000205177210 */ /* 0x000fe20007ffe0ff */
[----:B------:R-:W-:-:S04]  /*05b0*/  FFMA R29, R4, R29, -0.5 ;  /* 0xbf000000041d7423 */ /* 0x000fc8000000001d */
[----:B------:R-:W-:Y:S01]  /*05c0*/  FADD R23, R23, -1 ;  /* 0xbf80000017177421 */ /* 0x000fe20000000000 */
[----:B------:R-:W-:Y:S01]  /*05d0*/  I2FP.F32.S32 R0, R25 ;  /* 0x0000001900007245 */ /* 0x000fe20000201400 */
[C---:B------:R-:W-:Y:S02]  /*05e0*/  FMUL R29, R4.reuse, R29 ;  /* 0x0000001d041d7220 */ /* 0x040fe40000400000 */
[----:B------:R-:W-:Y:S01]  /*05f0*/  FFMA R22, R23, -R8, 0.14084610342979431152 ;  /* 0x3e1039f617167423 */ /* 0x000fe20000000808 */
[----:B------:R-:W-:Y:S01]  /*0600*/  FMNMX R19, R19, 9.9999999747524270788e-07, !PT ;  /* 0x358637bd13137809 */ /* 0x000fe20007800000 */
[----:B------:R-:W-:Y:S01]  /*0610*/  FFMA R4, R4, R29, R4 ;  /* 0x0000001d04047223 */ /* 0x000fe20000000004 */
[----:B------:R-:W-:Y:S01]  /*0620*/  FFMA R25, R0, 1.1920928955078125e-07, RZ ;  /* 0x3400000000197823 */ /* 0x000fe200000000ff */
[----:B------:R-:W-:Y:S01]  /*0630*/  FFMA R22, R23, R22, -0.12148627638816833496 ;  /* 0xbdf8cdcc17167423 */ /* 0x000fe20000000016 */
[----:B------:R-:W-:Y:S02]  /*0640*/  ISETP.GT.U32.AND P0, PT, R24, 0x7f7fffff, PT ;  /* 0x7f7fffff1800780c */ /* 0x000fe40003f04070 */
[----:B------:R-:W-:Y:S01]  /*0650*/  FFMA R0, R25, 0.69314718246459960938, R4 ;  /* 0x3f31721819007823 */ /* 0x000fe20000000004 */
[----:B------:R-:W-:Y:S01]  /*0660*/  FFMA R22, R23, R22, 0.13980610668659210205 ;  /* 0x3e0f295517167423 */ /* 0x000fe20000000016 */
[----:B------:R-:W-:-:S03]  /*0670*/  IADD3 R4, PT, PT, R19, -0x3f2aaaab, RZ ;  /* 0xc0d5555513047810 */ /* 0x000fc60007ffe0ff */
[----:B------:R-:W-:Y:S01]  /*0680*/  FFMA R22, R23, R22, -0.16684235632419586182 ;  /* 0xbe2ad8b917167423 */ /* 0x000fe20000000016 */
[----:B------:R-:W-:-:S03]  /*0690*/  LOP3.LUT R4, R4, 0xff800000, RZ, 0xc0, !PT ;  /* 0xff80000004047812 */ /* 0x000fc600078ec0ff */
[----:B------:R-:W-:Y:S01]  /*06a0*/  FFMA R22, R23, R22, 0.20012299716472625732 ;  /* 0x3e4ced0b17167423 */ /* 0x000fe20000000016 */
[----:B------:R-:W-:Y:S01]  /*06b0*/  IADD3 R25, PT, PT, R19, -R4, RZ ;  /* 0x8000000413197210 */ /* 0x000fe20007ffe0ff */
[----:B------:R-:W-:Y:S02]  /*06c0*/  @P0 FFMA R0, R24, R18, +INF ;  /* 0x7f80000018000423 */ /* 0x000fe40000000012 */
[----:B------:R-:W-:Y:S02]  /*06d0*/  FFMA R22, R23, R22, -0.24999669194221496582 ;  /* 0xbe7fff2217167423 */ /* 0x000fe40000000016 */
[----:B------:R-:W-:Y:S01]  /*06e0*/  FADD R25, R25, -1 ;  /* 0xbf80000019197421 */ /* 0x000fe20000000000 */
[----:B------:R-:W-:Y:S01]  /*06f0*/  FMNMX R21, R21, 9.9999999747524270788e-07, !PT ;  /* 0x358637bd15157809 */ /* 0x000fe20007800000 */
[----:B------:R-:W-:Y:S01]  /*0700*/  FFMA R22, R23, R22, 0.33333182334899902344 ;  /* 0x3eaaaa7817167423 */ /* 0x000fe20000000016 */
[----:B------:R-:W-:Y:S01]  /*0710*/  FFMA R27, -R20, R0, R27 ;  /* 0x00000000141b7223 */ /* 0x000fe2000000011b */
[----:B------:R-:W-:Y:S01]  /*0720*/  FFMA R0, R25, -R8, 0.14084610342979431152 ;  /* 0x3e1039f619007423 */ /* 0x000fe20000000808 */
[----:B------:R-:W-:Y:S01]  /*0730*/  IADD3 R20, PT, PT, R21, -0x3f2aaaab, RZ ;  /* 0xc0d5555515147810 */ /* 0x000fe20007ffe0ff */
[----:B------:R-:W-:-:S02]  /*0740*/  FFMA R22, R23, R22, -0.5 ;  /* 0xbf00000017167423 */ /* 0x000fc40000000016 */
[----:B------:R-:W-:Y:S01]  /*0750*/  FFMA R0, R25, R0, -0.12148627638816833496 ;  /* 0xbdf8cdcc19007423 */ /* 0x000fe20000000000 */
[----:B------:R-:W-:Y:S01]  /*0760*/  LOP3.LUT R20, R20, 0xff800000, RZ, 0xc0, !PT ;  /* 0xff80000014147812 */ /* 0x000fe200078ec0ff */
[----:B------:R-:W-:Y:S02]  /*0770*/  FMUL R22, R23, R22 ;  /* 0x0000001617167220 */ /* 0x000fe40000400000 */
[----:B------:R-:W-:Y:S02]  /*0780*/  FFMA R0, R25, R0, 0.13980610668659210205 ;  /* 0x3e0f295519007423 */ /* 0x000fe40000000000 */
[----:B------:R-:W-:Y:S01]  /*0790*/  FFMA R22, R23, R22, R23 ;  /* 0x0000001617167223 */ /* 0x000fe20000000017 */
[----:B------:R-:W-:Y:S01]  /*07a0*/  IADD3 R23, PT, PT, R21, -R20, RZ ;  /* 0x8000001415177210 */ /* 0x000fe20007ffe0ff */
[----:B------:R-:W-:Y:S01]  /*07b0*/  FFMA R24, R25, R0, -0.16684235632419586182 ;  /* 0xbe2ad8b919187423 */ /* 0x000fe20000000000 */
[----:B------:R-:W-:-:S03]  /*07c0*/  I2FP.F32.S32 R0, R2 ;  /* 0x0000000200007245 */ /* 0x000fc60000201400 */
[----:B------:R-:W-:Y:S02]  /*07d0*/  FADD R23, R23, -1 ;  /* 0xbf80000017177421 */ /* 0x000fe40000000000 */
[----:B------:R-:W-:Y:S01]  /*07e0*/  FFMA R29, R0, 1.1920928955078125e-07, RZ ;  /* 0x34000000001d7823 */ /* 0x000fe200000000ff */
[----:B------:R-:W-:Y:S01]  /*07f0*/  ISETP.GT.U32.AND P0, PT, R5, 0x7f7fffff, PT ;  /* 0x7f7fffff0500780c */ /* 0x000fe20003f04070 */
[----:B------:R-:W-:Y:S01]  /*0800*/  FFMA R0, R23, -R8, 0.14084610342979431152 ;  /* 0x3e1039f617007423 */ /* 0x000fe20000000808 */
[----:B------:R-:W-:-:S03]  /*0810*/  FFMA R24, R25, R24, 0.20012299716472625732 ;  /* 0x3e4ced0b19187423 */ /* 0x000fc60000000018 */
[----:B------:R-:W-:Y:S01]  /*0820*/  FFMA R0, R23, R0, -0.12148627638816833496 ;  /* 0xbdf8cdcc17007423 */ /* 0x000fe20000000000 */
[----:B------:R-:W-:-:S03]  /*0830*/  FFMA R24, R25, R24, -0.24999669194221496582 ;  /* 0xbe7fff2219187423 */ /* 0x000fc60000000018 */
[----:B------:R-:W-:Y:S01]  /*0840*/  FFMA R0, R23, R0, 0.13980610668659210205 ;  /* 0x3e0f295517007423 */ /* 0x000fe20000000000 */
[----:B------:R-:W-:-:S03]  /*0850*/  FFMA R22, R29, 0.69314718246459960938, R22 ;  /* 0x3f3172181d167823 */ /* 0x000fc60000000016 */
[----:B------:R-:W-:Y:S01]  /*0860*/  FFMA R2, R23, R0, -0.16684235632419586182 ;  /* 0xbe2ad8b917027423 */ /* 0x000fe20000000000 */
[----:B------:R-:W-:Y:S01]  /*0870*/  @P0 FFMA R22, R5, R18, +INF ;  /* 0x7f80000005160423 */ /* 0x000fe20000000012 */
[----:B------:R-:W-:Y:S01]  /*0880*/  FFMA R24, R25, R24, 0.33333182334899902344 ;  /* 0x3eaaaa7819187423 */ /* 0x000fe20000000018 */
[----:B------:R-:W-:Y:S02]  /*0890*/  FMNMX R5, R16, 9.9999999747524270788e-07, !PT ;  /* 0x358637bd10057809 */ /* 0x000fe40007800000 */
[----:B------:R-:W-:Y:S01]  /*08a0*/  I2FP.F32.S32 R0, R4 ;  /* 0x0000000400007245 */ /* 0x000fe20000201400 */
[----:B------:R-:W-:Y:S01]  /*08b0*/  FFMA R4, R23, R2, 0.20012299716472625732 ;  /* 0x3e4ced0b17047423 */ /* 0x000fe20000000002 */
[----:B------:R-:W-:Y:S01]  /*08c0*/  FFMA R24, R25, R24, -0.5 ;  /* 0xbf00000019187423 */ /* 0x000fe20000000018 */
[----:B------:R-:W-:Y:S02]  /*08d0*/  IADD3 R16, PT, PT, R5, -0x3f2aaaab, RZ ;  /* 0xc0d5555505107810 */ /* 0x000fe40007ffe0ff */
[----:B------:R-:W-:Y:S01]  /*08e0*/  FFMA R4, R23, R4, -0.24999669194221496582 ;  /* 0xbe7fff2217047423 */ /* 0x000fe20000000004 */
[----:B------:R-:W-:Y:S01]  /*08f0*/  FMUL R24, R25, R24 ;  /* 0x0000001819187220 */ /* 0x000fe20000400000 */
[----:B------:R-:W-:-:S02]  /*0900*/  LOP3.LUT R2, R16, 0xff800000, RZ, 0xc0, !PT ;  /* 0xff80000010027812 */ /* 0x000fc400078ec0ff */
[----:B------:R-:W-:Y:S01]  /*0910*/  FFMA R16, R23, R4, 0.33333182334899902344 ;  /* 0x3eaaaa7817107423 */ /* 0x000fe20000000004 */
[----:B------:R-:W-:Y:S01]  /*0920*/  ISETP.GT.U32.AND P0, PT, R19, 0x7f7fffff, PT ;  /* 0x7f7fffff1300780c */ /* 0x000fe20003f04070 */
[----:B------:R-:W-:Y:S01]  /*0930*/  FFMA R25, R25, R24, R25 ;  /* 0x0000001819197223 */ /* 0x000fe20000000019 */
[----:B------:R-:W-:Y:S01]  /*0940*/  FFMA R0, R0, 1.1920928955078125e-07, RZ ;  /* 0x3400000000007823 */ /* 0x000fe200000000ff */
[----:B------:R-:W-:Y:S01]  /*0950*/  FFMA R16, R23, R16, -0.5 ;  /* 0xbf00000017107423 */ /* 0x000fe20000000010 */
[----:B------:R-:W-:Y:S02]  /*0960*/  ISETP.GT.U32.AND P1, PT, R21, 0x7f7fffff, PT ;  /* 0x7f7fffff1500780c */ /* 0x000fe40003f24070 */
[----:B------:R-:W-:Y:S01]  /*0970*/  FMNMX R13, R13, 9.9999999747524270788e-07, !PT ;  /* 0x358637bd0d0d7809 */ /* 0x000fe20007800000 */
[----:B------:R-:W-:Y:S01]  /*0980*/  FFMA R4, R0, 0.69314718246459960938, R25 ;  /* 0x3f31721800047823 */ /* 0x000fe20000000019 */
[----:B------:R-:W-:Y:S01]  /*0990*/  I2FP.F32.S32 R0, R20 ;  /* 0x0000001400007245 */ /* 0x000fe20000201400 */
[----:B------:R-:W-:Y:S01]  /*09a0*/  FMUL R16, R23, R16 ;  /* 0x0000001017107220 */ /* 0x000fe20000400000 */
[----:B------:R-:W-:Y:S01]  /*09b0*/  IADD3 R20, PT, PT, R13, -0x3f2aaaab, RZ ;  /* 0xc0d555550d147810 */ /* 0x000fe20007ffe0ff */
[----:B------:R-:W-:-:S02]  /*09c0*/  FFMA R12, -R12, R22, R27 ;  /* 0x000000160c0c7223 */ /* 0x000fc4000000011b */
[----:B------:R-:W-:Y:S01]  /*09d0*/  FFMA R23, R23, R16, R23 ;  /* 0x0000001017177223 */ /* 0x000fe20000000017 */
[----:B------:R-:W-:Y:S01]  /*09e0*/  FFMA R16, R0, 1.1920928955078125e-07, RZ ;  /* 0x3400000000107823 */ /* 0x000fe200000000ff */
[----:B------:R-:W-:Y:S01]  /*09f0*/  IADD3 R24, PT, PT, R5, -R2, RZ ;  /* 0x8000000205187210 */ /* 0x000fe20007ffe0ff */
[-C--:B------:R-:W-:Y:S01]  /*0a00*/  @P0 FFMA R4, R19, R18.reuse, +INF ;  /* 0x7f80000013040423 */ /* 0x080fe20000000012 */
[----:B------:R-:W-:Y:S01]  /*0a10*/  LOP3.LUT R0, R20, 0xff800000, RZ, 0xc0, !PT ;  /* 0xff80000014007812 */ /* 0x000fe200078ec0ff */
[----:B------:R-:W-:Y:S01]  /*0a20*/  FFMA R16, R16, 0.69314718246459960938, R23 ;  /* 0x3f31721810107823 */ /* 0x000fe20000000017 */
[----:B------:R-:W-:Y:S01]  /*0a30*/  @P1 FFMA R16, R21, R18, +INF ;  /* 0x7f80000015101423 */ /* 0x000fe20000000012 */
[----:B------:R-:W-:Y:S01]  /*0a40*/  FFMA R19, -R9, R4, R12 ;  /* 0x0000000409137223 */ /* 0x000fe2000000010c */
[----:B------:R-:W-:Y:S01]  /*0a50*/  IADD3 R20, PT, PT, R13, -R0, RZ ;  /* 0x800000000d147210 */ /* 0x000fe20007ffe0ff */
[----:B------:R-:W-:Y:S01]  /*0a60*/  FADD R25, R24, -1 ;  /* 0xbf80000018197421 */ /* 0x000fe20000000000 */
[----:B------:R-:W-:-:S02]  /*0a70*/  FMNMX R11, R11, 9.9999999747524270788e-07, !PT ;  /* 0x358637bd0b0b7809 */ /* 0x000fc40007800000 */
[----:B------:R-:W-:Y:S01]  /*0a80*/  FMNMX R17, R17, 9.9999999747524270788e-07, !PT ;  /* 0x358637bd11117809 */ /* 0x000fe20007800000 */
[----:B------:R-:W-:Y:S01]  /*0a90*/  FFMA R22, R25, -R8, 0.14084610342979431152 ;  /* 0x3e1039f619167423 */ /* 0x000fe20000000808 */
[----:B------:R-:W-:Y:S02]  /*0aa0*/  FADD R9, R20, -1 ;  /* 0xbf80000014097421 */ /* 0x000fe40000000000 */
[----:B------:R-:W-:Y:S01]  /*0ab0*/  IADD3 R12, PT, PT, R17, -0x3f2aaaab, RZ ;  /* 0xc0d55555110c7810 */ /* 0x000fe20007ffe0ff */
[----:B------:R-:W-:Y:S01]  /*0ac0*/  FFMA R22, R25, R22, -0.12148627638816833496 ;  /* 0xbdf8cdcc19167423 */ /* 0x000fe20000000016 */
[----:B------:R-:W-:Y:S02]  /*0ad0*/  FFMA R4, R9, -R8, 0.14084610342979431152 ;  /* 0x3e1039f609047423 */ /* 0x000fe40000000808 */
[----:B------:R-:W-:Y:S01]  /*0ae0*/  LOP3.LUT R12, R12, 0xff800000, RZ, 0xc0, !PT ;  /* 0xff8000000c0c7812 */ /* 0x000fe200078ec0ff */
[----:B------:R-:W-:Y:S01]  /*0af0*/  FFMA R22, R25, R22, 0.13980610668659210205 ;  /* 0x3e0f295519167423 */ /* 0x000fe20000000016 */
[----:B------:R-:W-:-:S02]  /*0b00*/  FFMA R4, R9, R4, -0.12148627638816833496 ;  /* 0xbdf8cdcc09047423 */ /* 0x000fc40000000004 */
[----:B------:R-:W-:Y:S01]  /*0b10*/  IADD3 R21, PT, PT, R17, -R12, RZ ;  /* 0x8000000c11157210 */ /* 0x000fe20007ffe0ff */
[----:B------:R-:W-:Y:S01]  /*0b20*/  FFMA R22, R25, R22, -0.16684235632419586182 ;  /* 0xbe2ad8b919167423 */ /* 0x000fe20000000016 */
[----:B------:R-:W-:-:S03]  /*0b30*/  FFMA R4, R9, R4, 0.13980610668659210205 ;  /* 0x3e0f295509047423 */ /* 0x000fc60000000004 */
[----:B------:R-:W-:Y:S01]  /*0b40*/  FFMA R22, R25, R22, 0.20012299716472625732 ;  /* 0x3e4ced0b19167423 */ /* 0x000fe20000000016 */
[----:B------:R-:W-:Y:S01]  /*0b50*/  FFMA R4, R9, R4, -0.16684235632419586182 ;  /* 0xbe2ad8b909047423 */ /* 0x000fe20000000004 */
[----:B------:R-:W-:Y:S02]  /*0b60*/  FADD R21, R21, -1 ;  /* 0xbf80000015157421 */ /* 0x000fe40000000000 */
[----:B------:R-:W-:Y:S01]  /*0b70*/  FFMA R22, R25, R22, -0.24999669194221496582 ;  /* 0xbe7fff2219167423 */ /* 0x000fe20000000016 */
[----:B------:R-:W-:-:S03]  /*0b80*/  FFMA R4, R9, R4, 0.20012299716472625732 ;  /* 0x3e4ced0b09047423 */ /* 0x000fc60000000004 */
[----:B------:R-:W-:Y:S01]  /*0b90*/  FFMA R22, R25, R22, 0.33333182334899902344 ;  /* 0x3eaaaa7819167423 */ /* 0x000fe20000000016 */
[----:B------:R-:W-:Y:S01]  /*0ba0*/  FFMA R4, R9, R4, -0.24999669194221496582 ;  /* 0xbe7fff2209047423 */ /* 0x000fe20000000004 */
[----:B------:R-:W-:Y:S02]  /*0bb0*/  ISETP.GT.U32.AND P0, PT, R5, 0x7f7fffff, PT ;  /* 0x7f7fffff0500780c */ /* 0x000fe40003f04070 */
[----:B------:R-:W-:Y:S01]  /*0bc0*/  FFMA R22, R25, R22, -0.5 ;  /* 0xbf00000019167423 */ /* 0x000fe20000000016 */
[----:B------:R-:W-:Y:S01]  /*0bd0*/  FFMA R4, R9, R4, 0.33333182334899902344 ;  /* 0x3eaaaa7809047423 */ /* 0x000fe20000000004 */
[----:B------:R-:W-:Y:S01]  /*0be0*/  I2FP.F32.S32 R2, R2 ;  /* 0x0000000200027245 */ /* 0x000fe20000201400 */
[----:B--2---:R-:W-:Y:S01]  /*0bf0*/  FFMA R19, -R10, R16, R19 ;  /* 0x000000100a137223 */ /* 0x004fe20000000113 */
[----:B------:R-:W-:-:S04]  /*0c00*/  IADD3 R10, PT, PT, R11, -0x3f2aaaab, RZ ;  /* 0xc0d555550b0a7810 */ /* 0x000fc80007ffe0ff */
[----:B------:R-:W-:-:S04]  /*0c10*/  LOP3.LUT R10, R10, 0xff800000, RZ, 0xc0, !PT ;  /* 0xff8000000a0a7812 */ /* 0x000fc800078ec0ff */
[----:B------:R-:W-:-:S05]  /*0c20*/  IADD3 R23, PT, PT, R11, -R10, RZ ;  /* 0x8000000a0b177210 */ /* 0x000fca0007ffe0ff */
[----:B------:R-:W-:-:S04]  /*0c30*/  FADD R23, R23, -1 ;  /* 0xbf80000017177421 */ /* 0x000fc80000000000 */
[-C--:B------:R-:W-:Y:S01]  /*0c40*/  FFMA R16, R23, -R8.reuse, 0.14084610342979431152 ;  /* 0x3e1039f617107423 */ /* 0x080fe20000000808 */
[----:B------:R-:W-:-:S03]  /*0c50*/  FFMA R8, R21, -R8, 0.14084610342979431152 ;  /* 0x3e1039f615087423 */ /* 0x000fc60000000808 */
[----:B------:R-:W-:Y:S01]  /*0c60*/  FFMA R16, R23, R16, -0.12148627638816833496 ;  /* 0xbdf8cdcc17107423 */ /* 0x000fe20000000010 */
[----:B------:R-:W-:-:S03]  /*0c70*/  FFMA R8, R21, R8, -0.12148627638816833496 ;  /* 0xbdf8cdcc15087423 */ /* 0x000fc60000000008 */
[----:B------:R-:W-:Y:S01]  /*0c80*/  FFMA R16, R23, R16, 0.13980610668659210205 ;  /* 0x3e0f295517107423 */ /* 0x000fe20000000010 */
[----:B------:R-:W-:-:S03]  /*0c90*/  FFMA R8, R21, R8, 0.13980610668659210205 ;  /* 0x3e0f295515087423 */ /* 0x000fc60000000008 */
[----:B------:R-:W-:Y:S01]  /*0ca0*/  FFMA R16, R23, R16, -0.16684235632419586182 ;  /* 0xbe2ad8b917107423 */ /* 0x000fe20000000010 */
[----:B------:R-:W-:Y:S01]  /*0cb0*/  FMUL R22, R25, R22 ;  /* 0x0000001619167220 */ /* 0x000fe20000400000 */
[----:B------:R-:W-:Y:S01]  /*0cc0*/  FFMA R4, R9, R4, -0.5 ;  /* 0xbf00000009047423 */ /* 0x000fe20000000004 */
[----:B------:R-:W-:Y:S01]  /*0cd0*/  FFMA R8, R21, R8, -0.16684235632419586182 ;  /* 0xbe2ad8b915087423 */ /* 0x000fe20000000008 */
[----:B------:R-:W-:Y:S01]  /*0ce0*/  FFMA R16, R23, R16, 0.20012299716472625732 ;  /* 0x3e4ced0b17107423 */ /* 0x000fe20000000010 */
[----:B------:R-:W-:Y:S01]  /*0cf0*/  ISETP.GT.U32.AND P1, PT, R13, 0x7f7fffff, PT ;  /* 0x7f7fffff0d00780c */ /* 0x000fe20003f24070 */
[----:B------:R-:W-:Y:S01]  /*0d00*/  FFMA R25, R25, R22, R25 ;  /* 0x0000001619197223 */ /* 0x000fe20000000019 */
[----:B------:R-:W-:Y:S01]  /*0d10*/  FFMA R2, R2, 1.1920928955078125e-07, RZ ;  /* 0x3400000002027823 */ /* 0x000fe200000000ff */
[----:B------:R-:W-:Y:S01]  /*0d20*/  FMUL R4, R9, R4 ;  /* 0x0000000409047220 */ /* 0x000fe20000400000 */
[----:B------:R-:W-:Y:S01]  /*0d30*/  FFMA R8, R21, R8, 0.20012299716472625732 ;  /* 0x3e4ced0b15087423 */ /* 0x000fe20000000008 */
[----:B------:R-:W-:Y:S01]  /*0d40*/  FFMA R16, R23, R16, -0.24999669194221496582 ;  /* 0xbe7fff2217107423 */ /* 0x000fe20000000010 */
[----:B------:R-:W-:Y:S01]  /*0d50*/  I2FP.F32.S32 R0, R0 ;  /* 0x0000000000007245 */ /* 0x000fe20000201400 */
[----:B------:R-:W-:Y:S01]  /*0d60*/  FFMA R2, R2, 0.69314718246459960938, R25 ;  /* 0x3f31721802027823 */ /* 0x000fe20000000019 */
[----:B------:R-:W-:Y:S01]  /*0d70*/  FFMA R8, R21, R8, -0.24999669194221496582 ;  /* 0xbe7fff2215087423 */ /* 0x000fe20000000008 */
[----:B------:R-:W-:Y:S01]  /*0d80*/  FFMA R9, R9, R4, R9 ;  /* 0x0000000409097223 */ /* 0x000fe20000000009 */
[----:B------:R-:W-:Y:S01]  /*0d90*/  @P0 FFMA R2, R5, R18, +INF ;  /* 0x7f80000005020423 */ /* 0x000fe20000000012 */
[----:B------:R-:W-:Y:S01]  /*0da0*/  FFMA R16, R23, R16, 0.33333182334899902344 ;  /* 0x3eaaaa7817107423 */ /* 0x000fe20000000010 */
[----:B------:R-:W0:Y:S01]  /*0db0*/  LDC.64 R4, c[0x0][0x398] ;  /* 0x0000e600ff047b82 */ /* 0x000e220000000a00 */
[----:B------:R-:W-:Y:S01]  /*0dc0*/  FFMA R0, R0, 1.1920928955078125e-07, RZ ;  /* 0x3400000000007823 */ /* 0x000fe200000000ff */
[----:B------:R-:W-:Y:S01]  /*0dd0*/  FFMA R8, R21, R8, 0.33333182334899902344 ;  /* 0x3eaaaa7815087423 */ /* 0x000fe20000000008 */
[----:B------:R-:W-:Y:S01]  /*0de0*/  FFMA R16, R23, R16, -0.5 ;  /* 0xbf00000017107423 */ /* 0x000fe20000000010 */
[----:B------:R-:W-:Y:S01]  /*0df0*/  ISETP.GT.U32.AND P0, PT, R11, 0x7f7fffff, PT ;  /* 0x7f7fffff0b00780c */ /* 0x000fe20003f04070 */
[----:B------:R-:W-:Y:S01]  /*0e00*/  FFMA R9, R0, 0.69314718246459960938, R9 ;  /* 0x3f31721800097823 */ /* 0x000fe20000000009 */
[----:B------:R-:W-:Y:S01]  /*0e10*/  @P1 FFMA R9, R13, R18, +INF ;  /* 0x7f8000000d091423 */ /* 0x000fe20000000012 */
[----:B------:R-:W-:Y:S01]  /*0e20*/  I2FP.F32.S32 R0, R10 ;  /* 0x0000000a00007245 */ /* 0x000fe20000201400 */
[----:B------:R-:W-:Y:S01]  /*0e30*/  FFMA R8, R21, R8, -0.5 ;  /* 0xbf00000015087423 */ /* 0x000fe20000000008 */
[----:B------:R-:W-:Y:S01]  /*0e40*/  FMUL R16, R23, R16 ;  /* 0x0000001017107220 */ /* 0x000fe20000400000 */
[----:B------:R-:W-:Y:S01]  /*0e50*/  ISETP.GT.U32.AND P1, PT, R17, 0x7f7fffff, PT ;  /* 0x7f7fffff1100780c */ /* 0x000fe20003f24070 */
[----:B----4-:R-:W-:Y:S01]  /*0e60*/  FFMA R19, -R14, R2, R19 ;  /* 0x000000020e137223 */ /* 0x010fe20000000113 */
[----:B------:R-:W-:Y:S01]  /*0e70*/  I2FP.F32.S32 R2, R12 ;  /* 0x0000000c00027245 */ /* 0x000fe20000201400 */
[----:B------:R-:W-:Y:S01]  /*0e80*/  FMUL R8, R21, R8 ;  /* 0x0000000815087220 */ /* 0x000fe20000400000 */
[----:B------:R-:W-:-:S04]  /*0e90*/  IMAD.HI R3, R3, 0x66666667, RZ ;  /* 0x6666666703037827 */ /* 0x000fc800078e02ff */
[----:B------:R-:W-:Y:S01]  /*0ea0*/  FFMA R23, R23, R16, R23 ;  /* 0x0000001017177223 */ /* 0x000fe20000000017 */
[----:B------:R-:W-:Y:S01]  /*0eb0*/  FFMA R0, R0, 1.1920928955078125e-07, RZ ;  /* 0x3400000000007823 */ /* 0x000fe200000000ff */
[----:B------:R-:W-:Y:S01]  /*0ec0*/  FFMA R21, R21, R8, R21 ;  /* 0x0000000815157223 */ /* 0x000fe20000000015 */
[----:B------:R-:W-:Y:S01]  /*0ed0*/  FFMA R2, R2, 1.1920928955078125e-07, RZ ;  /* 0x3400000002027823 */ /* 0x000fe200000000ff */
[----:B------:R-:W-:Y:S01]  /*0ee0*/  SHF.R.U32.HI R8, RZ, 0x1f, R3 ;  /* 0x0000001fff087819 */ /* 0x000fe20000011603 */
[----:B------:R-:W-:Y:S01]  /*0ef0*/  FFMA R0, R0, 0.69314718246459960938, R23 ;  /* 0x3f31721800007823 */ /* 0x000fe20000000017 */
[----:B------:R-:W-:Y:S01]  /*0f00*/  FFMA R6, -R6, R9, R19 ;  /* 0x0000000906067223 */ /* 0x000fe20000000113 */
[----:B------:R-:W-:Y:S01]  /*0f10*/  @P0 FFMA R0, R11, R18, +INF ;  /* 0x7f8000000b000423 */ /* 0x000fe20000000012 */
[----:B------:R-:W-:Y:S01]  /*0f20*/  FFMA R2, R2, 0.69314718246459960938, R21 ;  /* 0x3f31721802027823 */ /* 0x000fe20000000015 */
[----:B------:R-:W-:Y:S01]  /*0f30*/  LEA.HI.SX32 R3, R3, R8, 0x1e ;  /* 0x0000000803037211 */ /* 0x000fe200078ff2ff */
[----:B------:R-:W-:Y:S01]  /*0f40*/  @P1 FFMA R2, R17, R18, +INF ;  /* 0x7f80000011021423 */ /* 0x000fe20000000012 */
[----:B------:R-:W-:-:S03]  /*0f50*/  FFMA R0, -R7, R0, R6 ;  /* 0x0000000007007223 */ /* 0x000fc60000000106 */
[----:B0-----:R-:W-:-:S04]  /*0f60*/  IMAD.WIDE R4, R3, 0x4, R4 ;  /* 0x0000000403047825 */ /* 0x001fc800078e0204 */
[----:B------:R-:W-:-:S05]  /*0f70*/  FFMA R15, -R15, R2, R0 ;  /* 0x000000020f0f7223 */ /* 0x000fca0000000100 */
[----:B------:R-:W-:Y:S01]  /*0f80*/  STG.E desc[UR4][R4.64], R15 ;  /* 0x0000000f04007986 */ /* 0x000fe2000c101904 */
[----:B------:R-:W-:Y:S05]  /*0f90*/  EXIT ;  /* 0x000000000000794d */ /* 0x000fea0003800000 */
.L_x_30:
        /* <DEDUP_REMOVED lines=14> */
.L_x_101:


//--------------------- .text._Z12update_layeriiifPfS_PKfS1_ --------------------------
	.section	.text._Z12update_layeriiifPfS_PKfS1_,"ax",@progbits
	.align	128
        .global         _Z12update_layeriiifPfS_PKfS1_
        .type           _Z12update_layeriiifPfS_PKfS1_,@function
        .size           _Z12update_layeriiifPfS_PKfS1_,(.L_x_96 - _Z12update_layeriiifPfS_PKfS1_)
        .other          _Z12update_layeriiifPfS_PKfS1_,@"STO_CUDA_ENTRY STV_DEFAULT"
_Z12update_layeriiifPfS_PKfS1_:
.text._Z12update_layeriiifPfS_PKfS1_:
[----:B------:R-:W-:Y:S01]  /*0000*/  LDC R1, c[0x0][0x37c] ;  /* 0x0000df00ff017b82 */ /* 0x000fe20000000800 */
[----:B------:R-:W0:Y:S07]  /*0010*/  S2R R5, SR_TID.Y ;  /* 0x0000000000057919 */ /* 0x000e2e0000002200 */
[----:B------:R-:W1:Y:S01]  /*0020*/  LDC R3, c[0x0][0x360] ;  /* 0x0000d800ff037b82 */ /* 0x000e620000000800 */
[----:B------:R-:W1:Y:S07]  /*0030*/  S2R R2, SR_TID.X ;  /* 0x0000000000027919 */ /* 0x000e6e0000002100 */
[----:B------:R-:W0:Y:S08]  /*0040*/  S2UR UR5, SR_CTAID.Y ;  /* 0x00000000000579c3 */ /* 0x000e300000002600 */
[----:B------:R-:W0:Y:S08]  /*0050*/  LDC R0, c[0x0][0x364] ;  /* 0x0000d900ff007b82 */ /* 0x000e300000000800 */
[----:B------:R-:W1:Y:S08]  /*0060*/  S2UR UR4, SR_CTAID.X ;  /* 0x00000000000479c3 */ /* 0x000e700000002500 */
[----:B------:R-:W2:Y:S01]  /*0070*/  LDC.64 R12, c[0x0][0x380] ;  /* 0x0000e000ff0c7b82 */ /* 0x000ea20000000a00 */
[----:B0-----:R-:W-:-:S02]  /*0080*/  IMAD R0, R0, UR5, R5 ;  /* 0x0000000500007c24 */ /* 0x001fc4000f8e0205 */
[----:B-1----:R-:W-:-:S03]  /*0090*/  IMAD R3, R3, UR4, R2 ;  /* 0x0000000403037c24 */ /* 0x002fc6000f8e0202 */
[----:B--2---:R-:W-:-:S04]  /*00a0*/  ISETP.GE.AND P0, PT, R0, R13, PT ;  /* 0x0000000d0000720c */ /* 0x004fc80003f06270 */
[----:B------:R-:W-:-:S13]  /*00b0*/  ISETP.GE.OR P0, PT, R3, R12, P0 ;  /* 0x0000000c0300720c */ /* 0x000fda0000706670 */
[----:B------:R-:W-:Y:S05]  /*00c0*/  @P0 EXIT ;  /* 0x000000000000094d */ /* 0x000fea0003800000 */
[----:B------:R-:W0:Y:S01]  /*00d0*/  LDC R2, c[0x0][0x388] ;  /* 0x0000e200ff027b82 */ /* 0x000e220000000800 */
[----:B------:R-:W1:Y:S01]  /*00e0*/  LDCU.64 UR6, c[0x0][0x358] ;  /* 0x00006b00ff0677ac */ /* 0x000e620008000a00 */
[----:B------:R-:W-:Y:S01]  /*00f0*/  HFMA2 R15, -RZ, RZ, 0, 0 ;  /* 0x00000000ff0f7431 */ /* 0x000fe200000001ff */
[----:B------:R-:W-:Y:S02]  /*0100*/  MOV R11, RZ ;  /* 0x000000ff000b7202 */ /* 0x000fe40000000f00 */
[----:B0-----:R-:W-:-:S13]  /*0110*/  ISETP.GE.AND P0, PT, R2, 0x1, PT ;  /* 0x000000010200780c */ /* 0x001fda0003f06270 */
[----:B-1----:R-:W-:Y:S05]  /*0120*/  @!P0 BRA `(.L_x_31) ;  /* 0x0000000800108947 */ /* 0x002fea0003800000 */
[C---:B------:R-:W-:Y:S02]  /*0130*/  ISETP.GE.U32.AND P0, PT, R2.reuse, 0x8, PT ;  /* 0x000000080200780c */ /* 0x040fe40003f06070 */
[----:B------:R-:W-:Y:S02]  /*0140*/  LOP3.LUT R5, R2, 0x7, RZ, 0xc0, !PT ;  /* 0x0000000702057812 */ /* 0x000fe400078ec0ff */
[----:B------:R-:W-:Y:S02]  /*0150*/  MOV R11, RZ ;  /* 0x000000ff000b7202 */ /* 0x000fe40000000f00 */
[----:B------:R-:W-:Y:S02]  /*0160*/  ISETP.NE.AND P1, PT, R5, RZ, PT ;  /* 0x000000ff0500720c */ /* 0x000fe40003f25270 */
[----:B------:R-:W-:Y:S02]  /*0170*/  MOV R7, RZ ;  /* 0x000000ff00077202 */ /* 0x000fe40000000f00 */
[----:B------:R-:W-:-:S03]  /*0180*/  MOV R15, RZ ;  /* 0x000000ff000f7202 */ /* 0x000fc60000000f00 */
[----:B------:R-:W-:Y:S06]  /*0190*/  @!P0 BRA `(.L_x_32) ;  /* 0x0000000000f08947 */ /* 0x000fec0003800000 */
[----:B------:R-:W-:Y:S01]  /*01a0*/  LOP3.LUT R7, R2, 0x7ffffff8, RZ, 0xc0, !PT ;  /* 0x7ffffff802077812 */ /* 0x000fe200078ec0ff */
[----:B------:R-:W-:Y:S01]  /*01b0*/  HFMA2 R11, -RZ, RZ, 0, 0 ;  /* 0x00000000ff0b7431 */ /* 0x000fe200000001ff */
[----:B------:R-:W-:Y:S02]  /*01c0*/  MOV R6, R0 ;  /* 0x0000000000067202 */ /* 0x000fe40000000f00 */
[----:B------:R-:W-:Y:S02]  /*01d0*/  MOV R9, R3 ;  /* 0x0000000300097202 */ /* 0x000fe40000000f00 */
[----:B------:R-:W-:-:S07]  /*01e0*/  IADD3 R10, PT, PT, -R7, RZ, RZ ;  /* 0x000000ff070a7210 */ /* 0x000fce0007ffe1ff */
.L_x_33:
[----:B------:R-:W0:Y:S08]  /*01f0*/  LDC.64 R24, c[0x0][0x3a0] ;  /* 0x0000e800ff187b82 */ /* 0x000e300000000a00 */
[----:B------:R-:W1:Y:S01]  /*0200*/  LDC.64 R28, c[0x0][0x3a8] ;  /* 0x0000ea00ff1c7b82 */ /* 0x000e620000000a00 */
[----:B0-----:R-:W-:-:S05]  /*0210*/  IMAD.WIDE R24, R6, 0x4, R24 ;  /* 0x0000000406187825 */ /* 0x001fca00078e0218 */
[----:B------:R-:W2:Y:S01]  /*0220*/  LDG.E.CONSTANT R8, desc[UR6][R24.64] ;  /* 0x0000000618087981 */ /* 0x000ea2000c1e9900 */
[----:B-1----:R-:W-:-:S04]  /*0230*/  IMAD.WIDE R28, R9, 0x4, R28 ;  /* 0x00000004091c7825 */ /* 0x002fc800078e021c */
[C---:B------:R-:W-:Y:S01]  /*0240*/  IMAD.WIDE R22, R13.reuse, 0x4, R24 ;  /* 0x000000040d167825 */ /* 0x040fe200078e0218 */
[----:B------:R-:W2:Y:S03]  /*0250*/  LDG.E.CONSTANT R14, desc[UR6][R28.64] ;  /* 0x000000061c0e7981 */ /* 0x000ea6000c1e9900 */
[----:B------:R-:W-:Y:S01]  /*0260*/  IMAD.WIDE R16, R12, 0x4, R28 ;  /* 0x000000040c107825 */ /* 0x000fe200078e021c */
[----:B------:R-:W3:Y:S04]  /*0270*/  LDG.E.CONSTANT R27, desc[UR6][R22.64] ;  /* 0x00000006161b7981 */ /* 0x000ee8000c1e9900 */
[----:B------:R0:W3:Y:S01]  /*0280*/  LDG.E.CONSTANT R4, desc[UR6][R16.64] ;  /* 0x0000000610047981 */ /* 0x0000e2000c1e9900 */
[----:B------:R-:W-:-:S05]  /*0290*/  IMAD.WIDE R18, R13, 0x4, R22 ;  /* 0x000000040d127825 */ /* 0x000fca00078e0216 */
[----:B------:R1:W4:Y:S01]  /*02a0*/  LDG.E.CONSTANT R26, desc[UR6][R18.64] ;  /* 0x00000006121a7981 */ /* 0x000322000c1e9900 */
[----:B0-----:R-:W-:-:S04]  /*02b0*/  IMAD.WIDE R16, R12, 0x4, R16 ;  /* 0x000000040c107825 */ /* 0x001fc800078e0210 */
[C---:B------:R-:W-:Y:S01]  /*02c0*/  IMAD.WIDE R20, R13.reuse, 0x4, R18 ;  /* 0x000000040d147825 */ /* 0x040fe200078e0212 */
[----:B------:R0:W4:Y:S03]  /*02d0*/  LDG.E.CONSTANT R24, desc[UR6][R16.64] ;  /* 0x0000000610187981 */ /* 0x000126000c1e9900 */
[C---:B------:R-:W-:Y:S01]  /*02e0*/  IMAD.WIDE R28, R12.reuse, 0x4, R16 ;  /* 0x000000040c1c7825 */ /* 0x040fe200078e0210 */
[----:B------:R-:W5:Y:S03]  /*02f0*/  LDG.E.CONSTANT R25, desc[UR6][R20.64] ;  /* 0x0000000614197981 */ /* 0x000f66000c1e9900 */
[C---:B-1----:R-:W-:Y:S01]  /*0300*/  IMAD.WIDE R18, R13.reuse, 0x4, R20 ;  /* 0x000000040d127825 */ /* 0x042fe200078e0214 */
[----:B------:R-:W5:Y:S03]  /*0310*/  LDG.E.CONSTANT R22, desc[UR6][R28.64] ;  /* 0x000000061c167981 */ /* 0x000f66000c1e9900 */
[----:B0-----:R-:W-:Y:S01]  /*0320*/  IMAD.WIDE R16, R12, 0x4, R28 ;  /* 0x000000040c107825 */ /* 0x001fe200078e021c */
[----:B------:R0:W5:Y:S04]  /*0330*/  LDG.E.CONSTANT R23, desc[UR6][R18.64] ;  /* 0x0000000612177981 */ /* 0x000168000c1e9900 */
[----:B------:R1:W5:Y:S01]  /*0340*/  LDG.E.CONSTANT R20, desc[UR6][R16.64] ;  /* 0x0000000610147981 */ /* 0x000362000c1e9900 */
[----:B0-----:R-:W-:-:S04]  /*0350*/  IMAD.WIDE R18, R13, 0x4, R18 ;  /* 0x000000040d127825 */ /* 0x001fc800078e0212 */
[----:B-1----:R-:W-:Y:S01]  /*0360*/  IMAD.WIDE R16, R12, 0x4, R16 ;  /* 0x000000040c107825 */ /* 0x002fe200078e0210 */
[----:B------:R0:W5:Y:S03]  /*0370*/  LDG.E.CONSTANT R21, desc[UR6][R18.64] ;  /* 0x0000000612157981 */ /* 0x000166000c1e9900 */
[----:B--2---:R-:W-:Y:S01]  /*0380*/  FFMA R8, R8, R14, R15 ;  /* 0x0000000e08087223 */ /* 0x004fe2000000000f */
[----:B------:R-:W-:Y:S01]  /*0390*/  FADD R29, R14, R11 ;  /* 0x0000000b0e1d7221 */ /* 0x000fe20000000000 */
[----:B------:R-:W-:-:S04]  /*03a0*/  IMAD.WIDE R14, R13, 0x4, R18 ;  /* 0x000000040d0e7825 */ /* 0x000fc800078e0212 */
[----:B0-----:R-:W-:Y:S01]  /*03b0*/  IMAD.WIDE R18, R12, 0x4, R16 ;  /* 0x000000040c127825 */ /* 0x001fe200078e0210 */
[----:B------:R0:W2:Y:S03]  /*03c0*/  LDG.E.CONSTANT R11, desc[UR6][R14.64] ;  /* 0x000000060e0b7981 */ /* 0x0000a6000c1e9900 */
[----:B---3--:R-:W-:Y:S02]  /*03d0*/  FFMA R27, R27, R4, R8 ;  /* 0x000000041b1b7223 */ /* 0x008fe40000000008 */
[----:B------:R-:W3:Y:S04]  /*03e0*/  LDG.E.CONSTANT R8, desc[UR6][R16.64] ;  /* 0x0000000610087981 */ /* 0x000ee8000c1e9900 */
[----:B------:R1:W2:Y:S01]  /*03f0*/  LDG.E.CONSTANT R28, desc[UR6][R18.64] ;  /* 0x00000006121c7981 */ /* 0x0002a2000c1e9900 */
[----:B0-----:R-:W-:-:S06]  /*0400*/  IMAD.WIDE R14, R13, 0x4, R14 ;  /* 0x000000040d0e7825 */ /* 0x001fcc00078e020e */
[----:B------:R-:W2:Y:S01]  /*0410*/  LDG.E.CONSTANT R15, desc[UR6][R14.64] ;  /* 0x000000060e0f7981 */ /* 0x000ea2000c1e9900 */
[----:B-1----:R-:W-:-:S06]  /*0420*/  IMAD.WIDE R18, R12, 0x4, R18 ;  /* 0x000000040c127825 */ /* 0x002fcc00078e0212 */
[----:B------:R-:W2:Y:S01]  /*0430*/  LDG.E.CONSTANT R18, desc[UR6][R18.64] ;  /* 0x0000000612127981 */ /* 0x000ea2000c1e9900 */
[----:B------:R-:W-:Y:S01]  /*0440*/  FADD R29, R29, R4 ;  /* 0x000000041d1d7221 */ /* 0x000fe20000000000 */
[----:B----4-:R-:W-:Y:S01]  /*0450*/  FFMA R26, R26, R24, R27 ;  /* 0x000000181a1a7223 */ /* 0x010fe2000000001b */
[----:B------:R-:W-:Y:S02]  /*0460*/  IADD3 R10, PT, PT, R10, 0x8, RZ ;  /* 0x000000080a0a7810 */ /* 0x000fe40007ffe0ff */
[----:B------:R-:W-:Y:S01]  /*0470*/  FADD R29, R29, R24 ;  /* 0x000000181d1d7221 */ /* 0x000fe20000000000 */
[----:B-----5:R-:W-:Y:S01]  /*0480*/  FFMA R26, R25, R22, R26 ;  /* 0x00000016191a7223 */ /* 0x020fe2000000001a */
[----:B------:R-:W-:Y:S02]  /*0490*/  ISETP.NE.AND P0, PT, R10, RZ, PT ;  /* 0x000000ff0a00720c */ /* 0x000fe40003f05270 */
[----:B------:R-:W-:Y:S01]  /*04a0*/  FADD R29, R29, R22 ;  /* 0x000000161d1d7221 */ /* 0x000fe20000000000 */
[----:B------:R-:W-:-:S03]  /*04b0*/  FFMA R26, R23, R20, R26 ;  /* 0x00000014171a7223 */ /* 0x000fc6000000001a */
[----:B------:R-:W-:Y:S01]  /*04c0*/  FADD R29, R29, R20 ;  /* 0x000000141d1d7221 */ /* 0x000fe20000000000 */
[----:B------:R-:W-:Y:S02]  /*04d0*/  LEA R6, R13, R6, 0x3 ;  /* 0x000000060d067211 */ /* 0x000fe400078e18ff */
[----:B------:R-:W-:Y:S01]  /*04e0*/  LEA R9, R12, R9, 0x3 ;  /* 0x000000090c097211 */ /* 0x000fe200078e18ff */
[----:B---3--:R-:W-:Y:S01]  /*04f0*/  FFMA R26, R21, R8, R26 ;  /* 0x00000008151a7223 */ /* 0x008fe2000000001a */
[----:B------:R-:W-:-:S03]  /*0500*/  FADD R29, R29, R8 ;  /* 0x000000081d1d7221 */ /* 0x000fc60000000000 */
[----:B--2---:R-:W-:Y:S01]  /*0510*/  FFMA R26, R11, R28, R26 ;  /* 0x0000001c0b1a7223 */ /* 0x004fe2000000001a */
[----:B------:R-:W-:-:S03]  /*0520*/  FADD R29, R29, R28 ;  /* 0x0000001c1d1d7221 */ /* 0x000fc60000000000 */
[----:B------:R-:W-:Y:S01]  /*0530*/  FFMA R15, R15, R18, R26 ;  /* 0x000000120f0f7223 */ /* 0x000fe2000000001a */
[----:B------:R-:W-:Y:S01]  /*0540*/  FADD R11, R29, R18 ;  /* 0x000000121d0b7221 */ /* 0x000fe20000000000 */
[----:B------:R-:W-:Y:S06]  /*0550*/  @P0 BRA `(.L_x_33) ;  /* 0xfffffffc00240947 */ /* 0x000fec000383ffff */
.L_x_32:
[----:B------:R-:W-:Y:S05]  /*0560*/  @!P1 BRA `(.L_x_31) ;  /* 0x0000000400009947 */ /* 0x000fea0003800000 */
[----:B------:R-:W-:Y:S02]  /*0570*/  ISETP.GE.U32.AND P0, PT, R5, 0x4, PT ;  /* 0x000000040500780c */ /* 0x000fe40003f06070 */
[----:B------:R-:W-:-:S04]  /*0580*/  LOP3.LUT R14, R2, 0x3, RZ, 0xc0, !PT ;  /* 0x00000003020e7812 */ /* 0x000fc800078ec0ff */
[----:B------:R-:W-:-:S07]  /*0590*/  ISETP.NE.AND P1, PT, R14, RZ, PT ;  /* 0x000000ff0e00720c */ /* 0x000fce0003f25270 */
[----:B------:R-:W-:Y:S06]  /*05a0*/  @!P0 BRA `(.L_x_34) ;  /* 0x0000000000748947 */ /* 0x000fec0003800000 */
[----:B------:R-:W0:Y:S01]  /*05b0*/  LDC.64 R24, c[0x0][0x3a0] ;  /* 0x0000e800ff187b82 */ /* 0x000e220000000a00 */
[C---:B------:R-:W-:Y:S02]  /*05c0*/  IMAD R5, R7.reuse, R13, R0 ;  /* 0x0000000d07057224 */ /* 0x040fe400078e0200 */
[----:B------:R-:W-:-:S05]  /*05d0*/  IMAD R9, R7, R12, R3 ;  /* 0x0000000c07097224 */ /* 0x000fca00078e0203 */
[----:B------:R-:W1:Y:S01]  /*05e0*/  LDC.64 R26, c[0x0][0x3a8] ;  /* 0x0000ea00ff1a7b82 */ /* 0x000e620000000a00 */
[----:B0-----:R-:W-:-:S05]  /*05f0*/  IMAD.WIDE R24, R5, 0x4, R24 ;  /* 0x0000000405187825 */ /* 0x001fca00078e0218 */
[----:B------:R-:W2:Y:S01]  /*0600*/  LDG.E.CONSTANT R6, desc[UR6][R24.64] ;  /* 0x0000000618067981 */ /* 0x000ea2000c1e9900 */
[----:B-1----:R-:W-:-:S04]  /*0610*/  IMAD.WIDE R26, R9, 0x4, R26 ;  /* 0x00000004091a7825 */ /* 0x002fc800078e021a */
[----:B------:R-:W-:Y:S01]  /*0620*/  IMAD.WIDE R8, R13, 0x4, R24 ;  /* 0x000000040d087825 */ /* 0x000fe200078e0218 */
[----:B------:R-:W2:Y:S03]  /*0630*/  LDG.E.CONSTANT R10, desc[UR6][R26.64] ;  /* 0x000000061a0a7981 */ /* 0x000ea6000c1e9900 */
[----:B------:R-:W-:-:S04]  /*0640*/  IMAD.WIDE R16, R12, 0x4, R26 ;  /* 0x000000040c107825 */ /* 0x000fc800078e021a */
[C---:B------:R-:W-:Y:S02]  /*0650*/  IMAD.WIDE R18, R13.reuse, 0x4, R8 ;  /* 0x000000040d127825 */ /* 0x040fe400078e0208 */
[----:B------:R-:W3:Y:S02]  /*0660*/  LDG.E.CONSTANT R9, desc[UR6][R8.64] ;  /* 0x0000000608097981 */ /* 0x000ee4000c1e9900 */
[C---:B------:R-:W-:Y:S02]  /*0670*/  IMAD.WIDE R4, R12.reuse, 0x4, R16 ;  /* 0x000000040c047825 */ /* 0x040fe400078e0210 */
[----:B------:R-:W3:Y:S02]  /*0680*/  LDG.E.CONSTANT R17, desc[UR6][R16.64] ;  /* 0x0000000610117981 */ /* 0x000ee4000c1e9900 */
[----:B------:R-:W-:Y:S02]  /*0690*/  IMAD.WIDE R20, R13, 0x4, R18 ;  /* 0x000000040d147825 */ /* 0x000fe400078e0212 */
[----:B------:R-:W4:Y:S02]  /*06a0*/  LDG.E.CONSTANT R29, desc[UR6][R18.64] ;  /* 0x00000006121d7981 */ /* 0x000f24000c1e9900 */
[----:B------:R-:W-:-:S02]  /*06b0*/  IMAD.WIDE R22, R12, 0x4, R4 ;  /* 0x000000040c167825 */ /* 0x000fc400078e0204 */
[----:B------:R-:W4:Y:S04]  /*06c0*/  LDG.E.CONSTANT R5, desc[UR6][R4.64] ;  /* 0x0000000604057981 */ /* 0x000f28000c1e9900 */
[----:B------:R-:W5:Y:S04]  /*06d0*/  LDG.E.CONSTANT R21, desc[UR6][R20.64] ;  /* 0x0000000614157981 */ /* 0x000f68000c1e9900 */
[----:B------:R-:W5:Y:S01]  /*06e0*/  LDG.E.CONSTANT R23, desc[UR6][R22.64] ;  /* 0x0000000616177981 */ /* 0x000f62000c1e9900 */
[----:B------:R-:W-:Y:S01]  /*06f0*/  IADD3 R7, PT, PT, R7, 0x4, RZ ;  /* 0x0000000407077810 */ /* 0x000fe20007ffe0ff */
[----:B--2---:R-:W-:Y:S01]  /*0700*/  FFMA R6, R6, R10, R15 ;  /* 0x0000000a06067223 */ /* 0x004fe2000000000f */
[----:B------:R-:W-:-:S03]  /*0710*/  FADD R10, R11, R10 ;  /* 0x0000000a0b0a7221 */ /* 0x000fc60000000000 */
[----:B---3--:R-:W-:Y:S01]  /*0720*/  FFMA R6, R9, R17, R6 ;  /* 0x0000001109067223 */ /* 0x008fe20000000006 */
[----:B------:R-:W-:-:S03]  /*0730*/  FADD R10, R10, R17 ;  /* 0x000000110a0a7221 */ /* 0x000fc60000000000 */
[----:B----4-:R-:W-:Y:S01]  /*0740*/  FFMA R6, R29, R5, R6 ;  /* 0x000000051d067223 */ /* 0x010fe20000000006 */
[----:B------:R-:W-:-:S03]  /*0750*/  FADD R10, R10, R5 ;  /* 0x000000050a0a7221 */ /* 0x000fc60000000000 */
[----:B-----5:R-:W-:Y:S01]  /*0760*/  FFMA R15, R21, R23, R6 ;  /* 0x00000017150f7223 */ /* 0x020fe20000000006 */
[----:B------:R-:W-:-:S07]  /*0770*/  FADD R11, R10, R23 ;  /* 0x000000170a0b7221 */ /* 0x000fce0000000000 */
.L_x_34:
[----:B------:R-:W-:Y:S05]  /*0780*/  @!P1 BRA `(.L_x_31) ;  /* 0x0000000000789947 */ /* 0x000fea0003800000 */
[----:B------:R-:W0:Y:S01]  /*0790*/  LDC.64 R18, c[0x0][0x3a8] ;  /* 0x0000ea00ff127b82 */ /* 0x000e220000000a00 */
[----:B------:R-:W-:Y:S02]  /*07a0*/  ISETP.NE.AND P0, PT, R14, 0x1, PT ;  /* 0x000000010e00780c */ /* 0x000fe40003f05270 */
[----:B------:R-:W-:-:S04]  /*07b0*/  LOP3.LUT R6, R2, 0x1, RZ, 0xc0, !PT ;  /* 0x0000000102067812 */ /* 0x000fc800078ec0ff */
[----:B------:R-:W-:Y:S01]  /*07c0*/  ISETP.NE.U32.AND P1, PT, R6, 0x1, PT ;  /* 0x000000010600780c */ /* 0x000fe20003f25070 */
[----:B------:R-:W1:Y:S06]  /*07d0*/  LDC.64 R16, c[0x0][0x3a0] ;  /* 0x0000e800ff107b82 */ /* 0x000e6c0000000a00 */
[C---:B------:R-:W-:Y:S02]  /*07e0*/  @P0 IMAD R21, R7.reuse, R12, R3 ;  /* 0x0000000c07150224 */ /* 0x040fe400078e0203 */
[----:B------:R-:W2:Y:S01]  /*07f0*/  LDC.64 R4, c[0x0][0x3a0] ;  /* 0x0000e800ff047b82 */ /* 0x000ea20000000a00 */
[C---:B------:R-:W-:Y:S01]  /*0800*/  @P0 IMAD R23, R7.reuse, R13, R0 ;  /* 0x0000000d07170224 */ /* 0x040fe200078e0200 */
[----:B------:R-:W-:-:S06]  /*0810*/  @P0 IADD3 R7, PT, PT, R7, 0x2, RZ ;  /* 0x0000000207070810 */ /* 0x000fcc0007ffe0ff */
[----:B------:R-:W3:Y:S01]  /*0820*/  LDC.64 R8, c[0x0][0x3a8] ;  /* 0x0000ea00ff087b82 */ /* 0x000ee20000000a00 */
[----:B0-----:R-:W-:-:S04]  /*0830*/  @P0 IMAD.WIDE R20, R21, 0x4, R18 ;  /* 0x0000000415140825 */ /* 0x001fc800078e0212 */
[----:B-1----:R-:W-:Y:S01]  /*0840*/  @P0 IMAD.WIDE R16, R23, 0x4, R16 ;  /* 0x0000000417100825 */ /* 0x002fe200078e0210 */
[----:B------:R-:W4:Y:S03]  /*0850*/  @P0 LDG.E.CONSTANT R10, desc[UR6][R20.64] ;  /* 0x00000006140a0981 */ /* 0x000f26000c1e9900 */
[C---:B------:R-:W-:Y:S02]  /*0860*/  @!P1 IMAD R25, R7.reuse, R12, R3 ;  /* 0x0000000c07199224 */ /* 0x040fe400078e0203 */
[----:B------:R-:W-:Y:S02]  /*0870*/  @!P1 IMAD R23, R7, R13, R0 ;  /* 0x0000000d07179224 */ /* 0x000fe400078e0200 */
[----:B------:R-:W-:-:S04]  /*0880*/  @P0 IMAD.WIDE R18, R12, 0x4, R20 ;  /* 0x000000040c120825 */ /* 0x000fc800078e0214 */
[----:B------:R-:W-:Y:S02]  /*0890*/  @P0 IMAD.WIDE R6, R13, 0x4, R16 ;  /* 0x000000040d060825 */ /* 0x000fe400078e0210 */
[----:B------:R-:W4:Y:S02]  /*08a0*/  @P0 LDG.E.CONSTANT R16, desc[UR6][R16.64] ;  /* 0x0000000610100981 */ /* 0x000f24000c1e9900 */
[----:B--2---:R-:W-:Y:S02]  /*08b0*/  @!P1 IMAD.WIDE R4, R23, 0x4, R4 ;  /* 0x0000000417049825 */ /* 0x004fe400078e0204 */
[----:B------:R-:W2:Y:S02]  /*08c0*/  @P0 LDG.E.CONSTANT R19, desc[UR6][R18.64] ;  /* 0x0000000612130981 */ /* 0x000ea4000c1e9900 */
[----:B---3--:R-:W-:Y:S02]  /*08d0*/  @!P1 IMAD.WIDE R8, R25, 0x4, R8 ;  /* 0x0000000419089825 */ /* 0x008fe400078e0208 */
[----:B------:R-:W3:Y:S04]  /*08e0*/  @P0 LDG.E.CONSTANT R7, desc[UR6][R6.64] ;  /* 0x0000000606070981 */ /* 0x000ee8000c1e9900 */
[----:B------:R-:W5:Y:S04]  /*08f0*/  @!P1 LDG.E.CONSTANT R4, desc[UR6][R4.64] ;  /* 0x0000000604049981 */ /* 0x000f68000c1e9900 */
[----:B------:R-:W5:Y:S01]  /*0900*/  @!P1 LDG.E.CONSTANT R8, desc[UR6][R8.64] ;  /* 0x0000000608089981 */ /* 0x000f62000c1e9900 */
[----:B----4-:R-:W-:Y:S01]  /*0910*/  @P0 FFMA R12, R16, R10, R15 ;  /* 0x0000000a100c0223 */ /* 0x010fe2000000000f */
[----:B------:R-:W-:-:S04]  /*0920*/  @P0 FADD R10, R11, R10 ;  /* 0x0000000a0b0a0221 */ /* 0x000fc80000000000 */
[----:B--2---:R-:W-:Y:S01]  /*0930*/  @P0 FADD R11, R10, R19 ;  /* 0x000000130a0b0221 */ /* 0x004fe20000000000 */
[----:B---3--:R-:W-:-:S04]  /*0940*/  @P0 FFMA R15, R7, R19, R12 ;  /* 0x00000013070f0223 */ /* 0x008fc8000000000c */
[----:B-----5:R-:W-:Y:S01]  /*0950*/  @!P1 FFMA R15, R4, R8, R15 ;  /* 0x00000008040f9223 */ /* 0x020fe2000000000f */
[----:B------:R-:W-:-:S07]  /*0960*/  @!P1 FADD R11, R11, R8 ;  /* 0x000000080b0b9221 */ /* 0x000fce0000000000 */
.L_x_31:
[----:B------:R-:W0:Y:S01]  /*0970*/  LDCU UR4, c[0x0][0x38c] ;  /* 0x00007180ff0477ac */ /* 0x000e220008000800 */
[----:B------:R-:W-:Y:S01]  /*0980*/  I2FP.F32.S32 R5, R2 ;  /* 0x0000000200057245 */ /* 0x000fe20000201400 */
[----:B------:R-:W-:Y:S03]  /*0990*/  BSSY.RECONVERGENT B0, `(.L_x_35) ;  /* 0x000000d000007945 */ /* 0x000fe60003800200 */
[----:B------:R-:W1:Y:S01]  /*09a0*/  MUFU.RCP R4, R5 ;  /* 0x0000000500047308 */ /* 0x000e620000001000 */
[----:B0-----:R-:W-:-:S07]  /*09b0*/  FMUL R2, R15, UR4 ;  /* 0x000000040f027c20 */ /* 0x001fce0008400000 */
[----:B------:R-:W0:Y:S01]  /*09c0*/  FCHK P0, R2, R5 ;  /* 0x0000000502007302 */ /* 0x000e220000000000 */
[----:B-1----:R-:W-:-:S04]  /*09d0*/  FFMA R7, -R5, R4, 1 ;  /* 0x3f80000005077423 */ /* 0x002fc80000000104 */
[----:B------:R-:W-:-:S04]  /*09e0*/  FFMA R7, R4, R7, R4 ;  /* 0x0000000704077223 */ /* 0x000fc80000000004 */
[----:B------:R-:W-:-:S04]  /*09f0*/  FFMA R4, R2, R7, RZ ;  /* 0x0000000702047223 */ /* 0x000fc800000000ff */
[----:B------:R-:W-:-:S04]  /*0a00*/  FFMA R6, -R5, R4, R2 ;  /* 0x0000000405067223 */ /* 0x000fc80000000102 */
[----:B------:R-:W-:Y:S01]  /*0a10*/  FFMA R6, R7, R6, R4 ;  /* 0x0000000607067223 */ /* 0x000fe20000000004 */
[----:B0-----:R-:W-:Y:S06]  /*0a20*/  @!P0 BRA `(.L_x_36) ;  /* 0x00000000000c8947 */ /* 0x001fec0003800000 */
[----:B------:R-:W-:-:S07]  /*0a30*/  MOV R4, 0xa50 ;  /* 0x00000a5000047802 */ /* 0x000fce0000000f00 */
[----:B------:R-:W-:Y:S05]  /*0a40*/  CALL.REL.NOINC `($__internal_2_$__cuda_sm3x_div_rn_noftz_f32_slowpath) ;  /* 0x0000000000787944 */ /* 0x000fea0003c00000 */
[----:B------:R-:W-:-:S07]  /*0a50*/  MOV R6, R2 ;  /* 0x0000000200067202 */ /* 0x000fce0000000f00 */
.L_x_36:
[----:B------:R-:W-:Y:S05]  /*0a60*/  BSYNC.RECONVERGENT B0 ;  /* 0x0000000000007941 */ /* 0x000fea0003800200 */
.L_x_35:
[----:B------:R-:W0:Y:S01]  /*0a70*/  LDC.64 R8, c[0x0][0x390] ;  /* 0x0000e400ff087b82 */ /* 0x000e220000000a00 */
[----:B------:R-:W1:Y:S02]  /*0a80*/  LDCU.128 UR8, c[0x0][0x380] ;  /* 0x00007000ff0877ac */ /* 0x000e640008000c00 */
[----:B-1----:R-:W-:-:S04]  /*0a90*/  IMAD R5, R0, UR8, R3 ;  /* 0x0000000800057c24 */ /* 0x002fc8000f8e0203 */
[----:B0-----:R-:W-:Y:S01]  /*0aa0*/  IMAD.WIDE R8, R5, 0x4, R8 ;  /* 0x0000000405087825 */ /* 0x001fe200078e0208 */
[----:B------:R-:W-:Y:S01]  /*0ab0*/  UIMAD UR4, UR9, UR10, URZ ;  /* 0x0000000a090472a4 */ /* 0x000fe2000f8e02ff */
[----:B------:R-:W0:Y:S03]  /*0ac0*/  LDC.64 R4, c[0x0][0x398] ;  /* 0x0000e600ff047b82 */ /* 0x000e260000000a00 */
[----:B------:R-:W2:Y:S01]  /*0ad0*/  LDG.E R7, desc[UR6][R8.64] ;  /* 0x0000000608077981 */ /* 0x000ea2000c1e1900 */
[----:B------:R-:W-:Y:S01]  /*0ae0*/  FMUL R2, R11, -UR11 ;  /* 0x8000000b0b027c20 */ /* 0x000fe20008400000 */
[----:B------:R-:W-:Y:S01]  /*0af0*/  I2FP.F32.S32 R15, UR4 ;  /* 0x00000004000f7c45 */ /* 0x000fe20008201400 */
[----:B------:R-:W-:Y:S03]  /*0b00*/  BSSY.RECONVERGENT B0, `(.L_x_37) ;  /* 0x0000010000007945 */ /* 0x000fe60003800200 */
[----:B------:R-:W1:Y:S08]  /*0b10*/  MUFU.RCP R0, R15 ;  /* 0x0000000f00007308 */ /* 0x000e700000001000 */
[----:B------:R-:W3:Y:S01]  /*0b20*/  FCHK P0, R2, R15 ;  /* 0x0000000f02007302 */ /* 0x000ee20000000000 */
[----:B--2---:R-:W-:Y:S01]  /*0b30*/  FADD R13, R7, -R6 ;  /* 0x80000006070d7221 */ /* 0x004fe20000000000 */
[----:B-1----:R-:W-:-:S04]  /*0b40*/  FFMA R7, -R15, R0, 1 ;  /* 0x3f8000000f077423 */ /* 0x002fc80000000100 */
[----:B------:R1:W-:Y:S01]  /*0b50*/  STG.E desc[UR6][R8.64], R13 ;  /* 0x0000000d08007986 */ /* 0x0003e2000c101906 */
[----:B------:R-:W-:-:S04]  /*0b60*/  FFMA R7, R0, R7, R0 ;  /* 0x0000000700077223 */ /* 0x000fc80000000000 */
[----:B------:R-:W-:-:S04]  /*0b70*/  FFMA R0, R2, R7, RZ ;  /* 0x0000000702007223 */ /* 0x000fc800000000ff */
[----:B------:R-:W-:-:S04]  /*0b80*/  FFMA R6, -R15, R0, R2 ;  /* 0x000000000f067223 */ /* 0x000fc80000000102 */
[----:B------:R-:W-:Y:S01]  /*0b90*/  FFMA R11, R7, R6, R0 ;  /* 0x00000006070b7223 */ /* 0x000fe20000000000 */
[----:B0-----:R-:W-:Y:S01]  /*0ba0*/  IMAD.WIDE R6, R3, 0x4, R4 ;  /* 0x0000000403067825 */ /* 0x001fe200078e0204 */
[----:B-1-3--:R-:W-:Y:S06]  /*0bb0*/  @!P0 BRA `(.L_x_38) ;  /* 0x0000000000108947 */ /* 0x00afec0003800000 */
[----:B------:R-:W-:Y:S02]  /*0bc0*/  MOV R5, R15 ;  /* 0x0000000f00057202 */ /* 0x000fe40000000f00 */
[----:B------:R-:W-:-:S07]  /*0bd0*/  MOV R4, 0xbf0 ;  /* 0x00000bf000047802 */ /* 0x000fce0000000f00 */
[----:B------:R-:W-:Y:S05]  /*0be0*/  CALL.REL.NOINC `($__internal_2_$__cuda_sm3x_div_rn_noftz_f32_slowpath) ;  /* 0x0000000000107944 */ /* 0x000fea0003c00000 */
[----:B------:R-:W-:-:S07]  /*0bf0*/  MOV R11, R2 ;  /* 0x00000002000b7202 */ /* 0x000fce0000000f00 */
.L_x_38:
[----:B------:R-:W-:Y:S05]  /*0c00*/  BSYNC.RECONVERGENT B0 ;  /* 0x0000000000007941 */ /* 0x000fea0003800200 */
.L_x_37:
[----:B------:R-:W-:Y:S01]  /*0c10*/  REDG.E.ADD.F32.FTZ.RN.STRONG.GPU desc[UR6][R6.64], R11 ;  /* 0x0000000b060079a6 */ /* 0x000fe2000c12f306 */
[----:B------:R-:W-:Y:S05]  /*0c20*/  EXIT ;  /* 0x000000000000794d */ /* 0x000fea0003800000 */
        .weak           $__internal_2_$__cuda_sm3x_div_rn_noftz_f32_slowpath
        .type           $__internal_2_$__cuda_sm3x_div_rn_noftz_f32_slowpath,@function
        .size           $__internal_2_$__cuda_sm3x_div_rn_noftz_f32_slowpath,(.L_x_96 - $__internal_2_$__cuda_sm3x_div_rn_noftz_f32_slowpath)
$__internal_2_$__cuda_sm3x_div_rn_noftz_f32_slowpath:
[----:B------:R-:W-:Y:S01]  /*0c30*/  SHF.R.U32.HI R9, RZ, 0x17, R5 ;  /* 0x00000017ff097819 */ /* 0x000fe20000011605 */
[----:B------:R-:W-:Y:S01]  /*0c40*/  BSSY.RECONVERGENT B1, `(.L_x_39) ;  /* 0x0000062000017945 */ /* 0x000fe20003800200 */
[----:B------:R-:W-:Y:S02]  /*0c50*/  SHF.R.U32.HI R8, RZ, 0x17, R2 ;  /* 0x00000017ff087819 */ /* 0x000fe40000011602 */
[----:B------:R-:W-:Y:S02]  /*0c60*/  LOP3.LUT R14, R9, 0xff, RZ, 0xc0, !PT ;  /* 0x000000ff090e7812 */ /* 0x000fe400078ec0ff */
[----:B------:R-:W-:Y:S02]  /*0c70*/  LOP3.LUT R12, R8, 0xff, RZ, 0xc0, !PT ;  /* 0x000000ff080c7812 */ /* 0x000fe400078ec0ff */
[----:B------:R-:W-:Y:S02]  /*0c80*/  IADD3 R10, PT, PT, R14, -0x1, RZ ;  /* 0xffffffff0e0a7810 */ /* 0x000fe40007ffe0ff */
[----:B------:R-:W-:-:S02]  /*0c90*/  IADD3 R9, PT, PT, R12, -0x1, RZ ;  /* 0xffffffff0c097810 */ /* 0x000fc40007ffe0ff */
[----:B------:R-:W-:-:S04]  /*0ca0*/  ISETP.GT.U32.AND P0, PT, R10, 0xfd, PT ;  /* 0x000000fd0a00780c */ /* 0x000fc80003f04070 */
[----:B------:R-:W-:-:S13]  /*0cb0*/  ISETP.GT.U32.OR P0, PT, R9, 0xfd, P0 ;  /* 0x000000fd0900780c */ /* 0x000fda0000704470 */
[----:B------:R-:W-:Y:S01]  /*0cc0*/  @!P0 MOV R8, RZ ;  /* 0x000000ff00088202 */ /* 0x000fe20000000f00 */
[----:B------:R-:W-:Y:S06]  /*0cd0*/  @!P0 BRA `(.L_x_40) ;  /* 0x00000000005c8947 */ /* 0x000fec0003800000 */
[----:B------:R-:W-:Y:S02]  /*0ce0*/  FSETP.GTU.FTZ.AND P0, PT, |R2|, +INF , PT ;  /* 0x7f8000000200780b */ /* 0x000fe40003f1c200 */
[----:B------:R-:W-:-:S04]  /*0cf0*/  FSETP.GTU.FTZ.AND P1, PT, |R5|, +INF , PT ;  /* 0x7f8000000500780b */ /* 0x000fc80003f3c200 */
[----:B------:R-:W-:-:S13]  /*0d00*/  PLOP3.LUT P0, PT, P0, P1, PT, 0xf8, 0x8f ;  /* 0x00000000008f781c */ /* 0x000fda0000703f70 */
[----:B------:R-:W-:Y:S05]  /*0d10*/  @P0 BRA `(.L_x_41) ;  /* 0x00000004004c0947 */ /* 0x000fea0003800000 */
[----:B------:R-:W-:-:S13]  /*0d20*/  LOP3.LUT P0, RZ, R5, 0x7fffffff, R2, 0xc8, !PT ;  /* 0x7fffffff05ff7812 */ /* 0x000fda000780c802 */
[----:B------:R-:W-:Y:S05]  /*0d30*/  @!P0 BRA `(.L_x_42) ;  /* 0x00000004003c8947 */ /* 0x000fea0003800000 */
[C---:B------:R-:W-:Y:S02]  /*0d40*/  FSETP.NEU.FTZ.AND P2, PT, |R2|.reuse, +INF , PT ;  /* 0x7f8000000200780b */ /* 0x040fe40003f5d200 */
[----:B------:R-:W-:Y:S02]  /*0d50*/  FSETP.NEU.FTZ.AND P1, PT, |R5|, +INF , PT ;  /* 0x7f8000000500780b */ /* 0x000fe40003f3d200 */
[----:B------:R-:W-:-:S11]  /*0d60*/  FSETP.NEU.FTZ.AND P0, PT, |R2|, +INF , PT ;  /* 0x7f8000000200780b */ /* 0x000fd60003f1d200 */
[----:B------:R-:W-:Y:S05]  /*0d70*/  @!P1 BRA !P2, `(.L_x_42) ;  /* 0x00000004002c9947 */ /* 0x000fea0005000000 */
[----:B------:R-:W-:-:S04]  /*0d80*/  LOP3.LUT P2, RZ, R2, 0x7fffffff, RZ, 0xc0, !PT ;  /* 0x7fffffff02ff7812 */ /* 0x000fc8000784c0ff */
[----:B------:R-:W-:-:S13]  /*0d90*/  PLOP3.LUT P1, PT, P1, P2, PT, 0x2f, 0xf2 ;  /* 0x0000000000f2781c */ /* 0x000fda0000f24577 */
[----:B------:R-:W-:Y:S05]  /*0da0*/  @P1 BRA `(.L_x_43) ;  /* 0x0000000400181947 */ /* 0x000fea0003800000 */
[----:B------:R-:W-:-:S04]  /*0db0*/  LOP3.LUT P1, RZ, R5, 0x7fffffff, RZ, 0xc0, !PT ;  /* 0x7fffffff05ff7812 */ /* 0x000fc8000782c0ff */
[----:B------:R-:W-:-:S13]  /*0dc0*/  PLOP3.LUT P0, PT, P0, P1, PT, 0x2f, 0xf2 ;  /* 0x0000000000f2781c */ /* 0x000fda0000702577 */
[----:B------:R-:W-:Y:S05]  /*0dd0*/  @P0 BRA `(.L_x_44) ;  /* 0x0000000400000947 */ /* 0x000fea0003800000 */
[----:B------:R-:W-:Y:S02]  /*0de0*/  ISETP.GE.AND P0, PT, R9, RZ, PT ;  /* 0x000000ff0900720c */ /* 0x000fe40003f06270 */
[----:B------:R-:W-:-:S11]  /*0df0*/  ISETP.GE.AND P1, PT, R10, RZ, PT ;  /* 0x000000ff0a00720c */ /* 0x000fd60003f26270 */
[----:B------:R-:W-:Y:S01]  /*0e00*/  @P0 MOV R8, RZ ;  /* 0x000000ff00080202 */ /* 0x000fe20000000f00 */
[----:B------:R-:W-:Y:S01]  /*0e10*/  @!P0 FFMA R2, R2, 1.84467440737095516160e+19, RZ ;  /* 0x5f80000002028823 */ /* 0x000fe200000000ff */
[----:B------:R-:W-:Y:S01]  /*0e20*/  @!P0 MOV R8, 0xffffffc0 ;  /* 0xffffffc000088802 */ /* 0x000fe20000000f00 */
[----:B------:R-:W-:-:S03]  /*0e30*/  @!P1 FFMA R5, R5, 1.84467440737095516160e+19, RZ ;  /* 0x5f80000005059823 */ /* 0x000fc600000000ff */
[----:B------:R-:W-:-:S07]  /*0e40*/  @!P1 IADD3 R8, PT, PT, R8, 0x40, RZ ;  /* 0x0000004008089810 */ /* 0x000fce0007ffe0ff */
.L_x_40:
[----:B------:R-:W-:Y:S01]  /*0e50*/  LEA R10, R14, 0xc0800000, 0x17 ;  /* 0xc08000000e0a7811 */ /* 0x000fe200078eb8ff */
[----:B------:R-:W-:Y:S03]  /*0e60*/  BSSY.RECONVERGENT B2, `(.L_x_45) ;  /* 0x0000036000027945 */ /* 0x000fe60003800200 */
[----:B------:R-:W-:Y:S02]  /*0e70*/  IADD3 R10, PT, PT, -R10, R5, RZ ;  /* 0x000000050a0a7210 */ /* 0x000fe40007ffe1ff */
[----:B------:R-:W-:Y:S02]  /*0e80*/  IADD3 R5, PT, PT, R12, -0x7f, RZ ;  /* 0xffffff810c057810 */ /* 0x000fe40007ffe0ff */
[----:B------:R-:W0:Y:S01]  /*0e90*/  MUFU.RCP R9, R10 ;  /* 0x0000000a00097308 */ /* 0x000e220000001000 */
[----:B------:R-:W-:Y:S02]  /*0ea0*/  FADD.FTZ R13, -R10, -RZ ;  /* 0x800000ff0a0d7221 */ /* 0x000fe40000010100 */
[----:B------:R-:W-:-:S02]  /*0eb0*/  IMAD R2, R5, -0x800000, R2 ;  /* 0xff80000005027824 */ /* 0x000fc400078e0202 */
[----:B0-----:R-:W-:-:S04]  /*0ec0*/  FFMA R12, R9, R13, 1 ;  /* 0x3f800000090c7423 */ /* 0x001fc8000000000d */
[----:B------:R-:W-:-:S04]  /*0ed0*/  FFMA R16, R9, R12, R9 ;  /* 0x0000000c09107223 */ /* 0x000fc80000000009 */
[----:B------:R-:W-:-:S04]  /*0ee0*/  FFMA R9, R2, R16, RZ ;  /* 0x0000001002097223 */ /* 0x000fc800000000ff */
[----:B------:R-:W-:-:S04]  /*0ef0*/  FFMA R12, R13, R9, R2 ;  /* 0x000000090d0c7223 */ /* 0x000fc80000000002 */
[----:B------:R-:W-:Y:S01]  /*0f00*/  FFMA R15, R16, R12, R9 ;  /* 0x0000000c100f7223 */ /* 0x000fe20000000009 */
[----:B------:R-:W-:-:S03]  /*0f10*/  IADD3 R9, PT, PT, R5, 0x7f, -R14 ;  /* 0x0000007f05097810 */ /* 0x000fc60007ffe80e */
[----:B------:R-:W-:Y:S01]  /*0f20*/  FFMA R12, R13, R15, R2 ;  /* 0x0000000f0d0c7223 */ /* 0x000fe20000000002 */
[----:B------:R-:W-:-:S03]  /*0f30*/  IADD3 R9, PT, PT, R9, R8, RZ ;  /* 0x0000000809097210 */ /* 0x000fc60007ffe0ff */
[----:B------:R-:W-:-:S05]  /*0f40*/  FFMA R2, R16, R12, R15 ;  /* 0x0000000c10027223 */ /* 0x000fca000000000f */
[----:B------:R-:W-:-:S04]  /*0f50*/  SHF.R.U32.HI R5, RZ, 0x17, R2 ;  /* 0x00000017ff057819 */ /* 0x000fc80000011602 */
[----:B------:R-:W-:-:S04]  /*0f60*/  LOP3.LUT R5, R5, 0xff, RZ, 0xc0, !PT ;  /* 0x000000ff05057812 */ /* 0x000fc800078ec0ff */
[----:B------:R-:W-:-:S04]  /*0f70*/  IADD3 R13, PT, PT, R5, R9, RZ ;  /* 0x00000009050d7210 */ /* 0x000fc80007ffe0ff */
[----:B------:R-:W-:-:S04]  /*0f80*/  IADD3 R5, PT, PT, R13, -0x1, RZ ;  /* 0xffffffff0d057810 */ /* 0x000fc80007ffe0ff */
        /* <DEDUP_REMOVED lines=9> */
[CCC-:B------:R-:W-:Y:S01]  /*1020*/  FFMA.RZ R5, R16.reuse, R12.reuse, R15.reuse ;  /* 0x0000000c10057223 */ /* 0x1c0fe2000000c00f */
[C---:B------:R-:W-:Y:S01]  /*1030*/  IADD3 R10, PT, PT, R13.reuse, 0x20, RZ ;  /* 0x000000200d0a7810 */ /* 0x040fe20007ffe0ff */
[CCC-:B------:R-:W-:Y:S01]  /*1040*/  FFMA.RM R8, R16.reuse, R12.reuse, R15.reuse ;  /* 0x0000000c10087223 */ /* 0x1c0fe2000000400f */
[----:B------:R-:W-:Y:S02]  /*1050*/  ISETP.NE.AND P2, PT, R13, RZ, PT ;  /* 0x000000ff0d00720c */ /* 0x000fe40003f45270 */
[----:B------:R-:W-:Y:S01]  /*1060*/  LOP3.LUT R9, R5, 0x7fffff, RZ, 0xc0, !PT ;  /* 0x007fffff05097812 */ /* 0x000fe200078ec0ff */
[----:B------:R-:W-:Y:S01]  /*1070*/  FFMA.RP R5, R16, R12, R15 ;  /* 0x0000000c10057223 */ /* 0x000fe2000000800f */
[----:B------:R-:W-:Y:S02]  /*1080*/  ISETP.NE.AND P1, PT, R13, RZ, PT ;  /* 0x000000ff0d00720c */ /* 0x000fe40003f25270 */
[----:B------:R-:W-:Y:S02]  /*1090*/  LOP3.LUT R9, R9, 0x800000, RZ, 0xfc, !PT ;  /* 0x0080000009097812 */ /* 0x000fe400078efcff */
[----:B------:R-:W-:-:S02]  /*10a0*/  IADD3 R12, PT, PT, -R13, RZ, RZ ;  /* 0x000000ff0d0c7210 */ /* 0x000fc40007ffe1ff */
[----:B------:R-:W-:Y:S02]  /*10b0*/  SHF.L.U32 R10, R9, R10, RZ ;  /* 0x0000000a090a7219 */ /* 0x000fe400000006ff */
[----:B------:R-:W-:Y:S02]  /*10c0*/  FSETP.NEU.FTZ.AND P0, PT, R5, R8, PT ;  /* 0x000000080500720b */ /* 0x000fe40003f1d000 */
[----:B------:R-:W-:Y:S02]  /*10d0*/  SEL R8, R12, RZ, P2 ;  /* 0x000000ff0c087207 */ /* 0x000fe40001000000 */
[----:B------:R-:W-:Y:S02]  /*10e0*/  ISETP.NE.AND P1, PT, R10, RZ, P1 ;  /* 0x000000ff0a00720c */ /* 0x000fe40000f25270 */
[----:B------:R-:W-:Y:S02]  /*10f0*/  SHF.R.U32.HI R8, RZ, R8, R9 ;  /* 0x00000008ff087219 */ /* 0x000fe40000011609 */
[----:B------:R-:W-:-:S02]  /*1100*/  PLOP3.LUT P0, PT, P0, P1, PT, 0xf8, 0x8f ;  /* 0x00000000008f781c */ /* 0x000fc40000703f70 */
[----:B------:R-:W-:Y:S02]  /*1110*/  SHF.R.U32.HI R10, RZ, 0x1, R8 ;  /* 0x00000001ff0a7819 */ /* 0x000fe40000011608 */
[----:B------:R-:W-:-:S04]  /*1120*/  SEL R5, RZ, 0x1, !P0 ;  /* 0x00000001ff057807 */ /* 0x000fc80004000000 */
[----:B------:R-:W-:-:S04]  /*1130*/  LOP3.LUT R5, R5, 0x1, R10, 0xf8, !PT ;  /* 0x0000000105057812 */ /* 0x000fc800078ef80a */
[----:B------:R-:W-:-:S04]  /*1140*/  LOP3.LUT R5, R5, R8, RZ, 0xc0, !PT ;  /* 0x0000000805057212 */ /* 0x000fc800078ec0ff */
[----:B------:R-:W-:-:S04]  /*1150*/  IADD3 R5, PT, PT, R10, R5, RZ ;  /* 0x000000050a057210 */ /* 0x000fc80007ffe0ff */
[----:B------:R-:W-:Y:S01]  /*1160*/  LOP3.LUT R2, R5, R2, RZ, 0xfc, !PT ;  /* 0x0000000205027212 */ /* 0x000fe200078efcff */
[----:B------:R-:W-:Y:S06]  /*1170*/  BRA `(.L_x_48) ;  /* 0x0000000000107947 */ /* 0x000fec0003800000 */
.L_x_47:
[----:B------:R-:W-:-:S04]  /*1180*/  LOP3.LUT R2, R2, 0x80000000, RZ, 0xc0, !PT ;  /* 0x8000000002027812 */ /* 0x000fc800078ec0ff */
[----:B------:R-:W-:Y:S01]  /*1190*/  LOP3.LUT R2, R2, 0x7f800000, RZ, 0xfc, !PT ;  /* 0x7f80000002027812 */ /* 0x000fe200078efcff */
[----:B------:R-:W-:Y:S06]  /*11a0*/  BRA `(.L_x_48) ;  /* 0x0000000000047947 */ /* 0x000fec0003800000 */
.L_x_46:
[----:B------:R-:W-:-:S07]  /*11b0*/  LEA R2, R9, R2, 0x17 ;  /* 0x0000000209027211 */ /* 0x000fce00078eb8ff */
.L_x_48:
[----:B------:R-:W-:Y:S05]  /*11c0*/  BSYNC.RECONVERGENT B2 ;  /* 0x0000000000027941 */ /* 0x000fea0003800200 */
.L_x_45:
[----:B------:R-:W-:Y:S05]  /*11d0*/  BRA `(.L_x_49) ;  /* 0x0000000000207947 */ /* 0x000fea0003800000 */
.L_x_44:
[----:B------:R-:W-:-:S04]  /*11e0*/  LOP3.LUT R2, R5, 0x80000000, R2, 0x48, !PT ;  /* 0x8000000005027812 */ /* 0x000fc800078e4802 */
[----:B------:R-:W-:Y:S01]  /*11f0*/  LOP3.LUT R2, R2, 0x7f800000, RZ, 0xfc, !PT ;  /* 0x7f80000002027812 */ /* 0x000fe200078efcff */
[----:B------:R-:W-:Y:S06]  /*1200*/  BRA `(.L_x_49) ;  /* 0x0000000000147947 */ /* 0x000fec0003800000 */
.L_x_43:
[----:B------:R-:W-:Y:S01]  /*1210*/  LOP3.LUT R2, R5, 0x80000000, R2, 0x48, !PT ;  /* 0x8000000005027812 */ /* 0x000fe200078e4802 */
[----:B------:R-:W-:Y:S06]  /*1220*/  BRA `(.L_x_49) ;  /* 0x00000000000c7947 */ /* 0x000fec0003800000 */
.L_x_42:
[----:B------:R-:W0:Y:S01]  /*1230*/  MUFU.RSQ R2, -QNAN ;  /* 0xffc0000000027908 */ /* 0x000e220000001400 */
[----:B------:R-:W-:Y:S05]  /*1240*/  BRA `(.L_x_49) ;  /* 0x0000000000047947 */ /* 0x000fea0003800000 */
.L_x_41:
[----:B------:R-:W-:-:S07]  /*1250*/  FADD.FTZ R2, R2, R5 ;  /* 0x0000000502027221 */ /* 0x000fce0000010000 */
.L_x_49:
[----:B------:R-:W-:Y:S05]  /*1260*/  BSYNC.RECONVERGENT B1 ;  /* 0x0000000000017941 */ /* 0x000fea0003800200 */
.L_x_39:
[----:B------:R-:W-:-:S04]  /*1270*/  HFMA2 R5, -RZ, RZ, 0, 0 ;  /* 0x00000000ff057431 */ /* 0x000fc800000001ff */
[----:B0-----:R-:W-:Y:S05]  /*1280*/  RET.REL.NODEC R4 `(_Z12update_layeriiifPfS_PKfS1_) ;  /* 0xffffffec045c7950 */ /* 0x001fea0003c3ffff */
.L_x_50:
        /* <DEDUP_REMOVED lines=15> */
.L_x_96:


//--------------------- .text._Z6z_gradiiiPKfPfS1_S0_ --------------------------
	.section	.text._Z6z_gradiiiPKfPfS1_S0_,"ax",@progbits
	.align	128
        .global         _Z6z_gradiiiPKfPfS1_S0_
        .type           _Z6z_gradiiiPKfPfS1_S0_,@function
        .size           _Z6z_gradiiiPKfPfS1_S0_,(.L_x_103 - _Z6z_gradiiiPKfPfS1_S0_)
        .other          _Z6z_gradiiiPKfPfS1_S0_,@"STO_CUDA_ENTRY STV_DEFAULT"
_Z6z_gradiiiPKfPfS1_S0_:
.text._Z6z_gradiiiPKfPfS1_S0_:
[----:B------:R-:W-:Y:S01]  /*0000*/  LDC R1, c[0x0][0x37c] ;  /* 0x0000df00ff017b82 */ /* 0x000fe20000000800 */
[----:B------:R-:W0:Y:S01]  /*0010*/  S2R R12, SR_TID.X ;  /* 0x00000000000c7919 */ /* 0x000e220000002100 */
[----:B------:R-:W1:Y:S06]  /*0020*/  LDCU UR8, c[0x0][0x384] ;  /* 0x00007080ff0877ac */ /* 0x000e6c0008000800 */
[----:B------:R-:W0:Y:S01]  /*0030*/  S2UR UR4, SR_CTAID.X ;  /* 0x00000000000479c3 */ /* 0x000e220000002500 */
[----:B------:R-:W-:Y:S01]  /*0040*/  HFMA2 R23, -RZ, RZ, 0, 0 ;  /* 0x00000000ff177431 */ /* 0x000fe200000001ff */
[----:B------:R-:W2:Y:S01]  /*0050*/  S2R R13, SR_TID.Y ;  /* 0x00000000000d7919 */ /* 0x000ea20000002200 */
[----:B------:R-:W3:Y:S05]  /*0060*/  LDCU.64 UR12, c[0x0][0x358] ;  /* 0x00006b00ff0c77ac */ /* 0x000eea0008000a00 */
[----:B------:R-:W0:Y:S08]  /*0070*/  LDC R3, c[0x0][0x360] ;  /* 0x0000d800ff037b82 */ /* 0x000e300000000800 */
[----:B------:R-:W2:Y:S01]  /*0080*/  S2UR UR5, SR_CTAID.Y ;  /* 0x00000000000579c3 */ /* 0x000ea20000002600 */
[----:B-1----:R-:W-:-:S07]  /*0090*/  UISETP.GE.AND UP0, UPT, UR8, 0x1, UPT ;  /* 0x000000010800788c */ /* 0x002fce000bf06270 */
[----:B------:R-:W2:Y:S01]  /*00a0*/  LDC R2, c[0x0][0x364] ;  /* 0x0000d900ff027b82 */ /* 0x000ea20000000800 */
[----:B0-----:R-:W-:Y:S02]  /*00b0*/  IMAD R0, R3, UR4, R12 ;  /* 0x0000000403007c24 */ /* 0x001fe4000f8e020c */
[----:B--2---:R-:W-:Y:S01]  /*00c0*/  IMAD R3, R2, UR5, R13 ;  /* 0x0000000502037c24 */ /* 0x004fe2000f8e020d */
[----:B---3--:R-:W-:Y:S06]  /*00d0*/  BRA.U !UP0, `(.L_x_51) ;  /* 0x0000000d08187547 */ /* 0x008fec000b800000 */
[----:B------:R-:W0:Y:S01]  /*00e0*/  S2UR UR6, SR_CgaCtaId ;  /* 0x00000000000679c3 */ /* 0x000e220000008800 */
[----:B------:R-:W-:Y:S01]  /*00f0*/  UMOV UR4, 0x400 ;  /* 0x0000040000047882 */ /* 0x000fe20000000000 */
[----:B------:R-:W-:Y:S02]  /*0100*/  UISETP.GE.U32.AND UP0, UPT, UR8, 0x11, UPT ;  /* 0x000000110800788c */ /* 0x000fe4000bf06070 */
[----:B------:R-:W-:Y:S01]  /*0110*/  IMAD R20, R0, UR8, RZ ;  /* 0x0000000800147c24 */ /* 0x000fe2000f8e02ff */
[----:B------:R-:W-:Y:S01]  /*0120*/  UIADD3 UR5, UPT, UPT, UR4, 0x400, URZ ;  /* 0x0000040004057890 */ /* 0x000fe2000fffe0ff */
[----:B------:R-:W-:Y:S01]  /*0130*/  MOV R23, RZ ;  /* 0x000000ff00177202 */ /* 0x000fe20000000f00 */
[----:B------:R-:W-:Y:S02]  /*0140*/  UIADD3 UR10, UPT, UPT, UR8, -0x1, URZ ;  /* 0xffffffff080a7890 */ /* 0x000fe4000fffe0ff */
[----:B0-----:R-:W-:Y:S02]  /*0150*/  ULEA UR5, UR6, UR5, 0x18 ;  /* 0x0000000506057291 */ /* 0x001fe4000f8ec0ff */
[----:B------:R-:W-:-:S04]  /*0160*/  ULEA UR4, UR6, UR4, 0x18 ;  /* 0x0000000406047291 */ /* 0x000fc8000f8ec0ff */
[C---:B------:R-:W-:Y:S02]  /*0170*/  LEA R16, R12.reuse, UR5, 0x2 ;  /* 0x000000050c107c11 */ /* 0x040fe4000f8e10ff */
[C---:B------:R-:W-:Y:S01]  /*0180*/  LEA R2, R13.reuse, UR4, 0x6 ;  /* 0x000000040d027c11 */ /* 0x040fe2000f8e30ff */
[----:B------:R-:W-:Y:S02]  /*0190*/  UMOV UR4, URZ ;  /* 0x000000ff00047c82 */ /* 0x000fe40008000000 */
[----:B------:R-:W-:Y:S01]  /*01a0*/  IMAD R19, R13, 0x60, R16 ;  /* 0x000000600d137824 */ /* 0x000fe200078e0210 */
[----:B------:R-:W-:Y:S01]  /*01b0*/  LEA R21, R12, R2, 0x2 ;  /* 0x000000020c157211 */ /* 0x000fe200078e10ff */
[----:B------:R-:W-:Y:S06]  /*01c0*/  BRA.U !UP0, `(.L_x_52) ;  /* 0x0000000508fc7547 */ /* 0x000fec000b800000 */
[----:B------:R-:W0:Y:S01]  /*01d0*/  LDCU.64 UR6, c[0x0][0x398] ;  /* 0x00007300ff0677ac */ /* 0x000e220008000a00 */
[-C--:B------:R-:W-:Y:S01]  /*01e0*/  IADD3 R18, PT, PT, R20, R13.reuse, RZ ;  /* 0x0000000d14127210 */ /* 0x080fe20007ffe0ff */
[----:B------:R-:W-:Y:S01]  /*01f0*/  IMAD R17, R3, UR8, R12 ;  /* 0x0000000803117c24 */ /* 0x000fe2000f8e020c */
[----:B------:R-:W-:Y:S01]  /*0200*/  MOV R23, RZ ;  /* 0x000000ff00177202 */ /* 0x000fe20000000f00 */
[----:B------:R-:W-:Y:S01]  /*0210*/  ULEA.HI UR4, UR10, 0x1, URZ, 0x1c ;  /* 0x000000010a047891 */ /* 0x000fe2000f8fe0ff */
[----:B------:R-:W-:Y:S01]  /*0220*/  MOV R15, R12 ;  /* 0x0000000c000f7202 */ /* 0x000fe20000000f00 */
[----:B------:R-:W1:Y:S01]  /*0230*/  LDCU UR9, c[0x0][0x384] ;  /* 0x00007080ff0977ac */ /* 0x000e620008000800 */
[----:B------:R-:W-:Y:S01]  /*0240*/  MOV R14, R13 ;  /* 0x0000000d000e7202 */ /* 0x000fe20000000f00 */
[----:B------:R-:W-:Y:S01]  /*0250*/  ULOP3.LUT UR4, UR4, 0x1ffffffe, URZ, 0xc0, !UPT ;  /* 0x1ffffffe04047892 */ /* 0x000fe2000f8ec0ff */
[----:B------:R-:W2:Y:S03]  /*0260*/  LDCU.64 UR14, c[0x0][0x390] ;  /* 0x00007200ff0e77ac */ /* 0x000ea60008000a00 */
[----:B------:R-:W-:-:S02]  /*0270*/  UIADD3 UR4, UPT, UPT, -UR4, URZ, URZ ;  /* 0x000000ff04047290 */ /* 0x000fc4000fffe1ff */
[----:B0-----:R-:W-:Y:S01]  /*0280*/  UIADD3 UR6, UP0, UPT, UR6, 0x40, URZ ;  /* 0x0000004006067890 */ /* 0x001fe2000ff1e0ff */
[----:B------:R-:W-:-:S03]  /*0290*/  UMOV UR5, 0x10 ;  /* 0x0000001000057882 */ /* 0x000fc60000000000 */
[----:B------:R-:W-:-:S12]  /*02a0*/  UIADD3.X UR7, UPT, UPT, URZ, UR7, URZ, UP0, !UPT ;  /* 0x00000007ff077290 */ /* 0x000fd800087fe4ff */
.L_x_53:
[----:B------:R-:W0:Y:S01]  /*02b0*/  LDC.64 R8, c[0x0][0x390] ;  /* 0x0000e400ff087b82 */ /* 0x000e220000000a00 */
[----:B-1----:R-:W-:Y:S01]  /*02c0*/  UMOV UR8, UR9 ;  /* 0x0000000900087c82 */ /* 0x002fe20008000000 */
[----:B------:R-:W-:Y:S01]  /*02d0*/  MOV R4, UR6 ;  /* 0x0000000600047c02 */ /* 0x000fe20008000f00 */
[----:B------:R-:W-:Y:S01]  /*02e0*/  HFMA2 R28, -RZ, RZ, 0, 0 ;  /* 0x00000000ff1c7431 */ /* 0x000fe200000001ff */
[----:B------:R-:W-:Y:S02]  /*02f0*/  ISETP.GE.AND P0, PT, R15, UR8, PT ;  /* 0x000000080f007c0c */ /* 0x000fe4000bf06270 */
[----:B------:R-:W-:Y:S02]  /*0300*/  CS2R R24, SRZ ;  /* 0x0000000000187805 */ /* 0x000fe4000001ff00 */
[----:B------:R-:W-:Y:S02]  /*0310*/  ISETP.GE.AND P1, PT, R14, UR8, PT ;  /* 0x000000080e007c0c */ /* 0x000fe4000bf26270 */
[----:B------:R-:W-:-:S03]  /*0320*/  MOV R5, UR7 ;  /* 0x0000000700057c02 */ /* 0x000fc60008000f00 */
[----:B------:R-:W-:-:S05]  /*0330*/  IMAD.WIDE R4, R17, 0x4, R4 ;  /* 0x0000000411047825 */ /* 0x000fca00078e0204 */
[----:B------:R-:W3:Y:S01]  /*0340*/  @!P0 LDG.E.CONSTANT R25, desc[UR12][R4.64+-0x40] ;  /* 0xffffc00c04198981 */ /* 0x000ee2000c1e9900 */
[----:B0-----:R-:W-:-:S05]  /*0350*/  IMAD.WIDE R8, R18, 0x4, R8 ;  /* 0x0000000412087825 */ /* 0x001fca00078e0208 */
[----:B------:R-:W4:Y:S01]  /*0360*/  @!P1 LDG.E.CONSTANT R28, desc[UR12][R8.64] ;  /* 0x0000000c081c9981 */ /* 0x000f22000c1e9900 */
[----:B------:R-:W-:Y:S02]  /*0370*/  IADD3 R6, PT, PT, R15, 0x10, RZ ;  /* 0x000000100f067810 */ /* 0x000fe40007ffe0ff */
[----:B------:R-:W-:Y:S02]  /*0380*/  IADD3 R7, PT, PT, R14, 0x10, RZ ;  /* 0x000000100e077810 */ /* 0x000fe40007ffe0ff */
[----:B------:R-:W-:Y:S02]  /*0390*/  ISETP.GE.AND P1, PT, R6, UR8, PT ;  /* 0x0000000806007c0c */ /* 0x000fe4000bf26270 */
[----:B------:R-:W-:Y:S02]  /*03a0*/  SHF.R.S32.HI R11, RZ, 0x1f, R14 ;  /* 0x0000001fff0b7819 */ /* 0x000fe4000001140e */
[----:B------:R-:W-:Y:S02]  /*03b0*/  IADD3 R10, P2, PT, R20, R14, RZ ;  /* 0x0000000e140a7210 */ /* 0x000fe40007f5e0ff */
[----:B------:R-:W-:-:S02]  /*03c0*/  ISETP.GE.AND P0, PT, R7, UR8, PT ;  /* 0x0000000807007c0c */ /* 0x000fc4000bf06270 */
[----:B------:R-:W-:Y:S02]  /*03d0*/  LEA.HI.X.SX32 R11, R20, R11, 0x1, P2 ;  /* 0x0000000b140b7211 */ /* 0x000fe400010f0eff */
[C---:B--2---:R-:W-:Y:S02]  /*03e0*/  LEA R6, P2, R10.reuse, UR14, 0x2 ;  /* 0x0000000e0a067c11 */ /* 0x044fe4000f8410ff */
[----:B------:R-:W-:Y:S01]  /*03f0*/  MOV R22, RZ ;  /* 0x000000ff00167202 */ /* 0x000fe20000000f00 */
[----:B------:R0:W2:Y:S01]  /*0400*/  @!P1 LDG.E.CONSTANT R24, desc[UR12][R4.64] ;  /* 0x0000000c04189981 */ /* 0x0000a2000c1e9900 */
[----:B------:R-:W-:-:S05]  /*0410*/  LEA.HI.X R7, R10, UR15, R11, 0x2, P2 ;  /* 0x0000000f0a077c11 */ /* 0x000fca00090f140b */
[----:B------:R1:W5:Y:S04]  /*0420*/  @!P0 LDG.E.CONSTANT R22, desc[UR12][R6.64+0x40] ;  /* 0x0000400c06168981 */ /* 0x000368000c1e9900 */
[----:B---3--:R-:W-:Y:S04]  /*0430*/  STS [R21], R25 ;  /* 0x0000001915007388 */ /* 0x008fe80000000800 */
[----:B----4-:R-:W-:Y:S01]  /*0440*/  STS [R19], R28 ;  /* 0x0000001c13007388 */ /* 0x010fe20000000800 */
[----:B------:R-:W-:Y:S06]  /*0450*/  BAR.SYNC.DEFER_BLOCKING 0x0 ;  /* 0x0000000000007b1d */ /* 0x000fec0000010000 */
[----:B------:R-:W-:Y:S04]  /*0460*/  LDS R27, [R16] ;  /* 0x00000000101b7984 */ /* 0x000fe80000000800 */
[----:B------:R-:W3:Y:S04]  /*0470*/  LDS.128 R8, [R2] ;  /* 0x0000000002087984 */ /* 0x000ee80000000c00 */
[----:B------:R-:W4:Y:S04]  /*0480*/  LDS R29, [R16+0x60] ;  /* 0x00006000101d7984 */ /* 0x000f280000000800 */
[----:B0-----:R-:W0:Y:S04]  /*0490*/  LDS R4, [R16+0xc0] ;  /* 0x0000c00010047984 */ /* 0x001e280000000800 */
[----:B------:R-:W2:Y:S04]  /*04a0*/  LDS R26, [R16+0x120] ;  /* 0x00012000101a7984 */ /* 0x000ea80000000800 */
[----:B------:R-:W-:Y:S01]  /*04b0*/  LDS R28, [R16+0x5a0] ;  /* 0x0005a000101c7984 */ /* 0x000fe20000000800 */
[----:B---3--:R-:W-:-:S03]  /*04c0*/  FFMA R8, R8, R27, R23 ;  /* 0x0000001b08087223 */ /* 0x008fc60000000017 */
[----:B------:R-:W-:Y:S01]  /*04d0*/  LDS R23, [R16+0x1e0] ;  /* 0x0001e00010177984 */ /* 0x000fe20000000800 */
[----:B----4-:R-:W-:-:S03]  /*04e0*/  FFMA R9, R29, R9, R8 ;  /* 0x000000091d097223 */ /* 0x010fc60000000008 */
[----:B------:R-:W-:Y:S01]  /*04f0*/  LDS R8, [R16+0x180] ;  /* 0x0001800010087984 */ /* 0x000fe20000000800 */
[----:B0-----:R-:W-:-:S03]  /*0500*/  FFMA R9, R4, R10, R9 ;  /* 0x0000000a04097223 */ /* 0x001fc60000000009 */
[----:B-1----:R-:W0:Y:S04]  /*0510*/  LDS.128 R4, [R2+0x10] ;  /* 0x0000100002047984 */ /* 0x002e280000000c00 */
[----:B------:R-:W1:Y:S01]  /*0520*/  LDS R10, [R16+0x240] ;  /* 0x00024000100a7984 */ /* 0x000e620000000800 */
[----:B--2---:R-:W-:-:S03]  /*0530*/  FFMA R9, R26, R11, R9 ;  /* 0x0000000b1a097223 */ /* 0x004fc60000000009 */
[----:B------:R-:W2:Y:S01]  /*0540*/  LDS R26, [R16+0x2a0] ;  /* 0x0002a000101a7984 */ /* 0x000ea20000000800 */
[----:B0-----:R-:W-:-:S04]  /*0550*/  FFMA R4, R4, R8, R9 ;  /* 0x0000000804047223 */ /* 0x001fc80000000009 */
[----:B------:R-:W-:Y:S02]  /*0560*/  FFMA R5, R23, R5, R4 ;  /* 0x0000000517057223 */ /* 0x000fe40000000004 */
[----:B------:R-:W-:Y:S02]  /*0570*/  LDS R4, [R16+0x300] ;  /* 0x0003000010047984 */ /* 0x000fe40000000800 */
[----:B-1----:R-:W-:Y:S02]  /*0580*/  FFMA R5, R10, R6, R5 ;  /* 0x000000060a057223 */ /* 0x002fe40000000005 */
[----:B------:R-:W0:Y:S04]  /*0590*/  LDS.128 R8, [R2+0x20] ;  /* 0x0000200002087984 */ /* 0x000e280000000c00 */
[----:B------:R-:W1:Y:S04]  /*05a0*/  LDS R23, [R16+0x360] ;  /* 0x0003600010177984 */ /* 0x000e680000000800 */
[----:B------:R-:W3:Y:S01]  /*05b0*/  LDS R6, [R16+0x3c0] ;  /* 0x0003c00010067984 */ /* 0x000ee20000000800 */
[----:B--2---:R-:W-:-:S03]  /*05c0*/  FFMA R5, R26, R7, R5 ;  /* 0x000000071a057223 */ /* 0x004fc60000000005 */
[----:B------:R-:W-:Y:S01]  /*05d0*/  LDS R26, [R16+0x4e0] ;  /* 0x0004e000101a7984 */ /* 0x000fe20000000800 */
[----:B0-----:R-:W-:-:S03]  /*05e0*/  FFMA R4, R8, R4, R5 ;  /* 0x0000000408047223 */ /* 0x001fc60000000005 */
[----:B------:R-:W0:Y:S01]  /*05f0*/  LDS R8, [R16+0x420] ;  /* 0x0004200010087984 */ /* 0x000e220000000800 */
[----:B-1----:R-:W-:-:S03]  /*0600*/  FFMA R9, R23, R9, R4 ;  /* 0x0000000917097223 */ /* 0x002fc60000000004 */
[----:B------:R-:W-:Y:S01]  /*0610*/  LDS R23, [R16+0x540] ;  /* 0x0005400010177984 */ /* 0x000fe20000000800 */
[----:B---3--:R-:W-:-:S03]  /*0620*/  FFMA R9, R6, R10, R9 ;  /* 0x0000000a06097223 */ /* 0x008fc60000000009 */
[----:B------:R-:W-:Y:S04]  /*0630*/  LDS R10, [R16+0x480] ;  /* 0x00048000100a7984 */ /* 0x000fe80000000800 */
[----:B------:R-:W1:Y:S01]  /*0640*/  LDS.128 R4, [R2+0x30] ;  /* 0x0000300002047984 */ /* 0x000e620000000c00 */
[----:B------:R-:W-:Y:S06]  /*0650*/  BAR.SYNC.DEFER_BLOCKING 0x0 ;  /* 0x0000000000007b1d */ /* 0x000fec0000010000 */
[----:B------:R-:W-:Y:S04]  /*0660*/  STS [R21], R24 ;  /* 0x0000001815007388 */ /* 0x000fe80000000800 */
[----:B-----5:R-:W-:Y:S01]  /*0670*/  STS [R19], R22 ;  /* 0x0000001613007388 */ /* 0x020fe20000000800 */
[----:B------:R-:W-:Y:S01]  /*0680*/  BAR.SYNC.DEFER_BLOCKING 0x0 ;  /* 0x0000000000007b1d */ /* 0x000fe20000010000 */
[----:B0-----:R-:W-:-:S04]  /*0690*/  FFMA R9, R8, R11, R9 ;  /* 0x0000000b08097223 */ /* 0x001fc80000000009 */
[----:B-1----:R-:W-:Y:S01]  /*06a0*/  FFMA R27, R4, R10, R9 ;  /* 0x0000000a041b7223 */ /* 0x002fe20000000009 */
[----:B------:R-:W-:Y:S04]  /*06b0*/  LDS R25, [R16] ;  /* 0x0000000010197984 */ /* 0x000fe80000000800 */
[----:B------:R-:W0:Y:S01]  /*06c0*/  LDS.128 R8, [R2] ;  /* 0x0000000002087984 */ /* 0x000e220000000c00 */
[----:B------:R-:W-:-:S03]  /*06d0*/  FFMA R4, R26, R5, R27 ;  /* 0x000000051a047223 */ /* 0x000fc6000000001b */
[----:B------:R-:W1:Y:S01]  /*06e0*/  LDS R26, [R16+0x60] ;  /* 0x00006000101a7984 */ /* 0x000e620000000800 */
[----:B------:R-:W-:-:S03]  /*06f0*/  FFMA R5, R23, R6, R4 ;  /* 0x0000000617057223 */ /* 0x000fc60000000004 */
[----:B------:R-:W2:Y:S01]  /*0700*/  LDS R23, [R16+0xc0] ;  /* 0x0000c00010177984 */ /* 0x000ea20000000800 */
[----:B------:R-:W-:-:S03]  /*0710*/  FFMA R5, R28, R7, R5 ;  /* 0x000000071c057223 */ /* 0x000fc60000000005 */
[----:B------:R-:W3:Y:S04]  /*0720*/  LDS R24, [R16+0x120] ;  /* 0x0001200010187984 */ /* 0x000ee80000000800 */
[----:B------:R-:W-:Y:S01]  /*0730*/  LDS R22, [R16+0x1e0] ;  /* 0x0001e00010167984 */ /* 0x000fe20000000800 */
[----:B0-----:R-:W-:-:S03]  /*0740*/  FFMA R27, R8, R25, R5 ;  /* 0x00000019081b7223 */ /* 0x001fc60000000005 */
[----:B------:R-:W-:Y:S04]  /*0750*/  LDS R25, [R16+0x180] ;  /* 0x0001800010197984 */ /* 0x000fe80000000800 */
[----:B------:R-:W0:Y:S01]  /*0760*/  LDS.128 R4, [R2+0x10] ;  /* 0x0000100002047984 */ /* 0x000e220000000c00 */
[----:B-1----:R-:W-:-:S04]  /*0770*/  FFMA R26, R26, R9, R27 ;  /* 0x000000091a1a7223 */ /* 0x002fc8000000001b */
[----:B--2---:R-:W-:Y:S02]  /*0780*/  FFMA R9, R23, R10, R26 ;  /* 0x0000000a17097223 */ /* 0x004fe4000000001a */
[----:B------:R-:W1:Y:S02]  /*0790*/  LDS R23, [R16+0x240] ;  /* 0x0002400010177984 */ /* 0x000e640000000800 */
[----:B---3--:R-:W-:Y:S02]  /*07a0*/  FFMA R9, R24, R11, R9 ;  /* 0x0000000b18097223 */ /* 0x008fe40000000009 */
[----:B------:R-:W2:Y:S04]  /*07b0*/  LDS R26, [R16+0x2a0] ;  /* 0x0002a000101a7984 */ /* 0x000ea80000000800 */
[----:B------:R-:W-:Y:S01]  /*07c0*/  LDS R24, [R16+0x360] ;  /* 0x0003600010187984 */ /* 0x000fe20000000800 */
[----:B0-----:R-:W-:-:S03]  /*07d0*/  FFMA R27, R4, R25, R9 ;  /* 0x00000019041b7223 */ /* 0x001fc60000000009 */
[----:B------:R-:W-:Y:S04]  /*07e0*/  LDS R25, [R16+0x300] ;  /* 0x0003000010197984 */ /* 0x000fe80000000800 */
[----:B------:R-:W0:Y:S01]  /*07f0*/  LDS.128 R8, [R2+0x20] ;  /* 0x0000200002087984 */ /* 0x000e220000000c00 */
[----:B------:R-:W-:-:S04]  /*0800*/  FFMA R22, R22, R5, R27 ;  /* 0x0000000516167223 */ /* 0x000fc8000000001b */
[----:B-1----:R-:W-:Y:S02]  /*0810*/  FFMA R5, R23, R6, R22 ;  /* 0x0000000617057223 */ /* 0x002fe40000000016 */
[----:B------:R-:W1:Y:S02]  /*0820*/  LDS R23, [R16+0x3c0] ;  /* 0x0003c00010177984 */ /* 0x000e640000000800 */
[----:B--2---:R-:W-:Y:S02]  /*0830*/  FFMA R5, R26, R7, R5 ;  /* 0x000000071a057223 */ /* 0x004fe40000000005 */
[----:B------:R-:W2:Y:S02]  /*0840*/  LDS R22, [R16+0x420] ;  /* 0x0004200010167984 */ /* 0x000ea40000000800 */
[----:B0-----:R-:W-:Y:S02]  /*0850*/  FFMA R27, R8, R25, R5 ;  /* 0x00000019081b7223 */ /* 0x001fe40000000005 */
[----:B------:R-:W-:Y:S04]  /*0860*/  LDS R25, [R16+0x480] ;  /* 0x0004800010197984 */ /* 0x000fe80000000800 */
[----:B------:R-:W0:Y:S01]  /*0870*/  LDS.128 R4, [R2+0x30] ;  /* 0x0000300002047984 */ /* 0x000e220000000c00 */
[----:B------:R-:W-:-:S03]  /*0880*/  FFMA R24, R24, R9, R27 ;  /* 0x0000000918187223 */ /* 0x000fc6000000001b */
[----:B------:R-:W3:Y:S04]  /*0890*/  LDS R27, [R16+0x4e0] ;  /* 0x0004e000101b7984 */ /* 0x000ee80000000800 */
[----:B------:R-:W4:Y:S04]  /*08a0*/  LDS R9, [R16+0x540] ;  /* 0x0005400010097984 */ /* 0x000f280000000800 */
[----:B------:R-:W5:Y:S01]  /*08b0*/  LDS R8, [R16+0x5a0] ;  /* 0x0005a00010087984 */ /* 0x000f620000000800 */
[----:B-1----:R-:W-:Y:S01]  /*08c0*/  FFMA R23, R23, R10, R24 ;  /* 0x0000000a17177223 */ /* 0x002fe20000000018 */
[----:B------:R-:W-:-:S03]  /*08d0*/  UIADD3 UR4, UPT, UPT, UR4, 0x2, URZ ;  /* 0x0000000204047890 */ /* 0x000fc6000fffe0ff */
[----:B--2---:R-:W-:Y:S01]  /*08e0*/  FFMA R11, R22, R11, R23 ;  /* 0x0000000b160b7223 */ /* 0x004fe20000000017 */
[----:B------:R-:W-:Y:S01]  /*08f0*/  UISETP.NE.AND UP0, UPT, UR4, URZ, UPT ;  /* 0x000000ff0400728c */ /* 0x000fe2000bf05270 */
[----:B------:R-:W-:Y:S02]  /*0900*/  IADD3 R14, PT, PT, R14, 0x20, RZ ;  /* 0x000000200e0e7810 */ /* 0x000fe40007ffe0ff */
[----:B------:R-:W-:Y:S02]  /*0910*/  IADD3 R15, PT, PT, R15, 0x20, RZ ;  /* 0x000000200f0f7810 */ /* 0x000fe40007ffe0ff */
[----:B------:R-:W-:Y:S02]  /*0920*/  IADD3 R18, PT, PT, R18, 0x20, RZ ;  /* 0x0000002012127810 */ /* 0x000fe40007ffe0ff */
[----:B------:R-:W-:Y:S01]  /*0930*/  IADD3 R17, PT, PT, R17, 0x20, RZ ;  /* 0x0000002011117810 */ /* 0x000fe20007ffe0ff */
[----:B0-----:R-:W-:-:S04]  /*0940*/  FFMA R4, R4, R25, R11 ;  /* 0x0000001904047223 */ /* 0x001fc8000000000b */
[----:B---3--:R-:W-:-:S04]  /*0950*/  FFMA R4, R27, R5, R4 ;  /* 0x000000051b047223 */ /* 0x008fc80000000004 */
[----:B----4-:R-:W-:Y:S01]  /*0960*/  FFMA R9, R9, R6, R4 ;  /* 0x0000000609097223 */ /* 0x010fe20000000004 */
[----:B------:R-:W-:-:S03]  /*0970*/  UIADD3 UR5, UPT, UPT, UR5, 0x20, URZ ;  /* 0x0000002005057890 */ /* 0x000fc6000fffe0ff */
[----:B-----5:R-:W-:Y:S01]  /*0980*/  FFMA R23, R8, R7, R9 ;  /* 0x0000000708177223 */ /* 0x020fe20000000009 */
[----:B------:R-:W-:Y:S06]  /*0990*/  BAR.SYNC.DEFER_BLOCKING 0x0 ;  /* 0x0000000000007b1d */ /* 0x000fec0000010000 */
[----:B------:R-:W-:Y:S05]  /*09a0*/  BRA.U UP0, `(.L_x_53) ;  /* 0xfffffff900407547 */ /* 0x000fea000b83ffff */
[----:B------:R-:W-:-:S12]  /*09b0*/  UIADD3 UR4, UPT, UPT, UR5, -0x10, URZ ;  /* 0xfffffff005047890 */ /* 0x000fd8000fffe0ff */
.L_x_52:
[----:B------:R-:W-:-:S09]  /*09c0*/  ULOP3.LUT UP0, URZ, UR10, 0x10, URZ, 0xc0, !UPT ;  /* 0x000000100aff7892 */ /* 0x000fd2000f80c0ff */
[----:B------:R-:W-:Y:S05]  /*09d0*/  BRA.U UP0, `(.L_x_51) ;  /* 0x0000000100d87547 */ /* 0x000fea000b800000 */
[----:B------:R-:W-:Y:S01]  /*09e0*/  IADD3 R12, PT, PT, R12, UR4, RZ ;  /* 0x000000040c0c7c10 */ /* 0x000fe2000fffe0ff */
[----:B------:R-:W-:Y:S01]  /*09f0*/  HFMA2 R14, -RZ, RZ, 0, 0 ;  /* 0x00000000ff0e7431 */ /* 0x000fe200000001ff */
[----:B------:R-:W-:Y:S02]  /*0a00*/  IADD3 R13, PT, PT, R13, UR4, RZ ;  /* 0x000000040d0d7c10 */ /* 0x000fe4000fffe0ff */
[----:B------:R-:W-:Y:S02]  /*0a10*/  ISETP.GE.AND P0, PT, R12, UR8, PT ;  /* 0x000000080c007c0c */ /* 0x000fe4000bf06270 */
[----:B------:R-:W-:Y:S02]  /*0a20*/  ISETP.GE.AND P1, PT, R13, UR8, PT ;  /* 0x000000080d007c0c */ /* 0x000fe4000bf26270 */
[----:B------:R-:W-:-:S09]  /*0a30*/  MOV R22, RZ ;  /* 0x000000ff00167202 */ /* 0x000fd20000000f00 */
[----:B------:R-:W0:Y:S01]  /*0a40*/  @!P0 LDC.64 R8, c[0x0][0x398] ;  /* 0x0000e600ff088b82 */ /* 0x000e220000000a00 */
[----:B------:R-:W-:Y:S01]  /*0a50*/  @!P0 IMAD R7, R3, UR8, R12 ;  /* 0x0000000803078c24 */ /* 0x000fe2000f8e020c */
[----:B------:R-:W-:-:S06]  /*0a60*/  @!P1 IADD3 R13, PT, PT, R20, R13, RZ ;  /* 0x0000000d140d9210 */ /* 0x000fcc0007ffe0ff */
[----:B------:R-:W1:Y:S01]  /*0a70*/  @!P1 LDC.64 R4, c[0x0][0x390] ;  /* 0x0000e400ff049b82 */ /* 0x000e620000000a00 */
[----:B0-----:R-:W-:-:S05]  /*0a80*/  @!P0 IMAD.WIDE R8, R7, 0x4, R8 ;  /* 0x0000000407088825 */ /* 0x001fca00078e0208 */
[----:B------:R-:W2:Y:S01]  /*0a90*/  @!P0 LDG.E.CONSTANT R14, desc[UR12][R8.64] ;  /* 0x0000000c080e8981 */ /* 0x000ea2000c1e9900 */
[----:B-1----:R-:W-:-:S05]  /*0aa0*/  @!P1 IMAD.WIDE R12, R13, 0x4, R4 ;  /* 0x000000040d0c9825 */ /* 0x002fca00078e0204 */
[----:B------:R-:W3:Y:S04]  /*0ab0*/  @!P1 LDG.E.CONSTANT R22, desc[UR12][R12.64] ;  /* 0x0000000c0c169981 */ /* 0x000ee8000c1e9900 */
[----:B--2---:R-:W-:Y:S04]  /*0ac0*/  STS [R21], R14 ;  /* 0x0000000e15007388 */ /* 0x004fe80000000800 */
[----:B---3--:R-:W-:Y:S01]  /*0ad0*/  STS [R19], R22 ;  /* 0x0000001613007388 */ /* 0x008fe20000000800 */
[----:B------:R-:W-:Y:S06]  /*0ae0*/  BAR.SYNC.DEFER_BLOCKING 0x0 ;  /* 0x0000000000007b1d */ /* 0x000fec0000010000 */
[----:B------:R-:W-:Y:S04]  /*0af0*/  LDS R15, [R16] ;  /* 0x00000000100f7984 */ /* 0x000fe80000000800 */
[----:B------:R-:W0:Y:S04]  /*0b00*/  LDS.128 R4, [R2] ;  /* 0x0000000002047984 */ /* 0x000e280000000c00 */
[----:B------:R-:W1:Y:S04]  /*0b10*/  LDS R29, [R16+0x60] ;  /* 0x00006000101d7984 */ /* 0x000e680000000800 */
[----:B------:R-:W2:Y:S04]  /*0b20*/  LDS R27, [R16+0xc0] ;  /* 0x0000c000101b7984 */ /* 0x000ea80000000800 */
[----:B------:R-:W3:Y:S04]  /*0b30*/  LDS R20, [R16+0x120] ;  /* 0x0001200010147984 */ /* 0x000ee80000000800 */
[----:B------:R-:W-:Y:S04]  /*0b40*/  LDS R17, [R16+0x180] ;  /* 0x0001800010117984 */ /* 0x000fe80000000800 */
[----:B------:R-:W4:Y:S04]  /*0b50*/  LDS.128 R8, [R2+0x10] ;  /* 0x0000100002087984 */ /* 0x000f280000000c00 */
[----:B------:R-:W5:Y:S04]  /*0b60*/  LDS R18, [R16+0x1e0] ;  /* 0x0001e00010127984 */ /* 0x000f680000000800 */
[----:B------:R-:W5:Y:S04]  /*0b70*/  LDS R25, [R16+0x240] ;  /* 0x0002400010197984 */ /* 0x000f680000000800 */
[----:B------:R-:W5:Y:S04]  /*0b80*/  LDS R24, [R16+0x2a0] ;  /* 0x0002a00010187984 */ /* 0x000f680000000800 */
[----:B------:R-:W-:Y:S01]  /*0b90*/  LDS R19, [R16+0x300] ;  /* 0x0003000010137984 */ /* 0x000fe20000000800 */
[----:B0-----:R-:W-:-:S03]  /*0ba0*/  FFMA R22, R4, R15, R23 ;  /* 0x0000000f04167223 */ /* 0x001fc60000000017 */
[----:B------:R-:W-:Y:S04]  /*0bb0*/  LDS R26, [R16+0x4e0] ;  /* 0x0004e000101a7984 */ /* 0x000fe80000000800 */
[----:B------:R-:W0:Y:S01]  /*0bc0*/  LDS.128 R12, [R2+0x20] ;  /* 0x00002000020c7984 */ /* 0x000e220000000c00 */
[----:B-1----:R-:W-:-:S03]  /*0bd0*/  FFMA R22, R29, R5, R22 ;  /* 0x000000051d167223 */ /* 0x002fc60000000016 */
[----:B------:R-:W1:Y:S01]  /*0be0*/  LDS R4, [R16+0x360] ;  /* 0x0003600010047984 */ /* 0x000e620000000800 */
[----:B--2---:R-:W-:-:S03]  /*0bf0*/  FFMA R27, R27, R6, R22 ;  /* 0x000000061b1b7223 */ /* 0x004fc60000000016 */
[----:B------:R-:W2:Y:S01]  /*0c00*/  LDS R5, [R16+0x3c0] ;  /* 0x0003c00010057984 */ /* 0x000ea20000000800 */
[----:B---3--:R-:W-:-:S03]  /*0c10*/  FFMA R27, R20, R7, R27 ;  /* 0x00000007141b7223 */ /* 0x008fc6000000001b */
[----:B------:R-:W3:Y:S04]  /*0c20*/  LDS R6, [R16+0x420] ;  /* 0x0004200010067984 */ /* 0x000ee80000000800 */
[----:B------:R-:W-:Y:S04]  /*0c30*/  LDS R7, [R16+0x480] ;  /* 0x0004800010077984 */ /* 0x000fe80000000800 */
[----:B------:R-:W3:Y:S01]  /*0c40*/  LDS.128 R20, [R2+0x30] ;  /* 0x0000300002147984 */ /* 0x000ee20000000c00 */
[----:B----4-:R-:W-:-:S03]  /*0c50*/  FFMA R27, R8, R17, R27 ;  /* 0x00000011081b7223 */ /* 0x010fc6000000001b */
[----:B------:R-:W4:Y:S01]  /*0c60*/  LDS R17, [R16+0x540] ;  /* 0x0005400010117984 */ /* 0x000f220000000800 */
[----:B-----5:R-:W-:-:S03]  /*0c70*/  FFMA R18, R18, R9, R27 ;  /* 0x0000000912127223 */ /* 0x020fc6000000001b */
[----:B------:R-:W5:Y:S01]  /*0c80*/  LDS R8, [R16+0x5a0] ;  /* 0x0005a00010087984 */ /* 0x000f620000000800 */
[----:B------:R-:W-:-:S04]  /*0c90*/  FFMA R25, R25, R10, R18 ;  /* 0x0000000a19197223 */ /* 0x000fc80000000012 */
[----:B------:R-:W-:-:S04]  /*0ca0*/  FFMA R11, R24, R11, R25 ;  /* 0x0000000b180b7223 */ /* 0x000fc80000000019 */
[----:B0-----:R-:W-:-:S04]  /*0cb0*/  FFMA R11, R12, R19, R11 ;  /* 0x000000130c0b7223 */ /* 0x001fc8000000000b */
[----:B-1----:R-:W-:-:S04]  /*0cc0*/  FFMA R4, R4, R13, R11 ;  /* 0x0000000d04047223 */ /* 0x002fc8000000000b */
[----:B--2---:R-:W-:-:S04]  /*0cd0*/  FFMA R5, R5, R14, R4 ;  /* 0x0000000e05057223 */ /* 0x004fc80000000004 */
[----:B---3--:R-:W-:-:S04]  /*0ce0*/  FFMA R5, R6, R15, R5 ;  /* 0x0000000f06057223 */ /* 0x008fc80000000005 */
[----:B------:R-:W-:-:S04]  /*0cf0*/  FFMA R5, R20, R7, R5 ;  /* 0x0000000714057223 */ /* 0x000fc80000000005 */
[----:B------:R-:W-:-:S04]  /*0d00*/  FFMA R26, R26, R21, R5 ;  /* 0x000000151a1a7223 */ /* 0x000fc80000000005 */
[----:B----4-:R-:W-:-:S04]  /*0d10*/  FFMA R17, R17, R22, R26 ;  /* 0x0000001611117223 */ /* 0x010fc8000000001a */
[----:B-----5:R-:W-:Y:S01]  /*0d20*/  FFMA R23, R8, R23, R17 ;  /* 0x0000001708177223 */ /* 0x020fe20000000011 */
[----:B------:R-:W-:Y:S06]  /*0d30*/  BAR.SYNC.DEFER_BLOCKING 0x0 ;  /* 0x0000000000007b1d */ /* 0x000fec0000010000 */
.L_x_51:
[----:B------:R-:W0:Y:S01]  /*0d40*/  LDC.64 R4, c[0x0][0x3a8] ;  /* 0x0000ea00ff047b82 */ /* 0x000e220000000a00 */
[----:B------:R-:W1:Y:S02]  /*0d50*/  LDCU UR4, c[0x0][0x388] ;  /* 0x00007100ff0477ac */ /* 0x000e640008000800 */
[----:B-1----:R-:W-:-:S04]  /*0d60*/  IMAD R7, R3, UR4, R0 ;  /* 0x0000000403077c24 */ /* 0x002fc8000f8e0200 */
[C---:B0-----:R-:W-:Y:S02]  /*0d70*/  IMAD.WIDE R2, R7.reuse, 0x4, R4 ;  /* 0x0000000407027825 */ /* 0x041fe400078e0204 */
[----:B------:R-:W0:Y:S04]  /*0d80*/  LDC.64 R4, c[0x0][0x3a0] ;  /* 0x0000e800ff047b82 */ /* 0x000e280000000a00 */
[----:B------:R-:W2:Y:S01]  /*0d90*/  LDG.E.CONSTANT R2, desc[UR12][R2.64] ;  /* 0x0000000c02027981 */ /* 0x000ea2000c1e9900 */
[----:B0-----:R-:W-:Y:S01]  /*0da0*/  IMAD.WIDE R4, R7, 0x4, R4 ;  /* 0x0000000407047825 */ /* 0x001fe200078e0204 */
[----:B--2---:R-:W-:-:S04]  /*0db0*/  FSETP.GT.AND P0, PT, R2, RZ, PT ;  /* 0x000000ff0200720b */ /* 0x004fc80003f04000 */
[----:B------:R-:W-:-:S05]  /*0dc0*/  FSEL R23, R23, RZ, P0 ;  /* 0x000000ff17177208 */ /* 0x000fca0000000000 */
[----:B------:R-:W-:Y:S01]  /*0dd0*/  STG.E desc[UR12][R4.64], R23 ;  /* 0x0000001704007986 */ /* 0x000fe2000c10190c */
[----:B------:R-:W-:Y:S05]  /*0de0*/  EXIT ;  /* 0x000000000000794d */ /* 0x000fea0003800000 */
.L_x_54:
        /* <DEDUP_REMOVED lines=9> */
.L_x_103:


//--------------------- .text._Z12forward_reluiiiPKfPfS1_S1_ --------------------------
	.section	.text._Z12forward_reluiiiPKfPfS1_S1_,"ax",@progbits
	.align	128
        .global         _Z12forward_reluiiiPKfPfS1_S1_
        .type           _Z12forward_reluiiiPKfPfS1_S1_,@function
        .size           _Z12forward_reluiiiPKfPfS1_S1_,(.L_x_104 - _Z12forward_reluiiiPKfPfS1_S1_)
        .other          _Z12forward_reluiiiPKfPfS1_S1_,@"STO_CUDA_ENTRY STV_DEFAULT"
_Z12forward_reluiiiPKfPfS1_S1_:
.text._Z12forward_reluiiiPKfPfS1_S1_:
[----:B------:R-:W-:Y:S01]  /*0000*/  LDC R1, c[0x0][0x37c] ;  /* 0x0000df00ff017b82 */ /* 0x000fe20000000800 */
[----:B------:R-:W0:Y:S07]  /*0010*/  S2R R11, SR_CTAID.X ;  /* 0x00000000000b7919 */ /* 0x000e2e0000002500 */
[----:B------:R-:W1:Y:S01]  /*0020*/  LDC R5, c[0x0][0x388] ;  /* 0x0000e200ff057b82 */ /* 0x000e620000000800 */
[----:B------:R-:W2:Y:S01]  /*0030*/  LDCU UR4, c[0x0][0x380] ;  /* 0x00007000ff0477ac */ /* 0x000ea20008000800 */
[----:B------:R-:W0:Y:S01]  /*0040*/  S2R R0, SR_TID.X ;  /* 0x0000000000007919 */ /* 0x000e220000002100 */
[----:B------:R-:W3:Y:S01]  /*0050*/  S2R R4, SR_CTAID.Y ;  /* 0x0000000000047919 */ /* 0x000ee20000002600 */
[----:B------:R-:W3:Y:S01]  /*0060*/  S2R R3, SR_TID.Y ;  /* 0x0000000000037919 */ /* 0x000ee20000002200 */
[----:B0-----:R-:W-:-:S04]  /*0070*/  LEA R6, R11, R0, 0x4 ;  /* 0x000000000b067211 */ /* 0x001fc800078e20ff */
[----:B-1----:R-:W-:Y:S02]  /*0080*/  ISETP.GE.AND P0, PT, R6, R5, PT ;  /* 0x000000050600720c */ /* 0x002fe40003f06270 */
[----:B---3--:R-:W-:-:S04]  /*0090*/  LEA R4, R4, R3, 0x4 ;  /* 0x0000000304047211 */ /* 0x008fc800078e20ff */
[----:B--2---:R-:W-:-:S13]  /*00a0*/  ISETP.GE.OR P0, PT, R4, UR4, P0 ;  /* 0x0000000404007c0c */ /* 0x004fda0008706670 */
[----:B------:R-:W-:Y:S05]  /*00b0*/  @P0 EXIT ;  /* 0x000000000000094d */ /* 0x000fea0003800000 */
[----:B------:R-:W0:Y:S01]  /*00c0*/  LDC.64 R8, c[0x0][0x3a0] ;  /* 0x0000e800ff087b82 */ /* 0x000e220000000a00 */
[----:B------:R-:W1:Y:S01]  /*00d0*/  LDCU.64 UR14, c[0x0][0x358] ;  /* 0x00006b00ff0e77ac */ /* 0x000e620008000a00 */
[----:B------:R-:W2:Y:S01]  /*00e0*/  LDCU UR6, c[0x0][0x384] ;  /* 0x00007080ff0677ac */ /* 0x000ea20008000800 */
[----:B0-----:R-:W-:-:S05]  /*00f0*/  IMAD.WIDE R8, R6, 0x4, R8 ;  /* 0x0000000406087825 */ /* 0x001fca00078e0208 */
[----:B-1----:R0:W5:Y:S01]  /*0100*/  LDG.E.CONSTANT R23, desc[UR14][R8.64] ;  /* 0x0000000e08177981 */ /* 0x002162000c1e9900 */
[----:B--2---:R-:W-:-:S09]  /*0110*/  UISETP.GE.AND UP0, UPT, UR6, 0x1, UPT ;  /* 0x000000010600788c */ /* 0x004fd2000bf06270 */
[----:B0-----:R-:W-:Y:S05]  /*0120*/  BRA.U !UP0, `(.L_x_55) ;  /* 0x0000001508e87547 */ /* 0x001fea000b800000 */
[----:B------:R-:W0:Y:S01]  /*0130*/  S2UR UR10, SR_CgaCtaId ;  /* 0x00000000000a79c3 */ /* 0x000e220000008800 */
[----:B------:R-:W-:Y:S02]  /*0140*/  UISETP.GE.U32.AND UP1, UPT, UR6, 0x31, UPT ;  /* 0x000000310600788c */ /* 0x000fe4000bf26070 */
[----:B------:R-:W-:Y:S01]  /*0150*/  IMAD R2, R4, UR6, R0 ;  /* 0x0000000604027c24 */ /* 0x000fe2000f8e0200 */
[----:B------:R-:W-:Y:S01]  /*0160*/  UIADD3 UR11, UPT, UPT, UR6, -0x1, URZ ;  /* 0xffffffff060b7890 */ /* 0x000fe2000fffe0ff */
[----:B------:R-:W-:Y:S01]  /*0170*/  UMOV UR9, 0x400 ;  /* 0x0000040000097882 */ /* 0x000fe20000000000 */
[----:B------:R-:W-:Y:S02]  /*0180*/  UMOV UR4, URZ ;  /* 0x000000ff00047c82 */ /* 0x000fe40008000000 */
[----:B------:R-:W-:-:S04]  /*0190*/  ULEA.HI UR5, UR11, 0x1, URZ, 0x1c ;  /* 0x000000010b057891 */ /* 0x000fc8000f8fe0ff */
[----:B------:R-:W-:Y:S02]  /*01a0*/  ULOP3.LUT UP0, UR12, UR5, 0x3, URZ, 0xc0, !UPT ;  /* 0x00000003050c7892 */ /* 0x000fe4000f80c0ff */
[----:B0-----:R-:W-:Y:S01]  /*01b0*/  ULEA UR13, UR10, UR9, 0x18 ;  /* 0x000000090a0d7291 */ /* 0x001fe2000f8ec0ff */
[----:B------:R-:W-:Y:S11]  /*01c0*/  BRA.U !UP1, `(.L_x_56) ;  /* 0x0000000d09407547 */ /* 0x000ff6000b800000 */
[C---:B------:R-:W-:Y:S01]  /*01d0*/  IADD3 R7, PT, PT, R3.reuse, 0x10, RZ ;  /* 0x0000001003077810 */ /* 0x040fe20007ffe0ff */
[CCC-:B------:R-:W-:Y:S01]  /*01e0*/  IMAD R18, R3.reuse, R5.reuse, R0.reuse ;  /* 0x0000000503127224 */ /* 0x1c0fe200078e0200 */
[C---:B------:R-:W-:Y:S01]  /*01f0*/  IADD3 R8, PT, PT, R3.reuse, 0x20, RZ ;  /* 0x0000002003087810 */ /* 0x040fe20007ffe0ff */
[----:B------:R-:W-:Y:S01]  /*0200*/  ULOP3.LUT UR5, UR5, 0x1ffffffc, URZ, 0xc0, !UPT ;  /* 0x1ffffffc05057892 */ /* 0x000fe2000f8ec0ff */
[----:B------:R-:W-:Y:S01]  /*0210*/  IADD3 R9, PT, PT, R3, 0x30, RZ ;  /* 0x0000003003097810 */ /* 0x000fe20007ffe0ff */
[-CC-:B------:R-:W-:Y:S01]  /*0220*/  IMAD R7, R7, R5.reuse, R0.reuse ;  /* 0x0000000507077224 */ /* 0x180fe200078e0200 */
[----:B------:R-:W-:Y:S01]  /*0230*/  LEA R18, R11, R18, 0x4 ;  /* 0x000000120b127211 */ /* 0x000fe200078e20ff */
[-CC-:B------:R-:W-:Y:S01]  /*0240*/  IMAD R8, R8, R5.reuse, R0.reuse ;  /* 0x0000000508087224 */ /* 0x180fe200078e0200 */
[----:B------:R-:W-:Y:S01]  /*0250*/  UIADD3 UR5, UPT, UPT, -UR5, URZ, URZ ;  /* 0x000000ff05057290 */ /* 0x000fe2000fffe1ff */
[----:B------:R-:W-:Y:S01]  /*0260*/  IMAD R9, R9, R5, R0 ;  /* 0x0000000509097224 */ /* 0x000fe200078e0200 */
[C---:B------:R-:W-:Y:S01]  /*0270*/  LEA R24, R11.reuse, R7, 0x4 ;  /* 0x000000070b187211 */ /* 0x040fe200078e20ff */
[----:B------:R-:W-:Y:S01]  /*0280*/  UMOV UR4, URZ ;  /* 0x000000ff00047c82 */ /* 0x000fe20008000000 */
[----:B------:R-:W-:-:S02]  /*0290*/  LEA R22, R11, R8, 0x4 ;  /* 0x000000080b167211 */ /* 0x000fc400078e20ff */
[----:B------:R-:W-:Y:S02]  /*02a0*/  LEA R20, R11, R9, 0x4 ;  /* 0x000000090b147211 */ /* 0x000fe400078e20ff */
[----:B------:R-:W-:-:S07]  /*02b0*/  MOV R7, R2 ;  /* 0x0000000200077202 */ /* 0x000fce0000000f00 */
.L_x_57:
[----:B------:R-:W0:Y:S08]  /*02c0*/  LDC.64 R14, c[0x0][0x390] ;  /* 0x0000e400ff0e7b82 */ /* 0x000e300000000a00 */
[----:B------:R-:W1:Y:S01]  /*02d0*/  LDC.64 R12, c[0x0][0x398] ;  /* 0x0000e600ff0c7b82 */ /* 0x000e620000000a00 */
[----:B0-----:R-:W-:-:S05]  /*02e0*/  IMAD.WIDE R14, R7, 0x4, R14 ;  /* 0x00000004070e7825 */ /* 0x001fca00078e020e */
[----:B------:R-:W2:Y:S01]  /*02f0*/  LDG.E.CONSTANT R26, desc[UR14][R14.64] ;  /* 0x0000000e0e1a7981 */ /* 0x000ea2000c1e9900 */
[----:B-1----:R-:W-:-:S05]  /*0300*/  IMAD.WIDE R8, R18, 0x4, R12 ;  /* 0x0000000412087825 */ /* 0x002fca00078e020c */
[----:B------:R-:W3:Y:S01]  /*0310*/  LDG.E.CONSTANT R28, desc[UR14][R8.64] ;  /* 0x0000000e081c7981 */ /* 0x000ee2000c1e9900 */
[----:B------:R-:W0:Y:S01]  /*0320*/  S2UR UR8, SR_CgaCtaId ;  /* 0x00000000000879c3 */ /* 0x000e220000008800 */
[----:B------:R-:W-:Y:S02]  /*0330*/  UMOV UR6, 0x400 ;  /* 0x0000040000067882 */ /* 0x000fe40000000000 */
[----:B------:R-:W-:Y:S02]  /*0340*/  UIADD3 UR7, UPT, UPT, UR6, 0x400, URZ ;  /* 0x0000040006077890 */ /* 0x000fe4000fffe0ff */
[----:B0-----:R-:W-:Y:S02]  /*0350*/  ULEA UR6, UR8, UR6, 0x18 ;  /* 0x0000000608067291 */ /* 0x001fe4000f8ec0ff */
[----:B------:R-:W-:-:S04]  /*0360*/  ULEA UR7, UR8, UR7, 0x18 ;  /* 0x0000000708077291 */ /* 0x000fc8000f8ec0ff */
[----:B------:R-:W-:Y:S02]  /*0370*/  LEA R17, R3, UR6, 0x6 ;  /* 0x0000000603117c11 */ /* 0x000fe4000f8e30ff */
[C---:B------:R-:W-:Y:S02]  /*0380*/  LEA R16, R0.reuse, UR7, 0x2 ;  /* 0x0000000700107c11 */ /* 0x040fe4000f8e10ff */
[----:B------:R-:W-:-:S03]  /*0390*/  LEA R21, R0, R17, 0x2 ;  /* 0x0000001100157211 */ /* 0x000fc600078e10ff */
[----:B------:R-:W-:Y:S02]  /*03a0*/  IMAD R19, R3, 0x60, R16 ;  /* 0x0000006003137824 */ /* 0x000fe400078e0210 */
[----:B--2---:R-:W-:Y:S04]  /*03b0*/  STS [R21], R26 ;  /* 0x0000001a15007388 */ /* 0x004fe80000000800 */
[----:B---3--:R0:W-:Y:S01]  /*03c0*/  STS [R19], R28 ;  /* 0x0000001c13007388 */ /* 0x0081e20000000800 */
[----:B------:R-:W-:Y:S06]  /*03d0*/  BAR.SYNC.DEFER_BLOCKING 0x0 ;  /* 0x0000000000007b1d */ /* 0x000fec0000010000 */
[----:B0-----:R-:W2:Y:S04]  /*03e0*/  LDG.E.CONSTANT R28, desc[UR14][R14.64+0x40] ;  /* 0x0000400e0e1c7981 */ /* 0x001ea8000c1e9900 */
[----:B------:R-:W-:Y:S04]  /*03f0*/  LDS R25, [R16] ;  /* 0x0000000010197984 */ /* 0x000fe80000000800 */
[----:B------:R-:W0:Y:S04]  /*0400*/  LDS.128 R8, [R17] ;  /* 0x0000000011087984 */ /* 0x000e280000000c00 */
[----:B------:R-:W1:Y:S04]  /*0410*/  LDS R27, [R16+0x60] ;  /* 0x00006000101b7984 */ /* 0x000e680000000800 */
[----:B------:R-:W-:Y:S01]  /*0420*/  LDS R26, [R16+0x240] ;  /* 0x00024000101a7984 */ /* 0x000fe20000000800 */
[----:B0----5:R-:W-:-:S03]  /*0430*/  FFMA R8, R8, R25, R23 ;  /* 0x0000001908087223 */ /* 0x021fc60000000017 */
[----:B------:R-:W0:Y:S04]  /*0440*/  LDS R23, [R16+0xc0] ;  /* 0x0000c00010177984 */ /* 0x000e280000000800 */
[----:B------:R-:W3:Y:S01]  /*0450*/  LDS R25, [R16+0x120] ;  /* 0x0001200010197984 */ /* 0x000ee20000000800 */
[----:B-1----:R-:W-:-:S03]  /*0460*/  FFMA R9, R27, R9, R8 ;  /* 0x000000091b097223 */ /* 0x002fc60000000008 */
[----:B------:R-:W-:Y:S01]  /*0470*/  LDS R27, [R16+0x1e0] ;  /* 0x0001e000101b7984 */ /* 0x000fe20000000800 */
[----:B0-----:R-:W-:-:S03]  /*0480*/  FFMA R10, R23, R10, R9 ;  /* 0x0000000a170a7223 */ /* 0x001fc60000000009 */
[----:B------:R-:W-:Y:S01]  /*0490*/  LDS R23, [R16+0x180] ;  /* 0x0001800010177984 */ /* 0x000fe20000000800 */
[----:B---3--:R-:W-:-:S03]  /*04a0*/  FFMA R25, R25, R11, R10 ;  /* 0x0000000b19197223 */ /* 0x008fc6000000000a */
[----:B------:R-:W0:Y:S02]  /*04b0*/  LDS.128 R8, [R17+0x10] ;  /* 0x0000100011087984 */ /* 0x000e240000000c00 */
[----:B0-----:R-:W-:Y:S02]  /*04c0*/  FFMA R8, R8, R23, R25 ;  /* 0x0000001708087223 */ /* 0x001fe40000000019 */
[----:B------:R-:W0:Y:S02]  /*04d0*/  LDS R23, [R16+0x2a0] ;  /* 0x0002a00010177984 */ /* 0x000e240000000800 */
[----:B------:R-:W-:Y:S02]  /*04e0*/  FFMA R9, R27, R9, R8 ;  /* 0x000000091b097223 */ /* 0x000fe40000000008 */
[----:B------:R-:W-:Y:S02]  /*04f0*/  LDS R25, [R16+0x300] ;  /* 0x0003000010197984 */ /* 0x000fe40000000800 */
[----:B------:R-:W-:-:S02]  /*0500*/  FFMA R10, R26, R10, R9 ;  /* 0x0000000a1a0a7223 */ /* 0x000fc40000000009 */
[----:B------:R-:W-:Y:S04]  /*0510*/  LDS R27, [R16+0x360] ;  /* 0x00036000101b7984 */ /* 0x000fe80000000800 */
[----:B------:R-:W-:Y:S01]  /*0520*/  LDS R26, [R16+0x3c0] ;  /* 0x0003c000101a7984 */ /* 0x000fe20000000800 */
[----:B0-----:R-:W-:-:S03]  /*0530*/  FFMA R23, R23, R11, R10 ;  /* 0x0000000b17177223 */ /* 0x001fc6000000000a */
[----:B------:R-:W0:Y:S02]  /*0540*/  LDS.128 R8, [R17+0x20] ;  /* 0x0000200011087984 */ /* 0x000e240000000c00 */
[----:B0-----:R-:W-:Y:S02]  /*0550*/  FFMA R8, R8, R25, R23 ;  /* 0x0000001908087223 */ /* 0x001fe40000000017 */
[----:B------:R-:W0:Y:S02]  /*0560*/  LDS R23, [R16+0x420] ;  /* 0x0004200010177984 */ /* 0x000e240000000800 */
[----:B------:R-:W-:Y:S02]  /*0570*/  FFMA R9, R27, R9, R8 ;  /* 0x000000091b097223 */ /* 0x000fe40000000008 */
[----:B------:R-:W-:Y:S02]  /*0580*/  LDS R25, [R16+0x480] ;  /* 0x0004800010197984 */ /* 0x000fe40000000800 */
[----:B------:R-:W-:-:S02]  /*0590*/  FFMA R10, R26, R10, R9 ;  /* 0x0000000a1a0a7223 */ /* 0x000fc40000000009 */
[----:B------:R-:W-:Y:S02]  /*05a0*/  LDS R27, [R16+0x4e0] ;  /* 0x0004e000101b7984 */ /* 0x000fe40000000800 */
[----:B0-----:R-:W-:Y:S02]  /*05b0*/  FFMA R23, R23, R11, R10 ;  /* 0x0000000b17177223 */ /* 0x001fe4000000000a */
[----:B------:R-:W0:Y:S02]  /*05c0*/  LDS.128 R8, [R17+0x30] ;  /* 0x0000300011087984 */ /* 0x000e240000000c00 */
[----:B0-----:R-:W-:-:S04]  /*05d0*/  FFMA R8, R8, R25, R23 ;  /* 0x0000001908087223 */ /* 0x001fc80000000017 */
[----:B------:R-:W-:Y:S01]  /*05e0*/  FFMA R9, R27, R9, R8 ;  /* 0x000000091b097223 */ /* 0x000fe20000000008 */
[----:B------:R-:W-:Y:S01]  /*05f0*/  IMAD.WIDE R26, R24, 0x4, R12 ;  /* 0x00000004181a7825 */ /* 0x000fe200078e020c */
[----:B------:R-:W0:Y:S05]  /*0600*/  LDS R8, [R16+0x540] ;  /* 0x0005400010087984 */ /* 0x000e2a0000000800 */
[----:B------:R-:W3:Y:S01]  /*0610*/  LDG.E.CONSTANT R26, desc[UR14][R26.64] ;  /* 0x0000000e1a1a7981 */ /* 0x000ee2000c1e9900 */
[----:B0-----:R-:W-:-:S03]  /*0620*/  FFMA R8, R8, R10, R9 ;  /* 0x0000000a08087223 */ /* 0x001fc60000000009 */
[----:B------:R-:W0:Y:S01]  /*0630*/  LDS R9, [R16+0x5a0] ;  /* 0x0005a00010097984 */ /* 0x000e220000000800 */
[----:B------:R-:W-:Y:S06]  /*0640*/  BAR.SYNC.DEFER_BLOCKING 0x0 ;  /* 0x0000000000007b1d */ /* 0x000fec0000010000 */
[----:B--2---:R1:W-:Y:S04]  /*0650*/  STS [R21], R28 ;  /* 0x0000001c15007388 */ /* 0x0043e80000000800 */
[----:B-1----:R-:W2:Y:S01]  /*0660*/  LDG.E.CONSTANT R28, desc[UR14][R14.64+0xc0] ;  /* 0x0000c00e0e1c7981 */ /* 0x002ea2000c1e9900 */
[----:B0-----:R-:W-:-:S03]  /*0670*/  FFMA R23, R9, R11, R8 ;  /* 0x0000000b09177223 */ /* 0x001fc60000000008 */
[----:B---3--:R-:W-:Y:S01]  /*0680*/  STS [R19], R26 ;  /* 0x0000001a13007388 */ /* 0x008fe20000000800 */
[----:B------:R-:W-:Y:S06]  /*0690*/  BAR.SYNC.DEFER_BLOCKING 0x0 ;  /* 0x0000000000007b1d */ /* 0x000fec0000010000 */
[----:B------:R-:W-:Y:S04]  /*06a0*/  LDS R25, [R16] ;  /* 0x0000000010197984 */ /* 0x000fe80000000800 */
[----:B------:R-:W0:Y:S04]  /*06b0*/  LDS.128 R8, [R17] ;  /* 0x0000000011087984 */ /* 0x000e280000000c00 */
[----:B------:R-:W1:Y:S04]  /*06c0*/  LDS R27, [R16+0x60] ;  /* 0x00006000101b7984 */ /* 0x000e680000000800 */
[----:B------:R-:W-:Y:S04]  /*06d0*/  LDS R26, [R16+0x240] ;  /* 0x00024000101a7984 */ /* 0x000fe80000000800 */
[----:B------:R-:W-:Y:S01]  /*06e0*/  LDS R29, [R16+0x4e0] ;  /* 0x0004e000101d7984 */ /* 0x000fe20000000800 */
[----:B0-----:R-:W-:-:S03]  /*06f0*/  FFMA R8, R8, R25, R23 ;  /* 0x0000001908087223 */ /* 0x001fc60000000017 */
        /* <DEDUP_REMOVED lines=21> */
[----:B------:R-:W-:-:S04]  /*0850*/  FFMA R10, R26, R10, R9 ;  /* 0x0000000a1a0a7223 */ /* 0x000fc80000000009 */
[----:B0-----:R-:W-:Y:S02]  /*0860*/  FFMA R23, R23, R11, R10 ;  /* 0x0000000b17177223 */ /* 0x001fe4000000000a */
[----:B------:R-:W0:Y:S01]  /*0870*/  LDS.128 R8, [R17+0x30] ;  /* 0x0000300011087984 */ /* 0x000e220000000c00 */
[----:B------:R-:W-:-:S04]  /*0880*/  IMAD.WIDE R26, R22, 0x4, R12 ;  /* 0x00000004161a7825 */ /* 0x000fc800078e020c */
[----:B0-----:R-:W-:Y:S02]  /*0890*/  FFMA R8, R8, R25, R23 ;  /* 0x0000001908087223 */ /* 0x001fe40000000017 */
[----:B------:R-:W3:Y:S04]  /*08a0*/  LDG.E.CONSTANT R23, desc[UR14][R14.64+0x80] ;  /* 0x0000800e0e177981 */ /* 0x000ee8000c1e9900 */
[----:B------:R0:W4:Y:S01]  /*08b0*/  LDG.E.CONSTANT R25, desc[UR14][R26.64] ;  /* 0x0000000e1a197981 */ /* 0x000122000c1e9900 */
[----:B------:R-:W-:-:S03]  /*08c0*/  FFMA R9, R29, R9, R8 ;  /* 0x000000091d097223 */ /* 0x000fc60000000008 */
[----:B------:R-:W-:Y:S01]  /*08d0*/  LDS R8, [R16+0x5a0] ;  /* 0x0005a00010087984 */ /* 0x000fe20000000800 */
[----:B0-----:R-:W-:-:S03]  /*08e0*/  IMAD.WIDE R26, R20, 0x4, R12 ;  /* 0x00000004141a7825 */ /* 0x001fc600078e020c */
[----:B------:R-:W0:Y:S04]  /*08f0*/  LDS R12, [R16+0x540] ;  /* 0x00054000100c7984 */ /* 0x000e280000000800 */
[----:B------:R-:W2:Y:S01]  /*0900*/  LDG.E.CONSTANT R26, desc[UR14][R26.64] ;  /* 0x0000000e1a1a7981 */ /* 0x000ea2000c1e9900 */
[----:B------:R-:W-:Y:S01]  /*0910*/  BAR.SYNC.DEFER_BLOCKING 0x0 ;  /* 0x0000000000007b1d */ /* 0x000fe20000010000 */
[----:B0-----:R-:W-:-:S04]  /*0920*/  FFMA R9, R12, R10, R9 ;  /* 0x0000000a0c097223 */ /* 0x001fc80000000009 */
[----:B------:R-:W-:Y:S01]  /*0930*/  FFMA R9, R8, R11, R9 ;  /* 0x0000000b08097223 */ /* 0x000fe20000000009 */
[----:B---3--:R-:W-:Y:S04]  /*0940*/  STS [R21], R23 ;  /* 0x0000001715007388 */ /* 0x008fe80000000800 */
[----:B----4-:R-:W-:Y:S01]  /*0950*/  STS [R19], R25 ;  /* 0x0000001913007388 */ /* 0x010fe20000000800 */
[----:B------:R-:W-:Y:S06]  /*0960*/  BAR.SYNC.DEFER_BLOCKING 0x0 ;  /* 0x0000000000007b1d */ /* 0x000fec0000010000 */
[----:B------:R-:W-:Y:S04]  /*0970*/  LDS R10, [R16] ;  /* 0x00000000100a7984 */ /* 0x000fe80000000800 */
[----:B------:R-:W0:Y:S04]  /*0980*/  LDS.128 R12, [R17] ;  /* 0x00000000110c7984 */ /* 0x000e280000000c00 */
[----:B------:R-:W1:Y:S04]  /*0990*/  LDS R11, [R16+0x60] ;  /* 0x00006000100b7984 */ /* 0x000e680000000800 */
[----:B------:R-:W3:Y:S04]  /*09a0*/  LDS R8, [R16+0xc0] ;  /* 0x0000c00010087984 */ /* 0x000ee80000000800 */
[----:B------:R-:W-:Y:S04]  /*09b0*/  LDS R25, [R16+0x4e0] ;  /* 0x0004e00010197984 */ /* 0x000fe80000000800 */
[----:B------:R-:W-:Y:S01]  /*09c0*/  LDS R23, [R16+0x540] ;  /* 0x0005400010177984 */ /* 0x000fe20000000800 */
[----:B0-----:R-:W-:-:S03]  /*09d0*/  FFMA R10, R12, R10, R9 ;  /* 0x0000000a0c0a7223 */ /* 0x001fc60000000009 */
[----:B------:R-:W0:Y:S01]  /*09e0*/  LDS R12, [R16+0x120] ;  /* 0x00012000100c7984 */ /* 0x000e220000000800 */
[----:B-1----:R-:W-:-:S04]  /*09f0*/  FFMA R11, R11, R13, R10 ;  /* 0x0000000d0b0b7223 */ /* 0x002fc8000000000a */
[----:B---3--:R-:W-:Y:S02]  /*0a00*/  FFMA R13, R8, R14, R11 ;  /* 0x0000000e080d7223 */ /* 0x008fe4000000000b */
[----:B------:R-:W-:Y:S04]  /*0a10*/  LDS R14, [R16+0x180] ;  /* 0x00018000100e7984 */ /* 0x000fe80000000800 */
[----:B------:R-:W1:Y:S01]  /*0a20*/  LDS.128 R8, [R17+0x10] ;  /* 0x0000100011087984 */ /* 0x000e620000000c00 */
[----:B0-----:R-:W-:-:S03]  /*0a30*/  FFMA R13, R12, R15, R13 ;  /* 0x0000000f0c0d7223 */ /* 0x001fc6000000000d */
[----:B------:R-:W0:Y:S04]  /*0a40*/  LDS R15, [R16+0x1e0] ;  /* 0x0001e000100f7984 */ /* 0x000e280000000800 */
[----:B------:R-:W3:Y:S01]  /*0a50*/  LDS R12, [R16+0x240] ;  /* 0x00024000100c7984 */ /* 0x000ee20000000800 */
[----:B-1----:R-:W-:-:S03]  /*0a60*/  FFMA R14, R8, R14, R13 ;  /* 0x0000000e080e7223 */ /* 0x002fc6000000000d */
[----:B------:R-:W1:Y:S01]  /*0a70*/  LDS R8, [R16+0x2a0] ;  /* 0x0002a00010087984 */ /* 0x000e620000000800 */
[----:B0-----:R-:W-:-:S04]  /*0a80*/  FFMA R9, R15, R9, R14 ;  /* 0x000000090f097223 */ /* 0x001fc8000000000e */
[----:B---3--:R-:W-:Y:S02]  /*0a90*/  FFMA R9, R12, R10, R9 ;  /* 0x0000000a0c097223 */ /* 0x008fe40000000009 */
[----:B------:R-:W-:Y:S04]  /*0aa0*/  LDS R10, [R16+0x300] ;  /* 0x00030000100a7984 */ /* 0x000fe80000000800 */
[----:B------:R-:W0:Y:S01]  /*0ab0*/  LDS.128 R12, [R17+0x20] ;  /* 0x00002000110c7984 */ /* 0x000e220000000c00 */
[----:B-1----:R-:W-:-:S03]  /*0ac0*/  FFMA R9, R8, R11, R9 ;  /* 0x0000000b08097223 */ /* 0x002fc60000000009 */
[----:B------:R-:W1:Y:S04]  /*0ad0*/  LDS R11, [R16+0x360] ;  /* 0x00036000100b7984 */ /* 0x000e680000000800 */
[----:B------:R-:W3:Y:S01]  /*0ae0*/  LDS R8, [R16+0x3c0] ;  /* 0x0003c00010087984 */ /* 0x000ee20000000800 */
[----:B0-----:R-:W-:-:S03]  /*0af0*/  FFMA R10, R12, R10, R9 ;  /* 0x0000000a0c0a7223 */ /* 0x001fc60000000009 */
[----:B------:R-:W0:Y:S01]  /*0b00*/  LDS R12, [R16+0x420] ;  /* 0x00042000100c7984 */ /* 0x000e220000000800 */
[----:B-1----:R-:W-:-:S04]  /*0b10*/  FFMA R11, R11, R13, R10 ;  /* 0x0000000d0b0b7223 */ /* 0x002fc8000000000a */
[----:B---3--:R-:W-:Y:S02]  /*0b20*/  FFMA R13, R8, R14, R11 ;  /* 0x0000000e080d7223 */ /* 0x008fe4000000000b */
[----:B------:R-:W-:Y:S04]  /*0b30*/  LDS R14, [R16+0x480] ;  /* 0x00048000100e7984 */ /* 0x000fe80000000800 */
[----:B------:R-:W1:Y:S01]  /*0b40*/  LDS.128 R8, [R17+0x30] ;  /* 0x0000300011087984 */ /* 0x000e620000000c00 */
[----:B0-----:R-:W-:-:S04]  /*0b50*/  FFMA R13, R12, R15, R13 ;  /* 0x0000000f0c0d7223 */ /* 0x001fc8000000000d */
[----:B-1----:R-:W-:Y:S02]  /*0b60*/  FFMA R29, R8, R14, R13 ;  /* 0x0000000e081d7223 */ /* 0x002fe4000000000d */
[----:B------:R-:W0:Y:S01]  /*0b70*/  LDS R8, [R16+0x5a0] ;  /* 0x0005a00010087984 */ /* 0x000e220000000800 */
[----:B------:R-:W-:Y:S06]  /*0b80*/  BAR.SYNC.DEFER_BLOCKING 0x0 ;  /* 0x0000000000007b1d */ /* 0x000fec0000010000 */
[----:B--2---:R-:W-:Y:S04]  /*0b90*/  STS [R21], R28 ;  /* 0x0000001c15007388 */ /* 0x004fe80000000800 */
[----:B------:R-:W-:Y:S01]  /*0ba0*/  STS [R19], R26 ;  /* 0x0000001a13007388 */ /* 0x000fe20000000800 */
[----:B------:R-:W-:Y:S06]  /*0bb0*/  BAR.SYNC.DEFER_BLOCKING 0x0 ;  /* 0x0000000000007b1d */ /* 0x000fec0000010000 */
[----:B------:R-:W-:Y:S04]  /*0bc0*/  LDS R27, [R16] ;  /* 0x00000000101b7984 */ /* 0x000fe80000000800 */
[----:B------:R-:W1:Y:S01]  /*0bd0*/  LDS.128 R12, [R17] ;  /* 0x00000000110c7984 */ /* 0x000e620000000c00 */
[----:B------:R-:W-:-:S03]  /*0be0*/  FFMA R9, R25, R9, R29 ;  /* 0x0000000919097223 */ /* 0x000fc6000000001d */
[----:B------:R-:W2:Y:S01]  /*0bf0*/  LDS R25, [R16+0x60] ;  /* 0x0000600010197984 */ /* 0x000ea20000000800 */
[----:B------:R-:W-:-:S03]  /*0c00*/  FFMA R9, R23, R10, R9 ;  /* 0x0000000a17097223 */ /* 0x000fc60000000009 */
[----:B------:R-:W3:Y:S01]  /*0c10*/  LDS R23, [R16+0xc0] ;  /* 0x0000c00010177984 */ /* 0x000ee20000000800 */
[----:B0-----:R-:W-:-:S03]  /*0c20*/  FFMA R9, R8, R11, R9 ;  /* 0x0000000b08097223 */ /* 0x001fc60000000009 */
[----:B------:R-:W0:Y:S04]  /*0c30*/  LDS R29, [R16+0x120] ;  /* 0x00012000101d7984 */ /* 0x000e280000000800 */
[----:B------:R-:W-:Y:S04]  /*0c40*/  LDS R19, [R16+0x180] ;  /* 0x0001800010137984 */ /* 0x000fe80000000800 */
[----:B------:R-:W-:Y:S04]  /*0c50*/  LDS R26, [R16+0x1e0] ;  /* 0x0001e000101a7984 */ /* 0x000fe80000000800 */
[----:B------:R-:W-:Y:S04]  /*0c60*/  LDS R21, [R16+0x240] ;  /* 0x0002400010157984 */ /* 0x000fe80000000800 */
[----:B------:R-:W-:Y:S01]  /*0c70*/  LDS R28, [R16+0x420] ;  /* 0x00042000101c7984 */ /* 0x000fe20000000800 */
[----:B-1----:R-:W-:-:S03]  /*0c80*/  FFMA R12, R12, R27, R9 ;  /* 0x0000001b0c0c7223 */ /* 0x002fc60000000009 */
[----:B------:R-:W1:Y:S01]  /*0c90*/  LDS.128 R8, [R17+0x10] ;  /* 0x0000100011087984 */ /* 0x000e620000000c00 */
[----:B--2---:R-:W-:-:S03]  /*0ca0*/  FFMA R12, R25, R13, R12 ;  /* 0x0000000d190c7223 */ /* 0x004fc6000000000c */
[----:B------:R-:W2:Y:S01]  /*0cb0*/  LDS R25, [R16+0x2a0] ;  /* 0x0002a00010197984 */ /* 0x000ea20000000800 */
[----:B---3--:R-:W-:-:S04]  /*0cc0*/  FFMA R12, R23, R14, R12 ;  /* 0x0000000e170c7223 */ /* 0x008fc8000000000c */
[----:B0-----:R-:W-:-:S04]  /*0cd0*/  FFMA R15, R29, R15, R12 ;  /* 0x0000000f1d0f7223 */ /* 0x001fc8000000000c */
[----:B-1----:R-:W-:Y:S02]  /*0ce0*/  FFMA R23, R8, R19, R15 ;  /* 0x0000001308177223 */ /* 0x002fe4000000000f */
[----:B------:R-:W-:Y:S04]  /*0cf0*/  LDS R19, [R16+0x300] ;  /* 0x0003000010137984 */ /* 0x000fe80000000800 */
[----:B------:R-:W0:Y:S01]  /*0d00*/  LDS.128 R12, [R17+0x20] ;  /* 0x00002000110c7984 */ /* 0x000e220000000c00 */
[----:B------:R-:W-:-:S03]  /*0d10*/  FFMA R8, R26, R9, R23 ;  /* 0x000000091a087223 */ /* 0x000fc60000000017 */
[----:B------:R-:W1:Y:S01]  /*0d20*/  LDS R26, [R16+0x360] ;  /* 0x00036000101a7984 */ /* 0x000e620000000800 */
[----:B------:R-:W-:-:S03]  /*0d30*/  FFMA R8, R21, R10, R8 ;  /* 0x0000000a15087223 */ /* 0x000fc60000000008 */
[----:B------:R-:W3:Y:S01]  /*0d40*/  LDS R23, [R16+0x3c0] ;  /* 0x0003c00010177984 */ /* 0x000ee20000000800 */
[----:B--2---:R-:W-:-:S03]  /*0d50*/  FFMA R25, R25, R11, R8 ;  /* 0x0000000b19197223 */ /* 0x004fc60000000008 */
[----:B------:R-:W-:Y:S04]  /*0d60*/  LDS R21, [R16+0x480] ;  /* 0x0004800010157984 */ /* 0x000fe80000000800 */
[----:B------:R-:W2:Y:S01]  /*0d70*/  LDS.128 R8, [R17+0x30] ;  /* 0x0000300011087984 */ /* 0x000ea20000000c00 */
[----:B0-----:R-:W-:-:S03]  /*0d80*/  FFMA R27, R12, R19, R25 ;  /* 0x000000130c1b7223 */ /* 0x001fc60000000019 */
[----:B------:R-:W0:Y:S04]  /*0d90*/  LDS R12, [R16+0x4e0] ;  /* 0x0004e000100c7984 */ /* 0x000e280000000800 */
[----:B------:R-:W4:Y:S04]  /*0da0*/  LDS R19, [R16+0x540] ;  /* 0x0005400010137984 */ /* 0x000f280000000800 */
[----:B------:R-:W4:Y:S01]  /*0db0*/  LDS R25, [R16+0x5a0] ;  /* 0x0005a00010197984 */ /* 0x000f220000000800 */
[----:B-1----:R-:W-:-:S04]  /*0dc0*/  FFMA R26, R26, R13, R27 ;  /* 0x0000000d1a1a7223 */ /* 0x002fc8000000001b */
[----:B---3--:R-:W-:Y:S01]  /*0dd0*/  FFMA R23, R23, R14, R26 ;  /* 0x0000000e17177223 */ /* 0x008fe2000000001a */
[----:B------:R-:W-:-:S03]  /*0de0*/  UIADD3 UR5, UPT, UPT, UR5, 0x4, URZ ;  /* 0x0000000405057890 */ /* 0x000fc6000fffe0ff */
[----:B------:R-:W-:Y:S01]  /*0df0*/  FFMA R15, R28, R15, R23 ;  /* 0x0000000f1c0f7223 */ /* 0x000fe20000000017 */
[----:B------:R-:W-:-:S03]  /*0e00*/  UISETP.NE.AND UP1, UPT, UR5, URZ, UPT ;  /* 0x000000ff0500728c */ /* 0x000fc6000bf25270 */
[----:B--2---:R-:W-:Y:S01]  /*0e10*/  FFMA R15, R8, R21, R15 ;  /* 0x00000015080f7223 */ /* 0x004fe2000000000f */
[----:B------:R-:W-:Y:S02]  /*0e20*/  IADD3 R7, PT, PT, R7, 0x40, RZ ;  /* 0x0000004007077810 */ /* 0x000fe40007ffe0ff */
[C---:B------:R-:W-:Y:S02]  /*0e30*/  LEA R24, R5.reuse, R24, 0x6 ;  /* 0x0000001805187211 */ /* 0x040fe400078e30ff */
[C---:B------:R-:W-:Y:S02]  /*0e40*/  LEA R22, R5.reuse, R22, 0x6 ;  /* 0x0000001605167211 */ /* 0x040fe400078e30ff */
[C---:B------:R-:W-:Y:S02]  /*0e50*/  LEA R20, R5.reuse, R20, 0x6 ;  /* 0x0000001405147211 */ /* 0x040fe400078e30ff */
[----:B------:R-:W-:Y:S01]  /*0e60*/  LEA R18, R5, R18, 0x6 ;  /* 0x0000001205127211 */ /* 0x000fe200078e30ff */
[----:B0-----:R-:W-:-:S04]  /*0e70*/  FFMA R12, R12, R9, R15 ;  /* 0x000000090c0c7223 */ /* 0x001fc8000000000f */
[----:B----4-:R-:W-:Y:S01]  /*0e80*/  FFMA R10, R19, R10, R12 ;  /* 0x0000000a130a7223 */ /* 0x010fe2000000000c */
[----:B------:R-:W-:-:S03]  /*0e90*/  UIADD3 UR4, UPT, UPT, UR4, 0x40, URZ ;  /* 0x0000004004047890 */ /* 0x000fc6000fffe0ff */
[----:B------:R-:W-:Y:S01]  /*0ea0*/  FFMA R23, R25, R11, R10 ;  /* 0x0000000b19177223 */ /* 0x000fe2000000000a */
[----:B------:R-:W-:Y:S06]  /*0eb0*/  BAR.SYNC.DEFER_BLOCKING 0x0 ;  /* 0x0000000000007b1d */ /* 0x000fec0000010000 */
[----:B------:R-:W-:Y:S05]  /*0ec0*/  BRA.U UP1, `(.L_x_57) ;  /* 0xfffffff101fc7547 */ /* 0x000fea000b83ffff */
.L_x_56:
[----:B------:R-:W-:Y:S01]  /*0ed0*/  LEA R7, R3, UR13, 0x6 ;  /* 0x0000000d03077c11 */ /* 0x000fe2000f8e30ff */
[----:B------:R-:W-:Y:S06]  /*0ee0*/  BRA.U !UP0, `(.L_x_55) ;  /* 0x0000000908787547 */ /* 0x000fec000b800000 */
[----:B------:R-:W-:Y:S02]  /*0ef0*/  UISETP.NE.AND UP1, UPT, UR12, 0x1, UPT ;  /* 0x000000010c00788c */ /* 0x000fe4000bf25270 */
[----:B------:R-:W-:-:S07]  /*0f00*/  ULOP3.LUT UP0, URZ, UR11, 0x10, URZ, 0xc0, !UPT ;  /* 0x000000100bff7892 */ /* 0x000fce000f80c0ff */
[----:B------:R-:W-:Y:S05]  /*0f10*/  BRA.U !UP1, `(.L_x_58) ;  /* 0x0000000509907547 */ /* 0x000fea000b800000 */
[----:B------:R-:W0:Y:S01]  /*0f20*/  LDC.64 R10, c[0x0][0x390] ;  /* 0x0000e400ff0a7b82 */ /* 0x000e220000000a00 */
[----:B------:R-:W-:Y:S02]  /*0f30*/  IADD3 R14, PT, PT, R3, UR4, RZ ;  /* 0x00000004030e7c10 */ /* 0x000fe4000fffe0ff */
[----:B------:R-:W-:-:S03]  /*0f40*/  IADD3 R13, PT, PT, R2, UR4, RZ ;  /* 0x00000004020d7c10 */ /* 0x000fc6000fffe0ff */
[----:B------:R-:W-:Y:S02]  /*0f50*/  IMAD R15, R14, R5, R6 ;  /* 0x000000050e0f7224 */ /* 0x000fe400078e0206 */
[----:B------:R-:W1:Y:S01]  /*0f60*/  LDC.64 R8, c[0x0][0x398] ;  /* 0x0000e600ff087b82 */ /* 0x000e620000000a00 */
[----:B0-----:R-:W-:-:S05]  /*0f70*/  IMAD.WIDE R10, R13, 0x4, R10 ;  /* 0x000000040d0a7825 */ /* 0x001fca00078e020a */
[----:B------:R-:W2:Y:S01]  /*0f80*/  LDG.E.CONSTANT R18, desc[UR14][R10.64] ;  /* 0x0000000e0a127981 */ /* 0x000ea2000c1e9900 */
[----:B-1----:R-:W-:Y:S01]  /*0f90*/  IMAD.WIDE R12, R15, 0x4, R8 ;  /* 0x000000040f0c7825 */ /* 0x002fe200078e0208 */
[----:B------:R-:W-:Y:S02]  /*0fa0*/  IADD3 R14, PT, PT, R14, 0x10, RZ ;  /* 0x000000100e0e7810 */ /* 0x000fe40007ffe0ff */
[----:B------:R-:W3:Y:S04]  /*0fb0*/  LDG.E.CONSTANT R24, desc[UR14][R10.64+0x40] ;  /* 0x0000400e0a187981 */ /* 0x000ee8000c1e9900 */
[----:B------:R-:W4:Y:S01]  /*0fc0*/  LDG.E.CONSTANT R17, desc[UR14][R12.64] ;  /* 0x0000000e0c117981 */ /* 0x000f22000c1e9900 */
[----:B------:R-:W-:-:S04]  /*0fd0*/  IMAD R15, R14, R5, R6 ;  /* 0x000000050e0f7224 */ /* 0x000fc800078e0206 */
[----:B------:R-:W-:-:S05]  /*0fe0*/  IMAD.WIDE R8, R15, 0x4, R8 ;  /* 0x000000040f087825 */ /* 0x000fca00078e0208 */
[----:B------:R0:W3:Y:S01]  /*0ff0*/  LDG.E.CONSTANT R21, desc[UR14][R8.64] ;  /* 0x0000000e08157981 */ /* 0x0000e2000c1e9900 */
[----:B------:R-:W-:-:S04]  /*1000*/  UIADD3 UR5, UPT, UPT, UR9, 0x400, URZ ;  /* 0x0000040009057890 */ /* 0x000fc8000fffe0ff */
[----:B------:R-:W-:Y:S01]  /*1010*/  ULEA UR5, UR10, UR5, 0x18 ;  /* 0x000000050a057291 */ /* 0x000fe2000f8ec0ff */
[----:B------:R-:W-:-:S05]  /*1020*/  LEA R25, R0, R7, 0x2 ;  /* 0x0000000700197211 */ /* 0x000fca00078e10ff */
[----:B------:R-:W-:-:S05]  /*1030*/  LEA R20, R0, UR5, 0x2 ;  /* 0x0000000500147c11 */ /* 0x000fca000f8e10ff */
[----:B------:R-:W-:Y:S01]  /*1040*/  IMAD R22, R3, 0x60, R20 ;  /* 0x0000006003167824 */ /* 0x000fe200078e0214 */
[----:B--2---:R-:W-:Y:S04]  /*1050*/  STS [R25], R18 ;  /* 0x0000001219007388 */ /* 0x004fe80000000800 */
[----:B----4-:R-:W-:Y:S01]  /*1060*/  STS [R22], R17 ;  /* 0x0000001116007388 */ /* 0x010fe20000000800 */
[----:B------:R-:W-:Y:S06]  /*1070*/  BAR.SYNC.DEFER_BLOCKING 0x0 ;  /* 0x0000000000007b1d */ /* 0x000fec0000010000 */
[----:B------:R-:W-:Y:S04]  /*1080*/  LDS R19, [R20] ;  /* 0x0000000014137984 */ /* 0x000fe80000000800 */
[----:B------:R-:W1:Y:S04]  /*1090*/  LDS.128 R12, [R7] ;  /* 0x00000000070c7984 */ /* 0x000e680000000c00 */
[----:B------:R-:W2:Y:S04]  /*10a0*/  LDS R27, [R20+0x60] ;  /* 0x00006000141b7984 */ /* 0x000ea80000000800 */
[----:B------:R-:W4:Y:S04]  /*10b0*/  LDS R26, [R20+0xc0] ;  /* 0x0000c000141a7984 */ /* 0x000f280000000800 */
[----:B------:R-:W3:Y:S04]  /*10c0*/  LDS R16, [R20+0x120] ;  /* 0x0001200014107984 */ /* 0x000ee80000000800 */
[----:B0-----:R-:W-:Y:S04]  /*10d0*/  LDS.128 R8, [R7+0x10] ;  /* 0x0000100007087984 */ /* 0x001fe80000000c00 */
[----:B------:R-:W-:Y:S04]  /*10e0*/  LDS R18, [R20+0x1e0] ;  /* 0x0001e00014127984 */ /* 0x000fe80000000800 */
[----:B------:R-:W-:Y:S04]  /*10f0*/  LDS R17, [R20+0x240] ;  /* 0x0002400014117984 */ /* 0x000fe80000000800 */
[----:B------:R-:W-:Y:S01]  /*1100*/  LDS R28, [R20+0x420] ;  /* 0x00042000141c7984 */ /* 0x000fe20000000800 */
[----:B-1---5:R-:W-:-:S03]  /*1110*/  FFMA R12, R12, R19, R23 ;  /* 0x000000130c0c7223 */ /* 0x022fc60000000017 */
[----:B------:R-:W0:Y:S01]  /*1120*/  LDS R19, [R20+0x180] ;  /* 0x0001800014137984 */ /* 0x000e220000000800 */
[----:B--2---:R-:W-:-:S04]  /*1130*/  FFMA R13, R27, R13, R12 ;  /* 0x0000000d1b0d7223 */ /* 0x004fc8000000000c */
[----:B----4-:R-:W-:Y:S02]  /*1140*/  FFMA R13, R26, R14, R13 ;  /* 0x0000000e1a0d7223 */ /* 0x010fe4000000000d */
[----:B------:R-:W-:Y:S02]  /*1150*/  LDS R26, [R20+0x5a0] ;  /* 0x0005a000141a7984 */ /* 0x000fe40000000800 */
[----:B---3--:R-:W-:Y:S02]  /*1160*/  FFMA R13, R16, R15, R13 ;  /* 0x0000000f100d7223 */ /* 0x008fe4000000000d */
[----:B------:R-:W1:Y:S02]  /*1170*/  LDS R16, [R20+0x2a0] ;  /* 0x0002a00014107984 */ /* 0x000e640000000800 */
[----:B0-----:R-:W-:Y:S02]  /*1180*/  FFMA R23, R8, R19, R13 ;  /* 0x0000001308177223 */ /* 0x001fe4000000000d */
[----:B------:R-:W-:Y:S04]  /*1190*/  LDS R19, [R20+0x300] ;  /* 0x0003000014137984 */ /* 0x000fe80000000800 */
[----:B------:R-:W0:Y:S04]  /*11a0*/  LDS.128 R12, [R7+0x20] ;  /* 0x00002000070c7984 */ /* 0x000e280000000c00 */
[----:B------:R-:W2:Y:S01]  /*11b0*/  LDS R8, [R20+0x360] ;  /* 0x0003600014087984 */ /* 0x000ea20000000800 */
[----:B------:R-:W-:-:S03]  /*11c0*/  FFMA R18, R18, R9, R23 ;  /* 0x0000000912127223 */ /* 0x000fc60000000017 */
[----:B------:R-:W3:Y:S01]  /*11d0*/  LDS R9, [R20+0x3c0] ;  /* 0x0003c00014097984 */ /* 0x000ee20000000800 */
[----:B------:R-:W-:-:S03]  /*11e0*/  FFMA R17, R17, R10, R18 ;  /* 0x0000000a11117223 */ /* 0x000fc60000000012 */
[----:B------:R-:W-:Y:S01]  /*11f0*/  LDS R23, [R20+0x480] ;  /* 0x0004800014177984 */ /* 0x000fe20000000800 */
[----:B-1----:R-:W-:-:S04]  /*1200*/  FFMA R11, R16, R11, R17 ;  /* 0x0000000b100b7223 */ /* 0x002fc80000000011 */
[----:B0-----:R-:W-:Y:S02]  /*1210*/  FFMA R11, R12, R19, R11 ;  /* 0x000000130c0b7223 */ /* 0x001fe4000000000b */
[----:B------:R-:W0:Y:S02]  /*1220*/  LDS.128 R16, [R7+0x30] ;  /* 0x0000300007107984 */ /* 0x000e240000000c00 */
[----:B--2---:R-:W-:Y:S02]  /*1230*/  FFMA R8, R8, R13, R11 ;  /* 0x0000000d08087223 */ /* 0x004fe4000000000b */
[----:B------:R-:W1:Y:S04]  /*1240*/  LDS R12, [R20+0x4e0] ;  /* 0x0004e000140c7984 */ /* 0x000e680000000800 */
[----:B------:R-:W2:Y:S01]  /*1250*/  LDS R13, [R20+0x540] ;  /* 0x00054000140d7984 */ /* 0x000ea20000000800 */
[----:B------:R-:W-:Y:S06]  /*1260*/  BAR.SYNC.DEFER_BLOCKING 0x0 ;  /* 0x0000000000007b1d */ /* 0x000fec0000010000 */
[----:B------:R-:W-:Y:S04]  /*1270*/  STS [R25], R24 ;  /* 0x0000001819007388 */ /* 0x000fe80000000800 */
[----:B------:R-:W-:Y:S01]  /*1280*/  STS [R22], R21 ;  /* 0x0000001516007388 */ /* 0x000fe20000000800 */
[----:B------:R-:W-:Y:S01]  /*1290*/  BAR.SYNC.DEFER_BLOCKING 0x0 ;  /* 0x0000000000007b1d */ /* 0x000fe20000010000 */
[----:B---3--:R-:W-:-:S04]  /*12a0*/  FFMA R29, R9, R14, R8 ;  /* 0x0000000e091d7223 */ /* 0x008fc80000000008 */
[----:B------:R-:W-:-:S04]  /*12b0*/  FFMA R15, R28, R15, R29 ;  /* 0x0000000f1c0f7223 */ /* 0x000fc8000000001d */
[----:B0-----:R-:W-:-:S04]  /*12c0*/  FFMA R15, R16, R23, R15 ;  /* 0x00000017100f7223 */ /* 0x001fc8000000000f */
[----:B-1----:R-:W-:Y:S01]  /*12d0*/  FFMA R12, R12, R17, R15 ;  /* 0x000000110c0c7223 */ /* 0x002fe2000000000f */
[----:B------:R-:W-:Y:S04]  /*12e0*/  LDS R27, [R20] ;  /* 0x00000000141b7984 */ /* 0x000fe80000000800 */
[----:B------:R-:W0:Y:S04]  /*12f0*/  LDS.128 R8, [R7] ;  /* 0x0000000007087984 */ /* 0x000e280000000c00 */
[----:B------:R-:W1:Y:S04]  /*1300*/  LDS R29, [R20+0x60] ;  /* 0x00006000141d7984 */ /* 0x000e680000000800 */
[----:B------:R-:W3:Y:S01]  /*1310*/  LDS R16, [R20+0xc0] ;  /* 0x0000c00014107984 */ /* 0x000ee20000000800 */
[----:B--2---:R-:W-:-:S03]  /*1320*/  FFMA R17, R13, R18, R12 ;  /* 0x000000120d117223 */ /* 0x004fc6000000000c */
[----:B------:R-:W2:Y:S04]  /*1330*/  LDS R28, [R20+0x120] ;  /* 0x00012000141c7984 */ /* 0x000ea80000000800 */
[----:B------:R-:W-:Y:S04]  /*1340*/  LDS R23, [R20+0x180] ;  /* 0x0001800014177984 */ /* 0x000fe80000000800 */
[----:B------:R-:W4:Y:S04]  /*1350*/  LDS.128 R12, [R7+0x10] ;  /* 0x00001000070c7984 */ /* 0x000f280000000c00 */
[----:B------:R-:W4:Y:S04]  /*1360*/  LDS R22, [R20+0x1e0] ;  /* 0x0001e00014167984 */ /* 0x000f280000000800 */
[----:B------:R-:W4:Y:S01]  /*1370*/  LDS R21, [R20+0x240] ;  /* 0x0002400014157984 */ /* 0x000f220000000800 */
[----:B------:R-:W-:-:S03]  /*1380*/  FFMA R17, R26, R19, R17 ;  /* 0x000000131a117223 */ /* 0x000fc60000000011 */
[----:B------:R-:W4:Y:S04]  /*1390*/  LDS R24, [R20+0x2a0] ;  /* 0x0002a00014187984 */ /* 0x000f280000000800 */
[----:B------:R-:W-:Y:S01]  /*13a0*/  LDS R25, [R20+0x300] ;  /* 0x0003000014197984 */ /* 0x000fe20000000800 */
[----:B0-----:R-:W-:-:S03]  /*13b0*/  FFMA R8, R8, R27, R17 ;  /* 0x0000001b08087223 */ /* 0x001fc60000000011 */
[----:B------:R-:W-:Y:S01]  /*13c0*/  LDS R26, [R20+0x360] ;  /* 0x00036000141a7984 */ /* 0x000fe20000000800 */
[----:B-1----:R-:W-:-:S04]  /*13d0*/  FFMA R9, R29, R9, R8 ;  /* 0x000000091d097223 */ /* 0x002fc80000000008 */
[----:B---3--:R-:W-:Y:S02]  /*13e0*/  FFMA R9, R16, R10, R9 ;  /* 0x0000000a10097223 */ /* 0x008fe40000000009 */
[----:B------:R-:W0:Y:S02]  /*13f0*/  LDS.128 R16, [R7+0x20] ;  /* 0x0000200007107984 */ /* 0x000e240000000c00 */
[----:B--2---:R-:W-:-:S04]  /*1400*/  FFMA R9, R28, R11, R9 ;  /* 0x0000000b1c097223 */ /* 0x004fc80000000009 */
[----:B----4-:R-:W-:Y:S02]  /*1410*/  FFMA R9, R12, R23, R9 ;  /* 0x000000170c097223 */ /* 0x010fe40000000009 */
[----:B------:R-:W1:Y:S02]  /*1420*/  LDS R23, [R20+0x3c0] ;  /* 0x0003c00014177984 */ /* 0x000e640000000800 */
[----:B------:R-:W-:Y:S02]  /*1430*/  FFMA R22, R22, R13, R9 ;  /* 0x0000000d16167223 */ /* 0x000fe40000000009 */
[----:B------:R-:W2:Y:S02]  /*1440*/  LDS R12, [R20+0x420] ;  /* 0x00042000140c7984 */ /* 0x000ea40000000800 */
[----:B------:R-:W-:Y:S02]  /*1450*/  FFMA R27, R21, R14, R22 ;  /* 0x0000000e151b7223 */ /* 0x000fe40000000016 */
[----:B------:R-:W-:Y:S04]  /*1460*/  LDS R21, [R20+0x480] ;  /* 0x0004800014157984 */ /* 0x000fe80000000800 */
[----:B------:R-:W3:Y:S04]  /*1470*/  LDS.128 R8, [R7+0x30] ;  /* 0x0000300007087984 */ /* 0x000ee80000000c00 */
[----:B------:R-:W4:Y:S04]  /*1480*/  LDS R14, [R20+0x4e0] ;  /* 0x0004e000140e7984 */ /* 0x000f280000000800 */
[----:B------:R-:W4:Y:S04]  /*1490*/  LDS R13, [R20+0x540] ;  /* 0x00054000140d7984 */ /* 0x000f280000000800 */
[----:B------:R-:W4:Y:S01]  /*14a0*/  LDS R22, [R20+0x5a0] ;  /* 0x0005a00014167984 */ /* 0x000f220000000800 */
[----:B------:R-:W-:-:S04]  /*14b0*/  FFMA R15, R24, R15, R27 ;  /* 0x0000000f180f7223 */ /* 0x000fc8000000001b */
[----:B0-----:R-:W-:-:S04]  /*14c0*/  FFMA R15, R16, R25, R15 ;  /* 0x00000019100f7223 */ /* 0x001fc8000000000f */
[----:B------:R-:W-:-:S04]  /*14d0*/  FFMA R26, R26, R17, R15 ;  /* 0x000000111a1a7223 */ /* 0x000fc8000000000f */
[----:B-1----:R-:W-:-:S04]  /*14e0*/  FFMA R23, R23, R18, R26 ;  /* 0x0000001217177223 */ /* 0x002fc8000000001a */
[----:B--2---:R-:W-:-:S04]  /*14f0*/  FFMA R19, R12, R19, R23 ;  /* 0x000000130c137223 */ /* 0x004fc80000000017 */
[----:B---3--:R-:W-:-:S04]  /*1500*/  FFMA R19, R8, R21, R19 ;  /* 0x0000001508137223 */ /* 0x008fc80000000013 */
[----:B----4-:R-:W-:-:S04]  /*1510*/  FFMA R14, R14, R9, R19 ;  /* 0x000000090e0e7223 */ /* 0x010fc80000000013 */
[----:B------:R-:W-:Y:S01]  /*1520*/  FFMA R13, R13, R10, R14 ;  /* 0x0000000a0d0d7223 */ /* 0x000fe2000000000e */
[----:B------:R-:W-:-:S03]  /*1530*/  UIADD3 UR4, UPT, UPT, UR4, 0x20, URZ ;  /* 0x0000002004047890 */ /* 0x000fc6000fffe0ff */
[----:B------:R-:W-:Y:S01]  /*1540*/  FFMA R23, R22, R11, R13 ;  /* 0x0000000b16177223 */ /* 0x000fe2000000000d */
[----:B------:R-:W-:Y:S08]  /*1550*/  BAR.SYNC.DEFER_BLOCKING 0x0 ;  /* 0x0000000000007b1d */ /* 0x000ff00000010000 */
.L_x_58:
[----:B------:R-:W-:Y:S05]  /*1560*/  BRA.U UP0, `(.L_x_55) ;  /* 0x0000000100d87547 */ /* 0x000fea000b800000 */
[----:B------:R-:W0:Y:S01]  /*1570*/  LDC.64 R8, c[0x0][0x390] ;  /* 0x0000e400ff087b82 */ /* 0x000e220000000a00 */
[----:B------:R-:W-:Y:S02]  /*1580*/  IADD3 R10, PT, PT, R3, UR4, RZ ;  /* 0x00000004030a7c10 */ /* 0x000fe4000fffe0ff */
[----:B------:R-:W-:-:S03]  /*1590*/  IADD3 R11, PT, PT, R2, UR4, RZ ;  /* 0x00000004020b7c10 */ /* 0x000fc6000fffe0ff */
[----:B------:R-:W-:Y:S02]  /*15a0*/  IMAD R15, R10, R5, R6 ;  /* 0x000000050a0f7224 */ /* 0x000fe400078e0206 */
[----:B------:R-:W1:Y:S01]  /*15b0*/  LDC.64 R12, c[0x0][0x398] ;  /* 0x0000e600ff0c7b82 */ /* 0x000e620000000a00 */
[----:B0-----:R-:W-:-:S05]  /*15c0*/  IMAD.WIDE R8, R11, 0x4, R8 ;  /* 0x000000040b087825 */ /* 0x001fca00078e0208 */
[----:B------:R-:W2:Y:S01]  /*15d0*/  LDG.E.CONSTANT R16, desc[UR14][R8.64] ;  /* 0x0000000e08107981 */ /* 0x000ea2000c1e9900 */
[----:B-1----:R-:W-:-:S05]  /*15e0*/  IMAD.WIDE R12, R15, 0x4, R12 ;  /* 0x000000040f0c7825 */ /* 0x002fca00078e020c */
[----:B------:R-:W3:Y:S01]  /*15f0*/  LDG.E.CONSTANT R17, desc[UR14][R12.64] ;  /* 0x0000000e0c117981 */ /* 0x000ee2000c1e9900 */
[----:B------:R-:W-:-:S04]  /*1600*/  UIADD3 UR9, UPT, UPT, UR9, 0x400, URZ ;  /* 0x0000040009097890 */ /* 0x000fc8000fffe0ff */
[----:B------:R-:W-:Y:S01]  /*1610*/  ULEA UR9, UR10, UR9, 0x18 ;  /* 0x000000090a097291 */ /* 0x000fe2000f8ec0ff */
[----:B------:R-:W-:-:S05]  /*1620*/  LEA R19, R0, R7, 0x2 ;  /* 0x0000000700137211 */ /* 0x000fca00078e10ff */
[----:B------:R-:W-:-:S05]  /*1630*/  LEA R2, R0, UR9, 0x2 ;  /* 0x0000000900027c11 */ /* 0x000fca000f8e10ff */
[----:B------:R-:W-:Y:S01]  /*1640*/  IMAD R22, R3, 0x60, R2 ;  /* 0x0000006003167824 */ /* 0x000fe200078e0202 */
        /* <DEDUP_REMOVED lines=10> */
[----:B------:R-:W4:Y:S04]  /*16f0*/  LDS R0, [R2+0x1e0] ;  /* 0x0001e00002007984 */ /* 0x000f280000000800 */
[----:B------:R-:W4:Y:S04]  /*1700*/  LDS R25, [R2+0x240] ;  /* 0x0002400002197984 */ /* 0x000f280000000800 */
[----:B------:R-:W4:Y:S04]  /*1710*/  LDS R24, [R2+0x2a0] ;  /* 0x0002a00002187984 */ /* 0x000f280000000800 */
[----:B------:R-:W-:Y:S01]  /*1720*/  LDS R27, [R2+0x300] ;  /* 0x00030000021b7984 */ /* 0x000fe20000000800 */
[----:B0----5:R-:W-:-:S03]  /*1730*/  FFMA R8, R8, R18, R23 ;  /* 0x0000001208087223 */ /* 0x021fc60000000017 */
[----:B------:R-:W0:Y:S01]  /*1740*/  LDS.128 R16, [R7+0x20] ;  /* 0x0000200007107984 */ /* 0x000e220000000c00 */
[----:B-1----:R-:W-:-:S03]  /*1750*/  FFMA R22, R29, R9, R8 ;  /* 0x000000091d167223 */ /* 0x002fc60000000008 */
[----:B------:R-:W1:Y:S01]  /*1760*/  LDS R8, [R2+0x360] ;  /* 0x0003600002087984 */ /* 0x000e620000000800 */
[----:B--2---:R-:W-:-:S03]  /*1770*/  FFMA R21, R21, R10, R22 ;  /* 0x0000000a15157223 */ /* 0x004fc60000000016 */
[----:B------:R-:W2:Y:S01]  /*1780*/  LDS R9, [R2+0x3c0] ;  /* 0x0003c00002097984 */ /* 0x000ea20000000800 */
[----:B---3--:R-:W-:-:S03]  /*1790*/  FFMA R29, R20, R11, R21 ;  /* 0x0000000b141d7223 */ /* 0x008fc60000000015 */
[----:B------:R-:W3:Y:S04]  /*17a0*/  LDS R10, [R2+0x420] ;  /* 0x00042000020a7984 */ /* 0x000ee80000000800 */
[----:B------:R-:W-:Y:S01]  /*17b0*/  LDS R11, [R2+0x480] ;  /* 0x00048000020b7984 */ /* 0x000fe20000000800 */
[----:B----4-:R-:W-:-:S03]  /*17c0*/  FFMA R3, R12, R3, R29 ;  /* 0x000000030c037223 */ /* 0x010fc6000000001d */
[----:B------:R-:W4:Y:S04]  /*17d0*/  LDS.128 R20, [R7+0x30] ;  /* 0x0000300007147984 */ /* 0x000f280000000c00 */
[----:B------:R-:W4:Y:S01]  /*17e0*/  LDS R12, [R2+0x4e0] ;  /* 0x0004e000020c7984 */ /* 0x000f220000000800 */
[----:B------:R-:W-:-:S03]  /*17f0*/  FFMA R26, R0, R13, R3 ;  /* 0x0000000d001a7223 */ /* 0x000fc60000000003 */
[----:B------:R-:W4:Y:S04]  /*1800*/  LDS R3, [R2+0x540] ;  /* 0x0005400002037984 */ /* 0x000f280000000800 */
[----:B------:R-:W4:Y:S01]  /*1810*/  LDS R0, [R2+0x5a0] ;  /* 0x0005a00002007984 */ /* 0x000f220000000800 */
[----:B------:R-:W-:-:S04]  /*1820*/  FFMA R25, R25, R14, R26 ;  /* 0x0000000e19197223 */ /* 0x000fc8000000001a */
[----:B------:R-:W-:-:S04]  /*1830*/  FFMA R15, R24, R15, R25 ;  /* 0x0000000f180f7223 */ /* 0x000fc80000000019 */
[----:B0-----:R-:W-:-:S04]  /*1840*/  FFMA R15, R16, R27, R15 ;  /* 0x0000001b100f7223 */ /* 0x001fc8000000000f */
[----:B-1----:R-:W-:-:S04]  /*1850*/  FFMA R8, R8, R17, R15 ;  /* 0x0000001108087223 */ /* 0x002fc8000000000f */
[----:B--2---:R-:W-:-:S04]  /*1860*/  FFMA R9, R9, R18, R8 ;  /* 0x0000001209097223 */ /* 0x004fc80000000008 */
[----:B---3--:R-:W-:-:S04]  /*1870*/  FFMA R9, R10, R19, R9 ;  /* 0x000000130a097223 */ /* 0x008fc80000000009 */
[----:B----4-:R-:W-:-:S04]  /*1880*/  FFMA R9, R20, R11, R9 ;  /* 0x0000000b14097223 */ /* 0x010fc80000000009 */
[----:B------:R-:W-:-:S04]  /*1890*/  FFMA R12, R12, R21, R9 ;  /* 0x000000150c0c7223 */ /* 0x000fc80000000009 */
[----:B------:R-:W-:-:S04]  /*18a0*/  FFMA R3, R3, R22, R12 ;  /* 0x0000001603037223 */ /* 0x000fc8000000000c */
[----:B------:R-:W-:Y:S01]  /*18b0*/  FFMA R23, R0, R23, R3 ;  /* 0x0000001700177223 */ /* 0x000fe20000000003 */
[----:B------:R-:W-:Y:S06]  /*18c0*/  BAR.SYNC.DEFER_BLOCKING 0x0 ;  /* 0x0000000000007b1d */ /* 0x000fec0000010000 */
.L_x_55:
[----:B------:R-:W0:Y:S01]  /*18d0*/  LDC.64 R2, c[0x0][0x3a8] ;  /* 0x0000ea00ff027b82 */ /* 0x000e220000000a00 */
[----:B------:R-:W-:Y:S01]  /*18e0*/  IMAD R5, R4, R5, R6 ;  /* 0x0000000504057224 */ /* 0x000fe200078e0206 */
[----:B-----5:R-:W-:-:S03]  /*18f0*/  FMNMX R23, RZ, R23, !PT ;  /* 0x00000017ff177209 */ /* 0x020fc60007800000 */
[----:B0-----:R-:W-:-:S05]  /*1900*/  IMAD.WIDE R2, R5, 0x4, R2 ;  /* 0x0000000405027825 */ /* 0x001fca00078e0202 */
[----:B------:R-:W-:Y:S01]  /*1910*/  STG.E desc[UR14][R2.64], R23 ;  /* 0x0000001702007986 */ /* 0x000fe2000c10190e */
[----:B------:R-:W-:Y:S05]  /*1920*/  EXIT ;  /* 0x000000000000794d */ /* 0x000fea0003800000 */
.L_x_59:
        /* <DEDUP_REMOVED lines=13> */
.L_x_104:


//--------------------- .text._Z7forwardiiiPKfPfS1_S1_ --------------------------
	.section	.text._Z7forwardiiiPKfPfS1_S1_,"ax",@progbits
	.align	128
        .global         _Z7forwardiiiPKfPfS1_S1_
        .type           _Z7forwardiiiPKfPfS1_S1_,@function
        .size           _Z7forwardiiiPKfPfS1_S1_,(.L_x_105 - _Z7forwardiiiPKfPfS1_S1_)
        .other          _Z7forwardiiiPKfPfS1_S1_,@"STO_CUDA_ENTRY STV_DEFAULT"
_Z7forwardiiiPKfPfS1_S1_:
.text._Z7forwardiiiPKfPfS1_S1_:
[----:B------:R-:W-:Y:S01]  /*0000*/  LDC R1, c[0x0][0x37c] ;  /* 0x0000df00ff017b82 */ /* 0x000fe20000000800 */
[----:B------:R-:W0:Y:S07]  /*0010*/  S2R R0, SR_TID.X ;  /* 0x0000000000007919 */ /* 0x000e2e0000002100 */
[----:B------:R-:W0:Y:S01]  /*0020*/  S2UR UR4, SR_CTAID.X ;  /* 0x00000000000479c3 */ /* 0x000e220000002500 */
[----:B------:R-:W1:Y:S01]  /*0030*/  LDCU UR6, c[0x0][0x380] ;  /* 0x00007000ff0677ac */ /* 0x000e620008000800 */
[----:B------:R-:W2:Y:S06]  /*0040*/  S2R R2, SR_TID.Y ;  /* 0x0000000000027919 */ /* 0x000eac0000002200 */
[----:B------:R-:W0:Y:S08]  /*0050*/  LDC R5, c[0x0][0x360] ;  /* 0x0000d800ff057b82 */ /* 0x000e300000000800 */
[----:B------:R-:W2:Y:S08]  /*0060*/  S2UR UR5, SR_CTAID.Y ;  /* 0x00000000000579c3 */ /* 0x000eb00000002600 */
[----:B------:R-:W2:Y:S08]  /*0070*/  LDC R17, c[0x0][0x364] ;  /* 0x0000d900ff117b82 */ /* 0x000eb00000000800 */
[----:B------:R-:W3:Y:S01]  /*0080*/  LDC R3, c[0x0][0x388] ;  /* 0x0000e200ff037b82 */ /* 0x000ee20000000800 */
[----:B0-----:R-:W-:-:S02]  /*0090*/  IMAD R18, R5, UR4, R0 ;  /* 0x0000000405127c24 */ /* 0x001fc4000f8e0200 */
[----:B--2---:R-:W-:-:S03]  /*00a0*/  IMAD R17, R17, UR5, R2 ;  /* 0x0000000511117c24 */ /* 0x004fc6000f8e0202 */
[----:B---3--:R-:W-:-:S04]  /*00b0*/  ISETP.GE.AND P0, PT, R18, R3, PT ;  /* 0x000000031200720c */ /* 0x008fc80003f06270 */
[----:B-1----:R-:W-:-:S13]  /*00c0*/  ISETP.GE.OR P0, PT, R17, UR6, P0 ;  /* 0x0000000611007c0c */ /* 0x002fda0008706670 */
        /* <DEDUP_REMOVED lines=19> */
[----:B------:R-:W-:Y:S01]  /*0200*/  ULOP3.LUT UR5, UR5, 0x1ffffffc, URZ, 0xc0, !UPT ;  /* 0x1ffffffc05057892 */ /* 0x000fe2000f8ec0ff */
[C---:B------:R-:W-:Y:S01]  /*0210*/  IADD3 R20, PT, PT, R2.reuse, 0x20, RZ ;  /* 0x0000002002147810 */ /* 0x040fe20007ffe0ff */
[CCC-:B------:R-:W-:Y:S01]  /*0220*/  IMAD R12, R2.reuse, R3.reuse, R18.reuse ;  /* 0x00000003020c7224 */ /* 0x1c0fe200078e0212 */
[----:B------:R-:W-:Y:S01]  /*0230*/  IADD3 R14, PT, PT, R2, 0x30, RZ ;  /* 0x00000030020e7810 */ /* 0x000fe20007ffe0ff */
[-CC-:B------:R-:W-:Y:S01]  /*0240*/  IMAD R22, R22, R3.reuse, R18.reuse ;  /* 0x0000000316167224 */ /* 0x180fe200078e0212 */
[----:B------:R-:W-:Y:S01]  /*0250*/  MOV R15, R16 ;  /* 0x00000010000f7202 */ /* 0x000fe20000000f00 */
[-CC-:B------:R-:W-:Y:S01]  /*0260*/  IMAD R20, R20, R3.reuse, R18.reuse ;  /* 0x0000000314147224 */ /* 0x180fe200078e0212 */
[----:B------:R-:W-:Y:S01]  /*0270*/  UIADD3 UR5, UPT, UPT, -UR5, URZ, URZ ;  /* 0x000000ff05057290 */ /* 0x000fe2000fffe1ff */
[----:B------:R-:W-:Y:S01]  /*0280*/  IMAD R14, R14, R3, R18 ;  /* 0x000000030e0e7224 */ /* 0x000fe200078e0212 */
[----:B------:R-:W-:-:S10]  /*0290*/  UMOV UR4, URZ ;  /* 0x000000ff00047c82 */ /* 0x000fd40008000000 */
.L_x_62:
        /* <DEDUP_REMOVED lines=22> */
[----:B------:R-:W3:Y:S04]  /*0400*/  LDS R28, [R13+0xc0] ;  /* 0x0000c0000d1c7984 */ /* 0x000ee80000000800 */
[----:B------:R-:W-:Y:S01]  /*0410*/  LDS R24, [R13+0x180] ;  /* 0x000180000d187984 */ /* 0x000fe20000000800 */
[----:B0----5:R-:W-:-:S03]  /*0420*/  FFMA R4, R4, R27, R25 ;  /* 0x0000001b04047223 */ /* 0x021fc60000000019 */
[----:B------:R-:W0:Y:S01]  /*0430*/  LDS R25, [R13+0x120] ;  /* 0x000120000d197984 */ /* 0x000e220000000800 */
[----:B-1----:R-:W-:-:S03]  /*0440*/  FFMA R5, R29, R5, R4 ;  /* 0x000000051d057223 */ /* 0x002fc60000000004 */
[----:B------:R-:W-:Y:S01]  /*0450*/  LDS R27, [R13+0x1e0] ;  /* 0x0001e0000d1b7984 */ /* 0x000fe20000000800 */
[----:B---3--:R-:W-:-:S04]  /*0460*/  FFMA R6, R28, R6, R5 ;  /* 0x000000061c067223 */ /* 0x008fc80000000005 */
[----:B0-----:R-:W-:Y:S02]  /*0470*/  FFMA R25, R25, R7, R6 ;  /* 0x0000000719197223 */ /* 0x001fe40000000006 */
[----:B------:R-:W0:Y:S02]  /*0480*/  LDS.128 R4, [R19+0x10] ;  /* 0x0000100013047984 */ /* 0x000e240000000c00 */
[----:B0-----:R-:W-:Y:S02]  /*0490*/  FFMA R4, R4, R24, R25 ;  /* 0x0000001804047223 */ /* 0x001fe40000000019 */
[----:B------:R-:W0:Y:S04]  /*04a0*/  LDS R24, [R13+0x240] ;  /* 0x000240000d187984 */ /* 0x000e280000000800 */
[----:B------:R-:W1:Y:S01]  /*04b0*/  LDS R25, [R13+0x2a0] ;  /* 0x0002a0000d197984 */ /* 0x000e620000000800 */
[----:B------:R-:W-:-:S03]  /*04c0*/  FFMA R5, R27, R5, R4 ;  /* 0x000000051b057223 */ /* 0x000fc60000000004 */
[----:B------:R-:W-:Y:S01]  /*04d0*/  LDS R27, [R13+0x360] ;  /* 0x000360000d1b7984 */ /* 0x000fe20000000800 */
[----:B0-----:R-:W-:-:S03]  /*04e0*/  FFMA R6, R24, R6, R5 ;  /* 0x0000000618067223 */ /* 0x001fc60000000005 */
[----:B------:R-:W-:Y:S01]  /*04f0*/  LDS R24, [R13+0x300] ;  /* 0x000300000d187984 */ /* 0x000fe20000000800 */
[----:B-1----:R-:W-:-:S03]  /*0500*/  FFMA R25, R25, R7, R6 ;  /* 0x0000000719197223 */ /* 0x002fc60000000006 */
        /* <DEDUP_REMOVED lines=10> */
[----:B0-----:R-:W-:Y:S01]  /*05b0*/  FFMA R4, R4, R24, R25 ;  /* 0x0000001804047223 */ /* 0x001fe20000000019 */
[----:B------:R-:W-:-:S06]  /*05c0*/  IMAD.WIDE R24, R22, 0x4, R8 ;  /* 0x0000000416187825 */ /* 0x000fcc00078e0208 */
[----:B------:R-:W3:Y:S01]  /*05d0*/  LDG.E.CONSTANT R24, desc[UR14][R24.64] ;  /* 0x0000000e18187981 */ /* 0x000ee2000c1e9900 */
[----:B------:R-:W-:-:S03]  /*05e0*/  FFMA R5, R27, R5, R4 ;  /* 0x000000051b057223 */ /* 0x000fc60000000004 */
[----:B------:R-:W0:Y:S02]  /*05f0*/  LDS R4, [R13+0x540] ;  /* 0x000540000d047984 */ /* 0x000e240000000800 */
[----:B0-----:R-:W-:Y:S02]  /*0600*/  FFMA R4, R4, R6, R5 ;  /* 0x0000000604047223 */ /* 0x001fe40000000005 */
        /* <DEDUP_REMOVED lines=10> */
[----:B------:R-:W-:Y:S01]  /*06b0*/  LDS R24, [R13+0x180] ;  /* 0x000180000d187984 */ /* 0x000fe20000000800 */
[----:B0-----:R-:W-:-:S03]  /*06c0*/  FFMA R4, R4, R28, R27 ;  /* 0x0000001c04047223 */ /* 0x001fc6000000001b */
[----:B------:R-:W0:Y:S04]  /*06d0*/  LDS R28, [R13+0xc0] ;  /* 0x0000c0000d1c7984 */ /* 0x000e280000000800 */
[----:B------:R-:W3:Y:S01]  /*06e0*/  LDS R27, [R13+0x120] ;  /* 0x000120000d1b7984 */ /* 0x000ee20000000800 */
[----:B-1----:R-:W-:-:S03]  /*06f0*/  FFMA R5, R25, R5, R4 ;  /* 0x0000000519057223 */ /* 0x002fc60000000004 */
[----:B------:R-:W-:Y:S01]  /*0700*/  LDS R25, [R13+0x1e0] ;  /* 0x0001e0000d197984 */ /* 0x000fe20000000800 */
[----:B0-----:R-:W-:-:S04]  /*0710*/  FFMA R6, R28, R6, R5 ;  /* 0x000000061c067223 */ /* 0x001fc80000000005 */
[----:B---3--:R-:W-:Y:S02]  /*0720*/  FFMA R27, R27, R7, R6 ;  /* 0x000000071b1b7223 */ /* 0x008fe40000000006 */
        /* <DEDUP_REMOVED lines=13> */
[----:B------:R-:W-:-:S04]  /*0800*/  FFMA R5, R25, R5, R4 ;  /* 0x0000000519057223 */ /* 0x000fc80000000004 */
[----:B0-----:R-:W-:Y:S02]  /*0810*/  FFMA R6, R24, R6, R5 ;  /* 0x0000000618067223 */ /* 0x001fe40000000005 */
[----:B------:R-:W-:Y:S02]  /*0820*/  LDS R24, [R13+0x480] ;  /* 0x000480000d187984 */ /* 0x000fe40000000800 */
[----:B-1----:R-:W-:Y:S02]  /*0830*/  FFMA R27, R27, R7, R6 ;  /* 0x000000071b1b7223 */ /* 0x002fe40000000006 */
[----:B------:R-:W0:Y:S01]  /*0840*/  LDS.128 R4, [R19+0x30] ;  /* 0x0000300013047984 */ /* 0x000e220000000c00 */
[----:B------:R-:W-:-:S06]  /*0850*/  IMAD.WIDE R28, R20, 0x4, R8 ;  /* 0x00000004141c7825 */ /* 0x000fcc00078e0208 */
[----:B------:R1:W3:Y:S04]  /*0860*/  LDG.E.CONSTANT R28, desc[UR14][R28.64] ;  /* 0x0000000e1c1c7981 */ /* 0x0002e8000c1e9900 */
[----:B-1----:R-:W1:Y:S01]  /*0870*/  LDS R29, [R13+0x4e0] ;  /* 0x0004e0000d1d7984 */ /* 0x002e620000000800 */
[----:B0-----:R-:W-:-:S03]  /*0880*/  FFMA R4, R4, R24, R27 ;  /* 0x0000001804047223 */ /* 0x001fc6000000001b */
[----:B------:R-:W4:Y:S01]  /*0890*/  LDG.E.CONSTANT R27, desc[UR14][R10.64+0x80] ;  /* 0x0000800e0a1b7981 */ /* 0x000f22000c1e9900 */
[----:B------:R-:W-:-:S03]  /*08a0*/  IMAD.WIDE R24, R14, 0x4, R8 ;  /* 0x000000040e187825 */ /* 0x000fc600078e0208 */
[----:B------:R-:W0:Y:S04]  /*08b0*/  LDS R8, [R13+0x540] ;  /* 0x000540000d087984 */ /* 0x000e280000000800 */
[----:B------:R2:W2:Y:S01]  /*08c0*/  LDG.E.CONSTANT R24, desc[UR14][R24.64] ;  /* 0x0000000e18187981 */ /* 0x0004a2000c1e9900 */
[----:B-1----:R-:W-:-:S03]  /*08d0*/  FFMA R5, R29, R5, R4 ;  /* 0x000000051d057223 */ /* 0x002fc60000000004 */
[----:B------:R-:W1:Y:S01]  /*08e0*/  LDS R4, [R13+0x5a0] ;  /* 0x0005a0000d047984 */ /* 0x000e620000000800 */
[----:B------:R-:W-:Y:S01]  /*08f0*/  BAR.SYNC.DEFER_BLOCKING 0x0 ;  /* 0x0000000000007b1d */ /* 0x000fe20000010000 */
[----:B0-----:R-:W-:-:S04]  /*0900*/  FFMA R5, R8, R6, R5 ;  /* 0x0000000608057223 */ /* 0x001fc80000000005 */
[----:B-1----:R-:W-:Y:S01]  /*0910*/  FFMA R5, R4, R7, R5 ;  /* 0x0000000704057223 */ /* 0x002fe20000000005 */
[----:B----4-:R-:W-:Y:S04]  /*0920*/  STS [R23], R27 ;  /* 0x0000001b17007388 */ /* 0x010fe80000000800 */
[----:B---3--:R-:W-:Y:S01]  /*0930*/  STS [R21], R28 ;  /* 0x0000001c15007388 */ /* 0x008fe20000000800 */
[----:B------:R-:W-:Y:S06]  /*0940*/  BAR.SYNC.DEFER_BLOCKING 0x0 ;  /* 0x0000000000007b1d */ /* 0x000fec0000010000 */
[----:B------:R-:W-:Y:S04]  /*0950*/  LDS R6, [R13] ;  /* 0x000000000d067984 */ /* 0x000fe80000000800 */
[----:B------:R-:W0:Y:S04]  /*0960*/  LDS.128 R8, [R19] ;  /* 0x0000000013087984 */ /* 0x000e280000000c00 */
[----:B------:R-:W1:Y:S04]  /*0970*/  LDS R7, [R13+0x60] ;  /* 0x000060000d077984 */ /* 0x000e680000000800 */
[----:B------:R-:W3:Y:S04]  /*0980*/  LDS R4, [R13+0xc0] ;  /* 0x0000c0000d047984 */ /* 0x000ee80000000800 */
[----:B------:R-:W-:Y:S04]  /*0990*/  LDS R28, [R13+0x4e0] ;  /* 0x0004e0000d1c7984 */ /* 0x000fe80000000800 */
[----:B--2---:R-:W-:Y:S01]  /*09a0*/  LDS R25, [R13+0x540] ;  /* 0x000540000d197984 */ /* 0x004fe20000000800 */
        /* <DEDUP_REMOVED lines=8> */
[----:B------:R-:W2:Y:S01]  /*0a30*/  LDS R8, [R13+0x240] ;  /* 0x000240000d087984 */ /* 0x000ea20000000800 */
[----:B-1----:R-:W-:-:S03]  /*0a40*/  FFMA R10, R4, R10, R9 ;  /* 0x0000000a040a7223 */ /* 0x002fc60000000009 */
[----:B------:R-:W1:Y:S01]  /*0a50*/  LDS R4, [R13+0x2a0] ;  /* 0x0002a0000d047984 */ /* 0x000e620000000800 */
[----:B0-----:R-:W-:-:S04]  /*0a60*/  FFMA R5, R11, R5, R10 ;  /* 0x000000050b057223 */ /* 0x001fc8000000000a */
[----:B--2---:R-:W-:Y:S02]  /*0a70*/  FFMA R5, R8, R6, R5 ;  /* 0x0000000608057223 */ /* 0x004fe40000000005 */
[----:B------:R-:W-:Y:S04]  /*0a80*/  LDS R6, [R13+0x300] ;  /* 0x000300000d067984 */ /* 0x000fe80000000800 */
[----:B------:R-:W0:Y:S01]  /*0a90*/  LDS.128 R8, [R19+0x20] ;  /* 0x0000200013087984 */ /* 0x000e220000000c00 */
[----:B-1----:R-:W-:-:S03]  /*0aa0*/  FFMA R5, R4, R7, R5 ;  /* 0x0000000704057223 */ /* 0x002fc60000000005 */
[----:B------:R-:W1:Y:S04]  /*0ab0*/  LDS R7, [R13+0x360] ;  /* 0x000360000d077984 */ /* 0x000e680000000800 */
[----:B------:R-:W2:Y:S01]  /*0ac0*/  LDS R4, [R13+0x3c0] ;  /* 0x0003c0000d047984 */ /* 0x000ea20000000800 */
[----:B0-----:R-:W-:-:S03]  /*0ad0*/  FFMA R6, R8, R6, R5 ;  /* 0x0000000608067223 */ /* 0x001fc60000000005 */
[----:B------:R-:W0:Y:S01]  /*0ae0*/  LDS R8, [R13+0x420] ;  /* 0x000420000d087984 */ /* 0x000e220000000800 */
[----:B-1----:R-:W-:-:S04]  /*0af0*/  FFMA R7, R7, R9, R6 ;  /* 0x0000000907077223 */ /* 0x002fc80000000006 */
[----:B--2---:R-:W-:Y:S02]  /*0b00*/  FFMA R9, R4, R10, R7 ;  /* 0x0000000a04097223 */ /* 0x004fe40000000007 */
[----:B------:R-:W-:Y:S04]  /*0b10*/  LDS R10, [R13+0x480] ;  /* 0x000480000d0a7984 */ /* 0x000fe80000000800 */
[----:B------:R-:W1:Y:S01]  /*0b20*/  LDS.128 R4, [R19+0x30] ;  /* 0x0000300013047984 */ /* 0x000e620000000c00 */
[----:B0-----:R-:W-:-:S04]  /*0b30*/  FFMA R9, R8, R11, R9 ;  /* 0x0000000b08097223 */ /* 0x001fc80000000009 */
[----:B-1----:R-:W-:Y:S02]  /*0b40*/  FFMA R29, R4, R10, R9 ;  /* 0x0000000a041d7223 */ /* 0x002fe40000000009 */
[----:B------:R-:W0:Y:S01]  /*0b50*/  LDS R4, [R13+0x5a0] ;  /* 0x0005a0000d047984 */ /* 0x000e220000000800 */
[----:B------:R-:W-:Y:S06]  /*0b60*/  BAR.SYNC.DEFER_BLOCKING 0x0 ;  /* 0x0000000000007b1d */ /* 0x000fec0000010000 */
[----:B------:R-:W-:Y:S04]  /*0b70*/  STS [R23], R26 ;  /* 0x0000001a17007388 */ /* 0x000fe80000000800 */
        /* <DEDUP_REMOVED lines=16> */
[----:B--2---:R-:W-:-:S04]  /*0c80*/  FFMA R28, R28, R9, R27 ;  /* 0x000000091c1c7223 */ /* 0x004fc8000000001b */
[----:B---3--:R-:W-:Y:S02]  /*0c90*/  FFMA R10, R25, R10, R28 ;  /* 0x0000000a190a7223 */ /* 0x008fe4000000001c */
[----:B------:R-:W2:Y:S02]  /*0ca0*/  LDS R28, [R13+0x2a0] ;  /* 0x0002a0000d1c7984 */ /* 0x000ea40000000800 */
        /* <DEDUP_REMOVED lines=10> */
[----:B------:R-:W2:Y:S04]  /*0d50*/  LDS.128 R4, [R19+0x30] ;  /* 0x0000300013047984 */ /* 0x000ea80000000c00 */
[----:B------:R-:W-:Y:S01]  /*0d60*/  LDS R28, [R13+0x5a0] ;  /* 0x0005a0000d1c7984 */ /* 0x000fe20000000800 */
[----:B0-----:R-:W-:-:S03]  /*0d70*/  FFMA R27, R8, R21, R27 ;  /* 0x00000015081b7223 */ /* 0x001fc6000000001b */
[----:B------:R-:W0:Y:S04]  /*0d80*/  LDS R8, [R13+0x4e0] ;  /* 0x0004e0000d087984 */ /* 0x000e280000000800 */
        /* <DEDUP_REMOVED lines=12> */
[----:B------:R-:W-:Y:S01]  /*0e50*/  UIADD3 UR4, UPT, UPT, UR4, 0x40, URZ ;  /* 0x0000004004047890 */ /* 0x000fe2000fffe0ff */
[----:B0-----:R-:W-:-:S04]  /*0e60*/  FFMA R8, R8, R5, R11 ;  /* 0x0000000508087223 */ /* 0x001fc8000000000b */
[----:B----4-:R-:W-:-:S04]  /*0e70*/  FFMA R21, R21, R6, R8 ;  /* 0x0000000615157223 */ /* 0x010fc80000000008 */
[----:B------:R-:W-:Y:S01]  /*0e80*/  FFMA R25, R28, R7, R21 ;  /* 0x000000071c197223 */ /* 0x000fe20000000015 */
[----:B------:R-:W-:Y:S06]  /*0e90*/  BAR.SYNC.DEFER_BLOCKING 0x0 ;  /* 0x0000000000007b1d */ /* 0x000fec0000010000 */
[----:B------:R-:W-:Y:S05]  /*0ea0*/  BRA.U UP1, `(.L_x_62) ;  /* 0xfffffff101fc7547 */ /* 0x000fea000b83ffff */
.L_x_61:
        /* <DEDUP_REMOVED lines=32> */
[----:B------:R-:W-:Y:S04]  /*10b0*/  LDS R15, [R21+0x180] ;  /* 0x00018000150f7984 */ /* 0x000fe80000000800 */
[----:B0-----:R-:W0:Y:S04]  /*10c0*/  LDS.128 R4, [R19+0x10] ;  /* 0x0000100013047984 */ /* 0x001e280000000c00 */
[----:B------:R-:W0:Y:S04]  /*10d0*/  LDS R14, [R21+0x1e0] ;  /* 0x0001e000150e7984 */ /* 0x000e280000000800 */
[----:B------:R-:W-:Y:S01]  /*10e0*/  LDS R24, [R21+0x5a0] ;  /* 0x0005a00015187984 */ /* 0x000fe20000000800 */
[----:B-1---5:R-:W-:-:S03]  /*10f0*/  FFMA R8, R8, R13, R25 ;  /* 0x0000000d08087223 */ /* 0x022fc60000000019 */
[----:B------:R-:W1:Y:S01]  /*1100*/  LDS R13, [R21+0x240] ;  /* 0x00024000150d7984 */ /* 0x000e620000000800 */
[----:B--2---:R-:W-:-:S04]  /*1110*/  FFMA R9, R29, R9, R8 ;  /* 0x000000091d097223 */ /* 0x004fc80000000008 */
[----:B----4-:R-:W-:Y:S02]  /*1120*/  FFMA R9, R26, R10, R9 ;  /* 0x0000000a1a097223 */ /* 0x010fe40000000009 */
[----:B------:R-:W-:Y:S02]  /*1130*/  LDS R26, [R21+0x420] ;  /* 0x00042000151a7984 */ /* 0x000fe40000000800 */
[----:B---3--:R-:W-:Y:S02]  /*1140*/  FFMA R9, R12, R11, R9 ;  /* 0x0000000b0c097223 */ /* 0x008fe40000000009 */
[----:B------:R-:W2:Y:S02]  /*1150*/  LDS R12, [R21+0x2a0] ;  /* 0x0002a000150c7984 */ /* 0x000ea40000000800 */
[----:B0-----:R-:W-:Y:S02]  /*1160*/  FFMA R25, R4, R15, R9 ;  /* 0x0000000f04197223 */ /* 0x001fe40000000009 */
[----:B------:R-:W-:Y:S04]  /*1170*/  LDS R15, [R21+0x300] ;  /* 0x00030000150f7984 */ /* 0x000fe80000000800 */
[----:B------:R-:W0:Y:S04]  /*1180*/  LDS.128 R8, [R19+0x20] ;  /* 0x0000200013087984 */ /* 0x000e280000000c00 */
[----:B------:R-:W3:Y:S01]  /*1190*/  LDS R4, [R21+0x360] ;  /* 0x0003600015047984 */ /* 0x000ee20000000800 */
[----:B------:R-:W-:-:S03]  /*11a0*/  FFMA R14, R14, R5, R25 ;  /* 0x000000050e0e7223 */ /* 0x000fc60000000019 */
[----:B------:R-:W4:Y:S04]  /*11b0*/  LDS R5, [R21+0x3c0] ;  /* 0x0003c00015057984 */ /* 0x000f280000000800 */
[----:B------:R-:W-:Y:S01]  /*11c0*/  LDS R25, [R21+0x480] ;  /* 0x0004800015197984 */ /* 0x000fe20000000800 */
[----:B-1----:R-:W-:-:S04]  /*11d0*/  FFMA R13, R13, R6, R14 ;  /* 0x000000060d0d7223 */ /* 0x002fc8000000000e */
[----:B--2---:R-:W-:-:S04]  /*11e0*/  FFMA R7, R12, R7, R13 ;  /* 0x000000070c077223 */ /* 0x004fc8000000000d */
[----:B0-----:R-:W-:Y:S02]  /*11f0*/  FFMA R7, R8, R15, R7 ;  /* 0x0000000f08077223 */ /* 0x001fe40000000007 */
[----:B------:R-:W0:Y:S02]  /*1200*/  LDS.128 R12, [R19+0x30] ;  /* 0x00003000130c7984 */ /* 0x000e240000000c00 */
[----:B---3--:R-:W-:Y:S02]  /*1210*/  FFMA R4, R4, R9, R7 ;  /* 0x0000000904047223 */ /* 0x008fe40000000007 */
[----:B------:R-:W1:Y:S04]  /*1220*/  LDS R8, [R21+0x4e0] ;  /* 0x0004e00015087984 */ /* 0x000e680000000800 */
[----:B------:R-:W2:Y:S01]  /*1230*/  LDS R9, [R21+0x540] ;  /* 0x0005400015097984 */ /* 0x000ea20000000800 */
[----:B------:R-:W-:Y:S06]  /*1240*/  BAR.SYNC.DEFER_BLOCKING 0x0 ;  /* 0x0000000000007b1d */ /* 0x000fec0000010000 */
[----:B------:R-:W-:Y:S04]  /*1250*/  STS [R27], R22 ;  /* 0x000000161b007388 */ /* 0x000fe80000000800 */
[----:B------:R-:W-:Y:S01]  /*1260*/  STS [R23], R20 ;  /* 0x0000001417007388 */ /* 0x000fe20000000800 */
[----:B------:R-:W-:Y:S01]  /*1270*/  BAR.SYNC.DEFER_BLOCKING 0x0 ;  /* 0x0000000000007b1d */ /* 0x000fe20000010000 */
[----:B----4-:R-:W-:-:S04]  /*1280*/  FFMA R10, R5, R10, R4 ;  /* 0x0000000a050a7223 */ /* 0x010fc80000000004 */
        /* <DEDUP_REMOVED lines=43> */
.L_x_63:
        /* <DEDUP_REMOVED lines=30> */
[----:B------:R-:W-:Y:S04]  /*1720*/  LDS R25, [R21+0x300] ;  /* 0x0003000015197984 */ /* 0x000fe80000000800 */
[----:B------:R-:W0:Y:S01]  /*1730*/  LDS.128 R12, [R19+0x20] ;  /* 0x00002000130c7984 */ /* 0x000e220000000c00 */
[----:B-1----:R-:W-:-:S03]  /*1740*/  FFMA R5, R29, R5, R4 ;  /* 0x000000051d057223 */ /* 0x002fc60000000004 */
[----:B------:R-:W1:Y:S01]  /*1750*/  LDS R29, [R21+0x3c0] ;  /* 0x0003c000151d7984 */ /* 0x000e620000000800 */
[----:B--2---:R-:W-:-:S03]  /*1760*/  FFMA R5, R20, R6, R5 ;  /* 0x0000000614057223 */ /* 0x004fc60000000005 */
[----:B------:R-:W2:Y:S01]  /*1770*/  LDS R20, [R21+0x420] ;  /* 0x0004200015147984 */ /* 0x000ea20000000800 */
[----:B---3--:R-:W-:-:S03]  /*1780*/  FFMA R24, R22, R7, R5 ;  /* 0x0000000716187223 */ /* 0x008fc60000000005 */
[----:B------:R-:W-:Y:S04]  /*1790*/  LDS R22, [R21+0x480] ;  /* 0x0004800015167984 */ /* 0x000fe80000000800 */
[----:B------:R-:W3:Y:S01]  /*17a0*/  LDS.128 R4, [R19+0x30] ;  /* 0x0000300013047984 */ /* 0x000ee20000000c00 */
[----:B----4-:R-:W-:-:S03]  /*17b0*/  FFMA R23, R8, R23, R24 ;  /* 0x0000001708177223 */ /* 0x010fc60000000018 */
[----:B------:R-:W4:Y:S01]  /*17c0*/  LDS R8, [R21+0x4e0] ;  /* 0x0004e00015087984 */ /* 0x000f220000000800 */
[----:B------:R-:W-:-:S03]  /*17d0*/  FFMA R24, R0, R9, R23 ;  /* 0x0000000900187223 */ /* 0x000fc60000000017 */
[----:B------:R-:W4:Y:S04]  /*17e0*/  LDS R9, [R21+0x540] ;  /* 0x0005400015097984 */ /* 0x000f280000000800 */
[----:B------:R-:W4:Y:S01]  /*17f0*/  LDS R0, [R21+0x5a0] ;  /* 0x0005a00015007984 */ /* 0x000f220000000800 */
[----:B------:R-:W-:-:S04]  /*1800*/  FFMA R27, R27, R10, R24 ;  /* 0x0000000a1b1b7223 */ /* 0x000fc80000000018 */
[----:B------:R-:W-:-:S04]  /*1810*/  FFMA R11, R2, R11, R27 ;  /* 0x0000000b020b7223 */ /* 0x000fc8000000001b */
[----:B0-----:R-:W-:-:S04]  /*1820*/  FFMA R11, R12, R25, R11 ;  /* 0x000000190c0b7223 */ /* 0x001fc8000000000b */
[----:B------:R-:W-:-:S04]  /*1830*/  FFMA R16, R16, R13, R11 ;  /* 0x0000000d10107223 */ /* 0x000fc8000000000b */
[----:B-1----:R-:W-:-:S04]  /*1840*/  FFMA R29, R29, R14, R16 ;  /* 0x0000000e1d1d7223 */ /* 0x002fc80000000010 */
[----:B--2---:R-:W-:-:S04]  /*1850*/  FFMA R15, R20, R15, R29 ;  /* 0x0000000f140f7223 */ /* 0x004fc8000000001d */
[----:B---3--:R-:W-:-:S04]  /*1860*/  FFMA R15, R4, R22, R15 ;  /* 0x00000016040f7223 */ /* 0x008fc8000000000f */
[----:B----4-:R-:W-:-:S04]  /*1870*/  FFMA R8, R8, R5, R15 ;  /* 0x0000000508087223 */ /* 0x010fc8000000000f */
[----:B------:R-:W-:-:S04]  /*1880*/  FFMA R9, R9, R6, R8 ;  /* 0x0000000609097223 */ /* 0x000fc80000000008 */
[----:B------:R-:W-:Y:S01]  /*1890*/  FFMA R25, R0, R7, R9 ;  /* 0x0000000700197223 */ /* 0x000fe20000000009 */
[----:B------:R-:W-:Y:S06]  /*18a0*/  BAR.SYNC.DEFER_BLOCKING 0x0 ;  /* 0x0000000000007b1d */ /* 0x000fec0000010000 */
.L_x_60:
[----:B------:R-:W0:Y:S01]  /*18b0*/  LDC.64 R4, c[0x0][0x3a8] ;  /* 0x0000ea00ff047b82 */ /* 0x000e220000000a00 */
[----:B------:R-:W-:-:S04]  /*18c0*/  IMAD R3, R17, R3, R18 ;  /* 0x0000000311037224 */ /* 0x000fc800078e0212 */
[----:B0-----:R-:W-:-:S05]  /*18d0*/  IMAD.WIDE R2, R3, 0x4, R4 ;  /* 0x0000000403027825 */ /* 0x001fca00078e0204 */
[----:B-----5:R-:W-:Y:S01]  /*18e0*/  STG.E desc[UR14][R2.64], R25 ;  /* 0x0000001902007986 */ /* 0x020fe2000c10190e */
[----:B------:R-:W-:Y:S05]  /*18f0*/  EXIT ;  /* 0x000000000000794d */ /* 0x000fea0003800000 */
.L_x_64:
        /* <DEDUP_REMOVED lines=16> */
.L_x_105:


//--------------------- .text._Z15forward_softmaxiiiPfS_S_S_S_ --------------------------
	.section	.text._Z15forward_softmaxiiiPfS_S_S_S_,"ax",@progbits
	.align	128
        .global         _Z15forward_softmaxiiiPfS_S_S_S_
        .type           _Z15forward_softmaxiiiPfS_S_S_S_,@function
        .size           _Z15forward_softmaxiiiPfS_S_S_S_,(.L_x_97 - _Z15forward_softmaxiiiPfS_S_S_S_)
        .other          _Z15forward_softmaxiiiPfS_S_S_S_,@"STO_CUDA_ENTRY STV_DEFAULT"
_Z15forward_softmaxiiiPfS_S_S_S_:
.text._Z15forward_softmaxiiiPfS_S_S_S_:
        /* <DEDUP_REMOVED lines=17> */
[----:B0-----:R-:W-:-:S06]  /*0110*/  IMAD.WIDE R22, R17, 0x4, R22 ;  /* 0x0000000411167825 */ /* 0x001fcc00078e0216 */
[----:B-1----:R0:W5:Y:S01]  /*0120*/  LDG.E R22, desc[UR10][R22.64] ;  /* 0x0000000a16167981 */ /* 0x002162000c1e1900 */
[----:B--2---:R-:W-:-:S09]  /*0130*/  UISETP.GE.AND UP0, UPT, UR9, 0x1, UPT ;  /* 0x000000010900788c */ /* 0x004fd2000bf06270 */
[----:B0-----:R-:W-:Y:S05]  /*0140*/  BRA.U !UP0, `(.L_x_65) ;  /* 0x0000001508a07547 */ /* 0x001fea000b800000 */
[----:B------:R-:W0:Y:S01]  /*0150*/  S2UR UR7, SR_CgaCtaId ;  /* 0x00000000000779c3 */ /* 0x000e220000008800 */
[----:B------:R-:W-:Y:S01]  /*0160*/  UMOV UR4, 0x400 ;  /* 0x0000040000047882 */ /* 0x000fe20000000000 */
[----:B------:R-:W-:Y:S02]  /*0170*/  UISETP.GE.U32.AND UP1, UPT, UR9, 0x31, UPT ;  /* 0x000000310900788c */ /* 0x000fe4000bf26070 */
[----:B------:R-:W-:Y:S01]  /*0180*/  IMAD R21, R3, UR9, R20 ;  /* 0x0000000903157c24 */ /* 0x000fe2000f8e0214 */
[----:B------:R-:W-:Y:S02]  /*0190*/  UIADD3 UR5, UPT, UPT, UR4, 0x400, URZ ;  /* 0x0000040004057890 */ /* 0x000fe4000fffe0ff */
[----:B------:R-:W-:-:S04]  /*01a0*/  UIADD3 UR8, UPT, UPT, UR9, -0x1, URZ ;  /* 0xffffffff09087890 */ /* 0x000fc8000fffe0ff */
[----:B------:R-:W-:Y:S02]  /*01b0*/  ULEA.HI UR6, UR8, 0x1, URZ, 0x1c ;  /* 0x0000000108067891 */ /* 0x000fe4000f8fe0ff */
[----:B0-----:R-:W-:Y:S02]  /*01c0*/  ULEA UR5, UR7, UR5, 0x18 ;  /* 0x0000000507057291 */ /* 0x001fe4000f8ec0ff */
[----:B------:R-:W-:Y:S02]  /*01d0*/  ULEA UR4, UR7, UR4, 0x18 ;  /* 0x0000000407047291 */ /* 0x000fe4000f8ec0ff */
[----:B------:R-:W-:Y:S02]  /*01e0*/  ULOP3.LUT UP0, UR7, UR6, 0x3, URZ, 0xc0, !UPT ;  /* 0x0000000306077892 */ /* 0x000fe4000f80c0ff */
[----:B------:R-:W-:Y:S02]  /*01f0*/  LEA R2, R20, UR5, 0x2 ;  /* 0x0000000514027c11 */ /* 0x000fe4000f8e10ff */
[----:B------:R-:W-:Y:S01]  /*0200*/  LEA R16, R19, UR4, 0x6 ;  /* 0x0000000413107c11 */ /* 0x000fe2000f8e30ff */
[----:B------:R-:W-:-:S02]  /*0210*/  UMOV UR4, URZ ;  /* 0x000000ff00047c82 */ /* 0x000fc40008000000 */
[----:B------:R-:W-:Y:S01]  /*0220*/  IMAD R18, R19, 0x60, R2 ;  /* 0x0000006013127824 */ /* 0x000fe200078e0202 */
[----:B------:R-:W-:Y:S01]  /*0230*/  LEA R20, R20, R16, 0x2 ;  /* 0x0000001014147211 */ /* 0x000fe200078e10ff */
[----:B------:R-:W-:Y:S06]  /*0240*/  BRA.U !UP1, `(.L_x_66) ;  /* 0x0000000d090c7547 */ /* 0x000fec000b800000 */
        /* <DEDUP_REMOVED lines=11> */
.L_x_67:
[----:B------:R-:W0:Y:S08]  /*0300*/  LDC.64 R28, c[0x0][0x390] ;  /* 0x0000e400ff1c7b82 */ /* 0x000e300000000a00 */
[----:B------:R-:W1:Y:S01]  /*0310*/  LDC.64 R26, c[0x0][0x398] ;  /* 0x0000e600ff1a7b82 */ /* 0x000e620000000a00 */
[----:B0-----:R-:W-:-:S05]  /*0320*/  IMAD.WIDE R28, R12, 0x4, R28 ;  /* 0x000000040c1c7825 */ /* 0x001fca00078e021c */
[----:B------:R-:W2:Y:S01]  /*0330*/  LDG.E R11, desc[UR10][R28.64] ;  /* 0x0000000a1c0b7981 */ /* 0x000ea2000c1e1900 */
[----:B-1----:R-:W-:-:S06]  /*0340*/  IMAD.WIDE R8, R13, 0x4, R26 ;  /* 0x000000040d087825 */ /* 0x002fcc00078e021a */
[----:B------:R-:W3:Y:S04]  /*0350*/  LDG.E R9, desc[UR10][R8.64] ;  /* 0x0000000a08097981 */ /* 0x000ee8000c1e1900 */
[----:B--2---:R-:W-:Y:S04]  /*0360*/  STS [R20], R11 ;  /* 0x0000000b14007388 */ /* 0x004fe80000000800 */
[----:B---3--:R-:W-:Y:S01]  /*0370*/  STS [R18], R9 ;  /* 0x0000000912007388 */ /* 0x008fe20000000800 */
[----:B------:R-:W-:Y:S06]  /*0380*/  BAR.SYNC.DEFER_BLOCKING 0x0 ;  /* 0x0000000000007b1d */ /* 0x000fec0000010000 */
[----:B------:R-:W-:Y:S04]  /*0390*/  LDS R10, [R2] ;  /* 0x00000000020a7984 */ /* 0x000fe80000000800 */
[----:B------:R-:W0:Y:S04]  /*03a0*/  LDS.128 R4, [R16] ;  /* 0x0000000010047984 */ /* 0x000e280000000c00 */
[----:B------:R-:W1:Y:S04]  /*03b0*/  LDS R14, [R2+0x60] ;  /* 0x00006000020e7984 */ /* 0x000e680000000800 */
[----:B------:R-:W2:Y:S04]  /*03c0*/  LDS R24, [R2+0xc0] ;  /* 0x0000c00002187984 */ /* 0x000ea80000000800 */
[----:B------:R-:W-:Y:S04]  /*03d0*/  LDS R8, [R2+0x180] ;  /* 0x0001800002087984 */ /* 0x000fe80000000800 */
[----:B------:R-:W-:Y:S01]  /*03e0*/  LDS R9, [R2+0x240] ;  /* 0x0002400002097984 */ /* 0x000fe20000000800 */
[----:B0----5:R-:W-:-:S03]  /*03f0*/  FFMA R4, R4, R10, R22 ;  /* 0x0000000a04047223 */ /* 0x021fc60000000016 */
[----:B------:R-:W0:Y:S01]  /*0400*/  LDS R10, [R2+0x120] ;  /* 0x00012000020a7984 */ /* 0x000e220000000800 */
[----:B-1----:R-:W-:-:S03]  /*0410*/  FFMA R5, R14, R5, R4 ;  /* 0x000000050e057223 */ /* 0x002fc60000000004 */
[----:B------:R-:W-:Y:S01]  /*0420*/  LDS R14, [R2+0x5a0] ;  /* 0x0005a000020e7984 */ /* 0x000fe20000000800 */
[----:B--2---:R-:W-:-:S04]  /*0430*/  FFMA R6, R24, R6, R5 ;  /* 0x0000000618067223 */ /* 0x004fc80000000005 */
[----:B0-----:R-:W-:Y:S02]  /*0440*/  FFMA R11, R10, R7, R6 ;  /* 0x000000070a0b7223 */ /* 0x001fe40000000006 */
[----:B------:R-:W0:Y:S04]  /*0450*/  LDS.128 R4, [R16+0x10] ;  /* 0x0000100010047984 */ /* 0x000e280000000c00 */
[----:B------:R-:W1:Y:S01]  /*0460*/  LDS R10, [R2+0x1e0] ;  /* 0x0001e000020a7984 */ /* 0x000e620000000800 */
[----:B0-----:R-:W-:-:S03]  /*0470*/  FFMA R8, R4, R8, R11 ;  /* 0x0000000804087223 */ /* 0x001fc6000000000b */
[----:B------:R-:W0:Y:S01]  /*0480*/  LDS R4, [R2+0x2a0] ;  /* 0x0002a00002047984 */ /* 0x000e220000000800 */
[----:B-1----:R-:W-:-:S03]  /*0490*/  FFMA R8, R10, R5, R8 ;  /* 0x000000050a087223 */ /* 0x002fc60000000008 */
[----:B------:R-:W-:Y:S01]  /*04a0*/  LDS R5, [R2+0x300] ;  /* 0x0003000002057984 */ /* 0x000fe20000000800 */
[----:B------:R-:W-:-:S03]  /*04b0*/  FFMA R6, R9, R6, R8 ;  /* 0x0000000609067223 */ /* 0x000fc60000000008 */
[----:B------:R-:W1:Y:S01]  /*04c0*/  LDS.128 R8, [R16+0x20] ;  /* 0x0000200010087984 */ /* 0x000e620000000c00 */
[----:B0-----:R-:W-:-:S03]  /*04d0*/  FFMA R7, R4, R7, R6 ;  /* 0x0000000704077223 */ /* 0x001fc60000000006 */
[----:B------:R-:W0:Y:S04]  /*04e0*/  LDS R4, [R2+0x360] ;  /* 0x0003600002047984 */ /* 0x000e280000000800 */
[----:B------:R-:W2:Y:S01]  /*04f0*/  LDS R6, [R2+0x3c0] ;  /* 0x0003c00002067984 */ /* 0x000ea20000000800 */
[----:B-1----:R-:W-:-:S03]  /*0500*/  FFMA R8, R8, R5, R7 ;  /* 0x0000000508087223 */ /* 0x002fc60000000007 */
[----:B------:R-:W1:Y:S01]  /*0510*/  LDS R5, [R2+0x420] ;  /* 0x0004200002057984 */ /* 0x000e620000000800 */
[----:B0-----:R-:W-:-:S03]  /*0520*/  FFMA R9, R4, R9, R8 ;  /* 0x0000000904097223 */ /* 0x001fc60000000008 */
[----:B------:R-:W-:Y:S01]  /*0530*/  LDS R8, [R2+0x480] ;  /* 0x0004800002087984 */ /* 0x000fe20000000800 */
[----:B--2---:R-:W-:-:S03]  /*0540*/  FFMA R6, R6, R10, R9 ;  /* 0x0000000a06067223 */ /* 0x004fc60000000009 */
[----:B------:R-:W-:Y:S01]  /*0550*/  LDS R9, [R2+0x4e0] ;  /* 0x0004e00002097984 */ /* 0x000fe20000000800 */
[----:B-1----:R-:W-:-:S03]  /*0560*/  FFMA R11, R5, R11, R6 ;  /* 0x0000000b050b7223 */ /* 0x002fc60000000006 */
[----:B------:R-:W0:Y:S02]  /*0570*/  LDS.128 R4, [R16+0x30] ;  /* 0x0000300010047984 */ /* 0x000e240000000c00 */
[----:B0-----:R-:W-:Y:S02]  /*0580*/  FFMA R4, R4, R8, R11 ;  /* 0x0000000804047223 */ /* 0x001fe4000000000b */
[----:B------:R-:W0:Y:S01]  /*0590*/  LDS R8, [R2+0x540] ;  /* 0x0005400002087984 */ /* 0x000e220000000800 */
[----:B------:R-:W-:Y:S01]  /*05a0*/  BAR.SYNC.DEFER_BLOCKING 0x0 ;  /* 0x0000000000007b1d */ /* 0x000fe20000010000 */
[----:B------:R-:W-:Y:S01]  /*05b0*/  FFMA R9, R9, R5, R4 ;  /* 0x0000000509097223 */ /* 0x000fe20000000004 */
[----:B------:R-:W-:-:S04]  /*05c0*/  IMAD.WIDE R4, R25, 0x4, R26 ;  /* 0x0000000419047825 */ /* 0x000fc800078e021a */
[----:B------:R-:W2:Y:S04]  /*05d0*/  LDG.E R24, desc[UR10][R28.64+0x40] ;  /* 0x0000400a1c187981 */ /* 0x000ea8000c1e1900 */
[----:B------:R-:W3:Y:S01]  /*05e0*/  LDG.E R5, desc[UR10][R4.64] ;  /* 0x0000000a04057981 */ /* 0x000ee2000c1e1900 */
[----:B0-----:R-:W-:-:S04]  /*05f0*/  FFMA R6, R8, R6, R9 ;  /* 0x0000000608067223 */ /* 0x001fc80000000009 */
[----:B------:R-:W-:Y:S01]  /*0600*/  FFMA R7, R14, R7, R6 ;  /* 0x000000070e077223 */ /* 0x000fe20000000006 */
[----:B--2---:R-:W-:Y:S04]  /*0610*/  STS [R20], R24 ;  /* 0x0000001814007388 */ /* 0x004fe80000000800 */
[----:B---3--:R-:W-:Y:S01]  /*0620*/  STS [R18], R5 ;  /* 0x0000000512007388 */ /* 0x008fe20000000800 */
[----:B------:R-:W-:Y:S06]  /*0630*/  BAR.SYNC.DEFER_BLOCKING 0x0 ;  /* 0x0000000000007b1d */ /* 0x000fec0000010000 */
[----:B------:R-:W-:Y:S04]  /*0640*/  LDS R22, [R2] ;  /* 0x0000000002167984 */ /* 0x000fe80000000800 */
[----:B------:R-:W0:Y:S04]  /*0650*/  LDS.128 R8, [R16] ;  /* 0x0000000010087984 */ /* 0x000e280000000c00 */
[----:B------:R-:W1:Y:S04]  /*0660*/  LDS R6, [R2+0x60] ;  /* 0x0000600002067984 */ /* 0x000e680000000800 */
[----:B------:R-:W2:Y:S01]  /*0670*/  LDS R14, [R2+0xc0] ;  /* 0x0000c000020e7984 */ /* 0x000ea20000000800 */
[----:B0-----:R-:W-:-:S03]  /*0680*/  FFMA R8, R8, R22, R7 ;  /* 0x0000001608087223 */ /* 0x001fc60000000007 */
[----:B------:R-:W0:Y:S01]  /*0690*/  LDS R7, [R2+0x120] ;  /* 0x0001200002077984 */ /* 0x000e220000000800 */
[----:B-1----:R-:W-:-:S03]  /*06a0*/  FFMA R9, R6, R9, R8 ;  /* 0x0000000906097223 */ /* 0x002fc60000000008 */
[----:B------:R-:W-:Y:S01]  /*06b0*/  LDS R8, [R2+0x180] ;  /* 0x0001800002087984 */ /* 0x000fe20000000800 */
[----:B--2---:R-:W-:-:S03]  /*06c0*/  FFMA R10, R14, R10, R9 ;  /* 0x0000000a0e0a7223 */ /* 0x004fc60000000009 */
[----:B------:R-:W-:Y:S01]  /*06d0*/  LDS R9, [R2+0x240] ;  /* 0x0002400002097984 */ /* 0x000fe20000000800 */
[----:B0-----:R-:W-:-:S03]  /*06e0*/  FFMA R11, R7, R11, R10 ;  /* 0x0000000b070b7223 */ /* 0x001fc6000000000a */
        /* <DEDUP_REMOVED lines=20> */
[----:B------:R-:W-:Y:S02]  /*0830*/  LDS R11, [R2+0x5a0] ;  /* 0x0005a000020b7984 */ /* 0x000fe40000000800 */
[----:B------:R-:W-:Y:S02]  /*0840*/  FFMA R5, R9, R5, R4 ;  /* 0x0000000509057223 */ /* 0x000fe40000000004 */
[----:B------:R-:W0:Y:S01]  /*0850*/  LDS R4, [R2+0x540] ;  /* 0x0005400002047984 */ /* 0x000e220000000800 */
[----:B------:R-:W-:Y:S01]  /*0860*/  BAR.SYNC.DEFER_BLOCKING 0x0 ;  /* 0x0000000000007b1d */ /* 0x000fe20000010000 */
[----:B------:R-:W-:-:S05]  /*0870*/  IMAD.WIDE R8, R23, 0x4, R26 ;  /* 0x0000000417087825 */ /* 0x000fca00078e021a */
[----:B------:R-:W2:Y:S04]  /*0880*/  LDG.E R14, desc[UR10][R28.64+0x80] ;  /* 0x0000800a1c0e7981 */ /* 0x000ea8000c1e1900 */
[----:B------:R-:W3:Y:S01]  /*0890*/  LDG.E R9, desc[UR10][R8.64] ;  /* 0x0000000a08097981 */ /* 0x000ee2000c1e1900 */
[----:B0-----:R-:W-:-:S04]  /*08a0*/  FFMA R4, R4, R6, R5 ;  /* 0x0000000604047223 */ /* 0x001fc80000000005 */
[----:B------:R-:W-:Y:S01]  /*08b0*/  FFMA R10, R11, R7, R4 ;  /* 0x000000070b0a7223 */ /* 0x000fe20000000004 */
[----:B------:R-:W-:Y:S01]  /*08c0*/  IMAD.WIDE R26, R15, 0x4, R26 ;  /* 0x000000040f1a7825 */ /* 0x000fe200078e021a */
[----:B--2---:R-:W-:Y:S04]  /*08d0*/  STS [R20], R14 ;  /* 0x0000000e14007388 */ /* 0x004fe80000000800 */
[----:B---3--:R-:W-:Y:S01]  /*08e0*/  STS [R18], R9 ;  /* 0x0000000912007388 */ /* 0x008fe20000000800 */
[----:B------:R-:W-:Y:S06]  /*08f0*/  BAR.SYNC.DEFER_BLOCKING 0x0 ;  /* 0x0000000000007b1d */ /* 0x000fec0000010000 */
[----:B------:R-:W-:Y:S04]  /*0900*/  LDS R22, [R2] ;  /* 0x0000000002167984 */ /* 0x000fe80000000800 */
[----:B------:R-:W0:Y:S04]  /*0910*/  LDS.128 R4, [R16] ;  /* 0x0000000010047984 */ /* 0x000e280000000c00 */
[----:B------:R-:W1:Y:S04]  /*0920*/  LDS R24, [R2+0x60] ;  /* 0x0000600002187984 */ /* 0x000e680000000800 */
[----:B------:R-:W2:Y:S04]  /*0930*/  LDS R11, [R2+0xc0] ;  /* 0x0000c000020b7984 */ /* 0x000ea80000000800 */
[----:B------:R-:W-:Y:S01]  /*0940*/  LDS R14, [R2+0x420] ;  /* 0x00042000020e7984 */ /* 0x000fe20000000800 */
[----:B0-----:R-:W-:-:S03]  /*0950*/  FFMA R10, R4, R22, R10 ;  /* 0x00000016040a7223 */ /* 0x001fc6000000000a */
[----:B------:R-:W0:Y:S01]  /*0960*/  LDS R4, [R2+0x120] ;  /* 0x0001200002047984 */ /* 0x000e220000000800 */
[----:B-1----:R-:W-:-:S03]  /*0970*/  FFMA R10, R24, R5, R10 ;  /* 0x00000005180a7223 */ /* 0x002fc6000000000a */
[----:B------:R-:W-:Y:S01]  /*0980*/  LDS R5, [R2+0x180] ;  /* 0x0001800002057984 */ /* 0x000fe20000000800 */
[----:B--2---:R-:W-:-:S03]  /*0990*/  FFMA R6, R11, R6, R10 ;  /* 0x000000060b067223 */ /* 0x004fc6000000000a */
        /* <DEDUP_REMOVED lines=11> */
[----:B------:R-:W0:Y:S04]  /*0a50*/  LDS.128 R4, [R16+0x20] ;  /* 0x0000200010047984 */ /* 0x000e280000000c00 */
[----:B------:R-:W1:Y:S01]  /*0a60*/  LDS R9, [R2+0x3c0] ;  /* 0x0003c00002097984 */ /* 0x000e620000000800 */
[----:B0-----:R-:W-:-:S04]  /*0a70*/  FFMA R4, R4, R8, R11 ;  /* 0x0000000804047223 */ /* 0x001fc8000000000b */
[----:B------:R-:W-:Y:S02]  /*0a80*/  FFMA R4, R10, R5, R4 ;  /* 0x000000050a047223 */ /* 0x000fe40000000004 */
[----:B------:R-:W-:Y:S02]  /*0a90*/  LDS R5, [R2+0x480] ;  /* 0x0004800002057984 */ /* 0x000fe40000000800 */
[----:B-1----:R-:W-:Y:S02]  /*0aa0*/  FFMA R4, R9, R6, R4 ;  /* 0x0000000609047223 */ /* 0x002fe40000000004 */
[----:B------:R-:W0:Y:S02]  /*0ab0*/  LDS.128 R8, [R16+0x30] ;  /* 0x0000300010087984 */ /* 0x000e240000000c00 */
[----:B------:R-:W-:Y:S02]  /*0ac0*/  FFMA R7, R14, R7, R4 ;  /* 0x000000070e077223 */ /* 0x000fe40000000004 */
[----:B------:R-:W-:Y:S02]  /*0ad0*/  LDS R14, [R2+0x5a0] ;  /* 0x0005a000020e7984 */ /* 0x000fe40000000800 */
[----:B0-----:R-:W-:-:S02]  /*0ae0*/  FFMA R4, R8, R5, R7 ;  /* 0x0000000508047223 */ /* 0x001fc40000000007 */
[----:B------:R-:W0:Y:S04]  /*0af0*/  LDS R5, [R2+0x4e0] ;  /* 0x0004e00002057984 */ /* 0x000e280000000800 */
[----:B------:R-:W1:Y:S01]  /*0b00*/  LDS R8, [R2+0x540] ;  /* 0x0005400002087984 */ /* 0x000e620000000800 */
[----:B------:R-:W-:Y:S06]  /*0b10*/  BAR.SYNC.DEFER_BLOCKING 0x0 ;  /* 0x0000000000007b1d */ /* 0x000fec0000010000 */
[----:B------:R-:W2:Y:S04]  /*0b20*/  LDG.E R28, desc[UR10][R28.64+0xc0] ;  /* 0x0000c00a1c1c7981 */ /* 0x000ea8000c1e1900 */
[----:B------:R-:W3:Y:S01]  /*0b30*/  LDG.E R27, desc[UR10][R26.64] ;  /* 0x0000000a1a1b7981 */ /* 0x000ee2000c1e1900 */
[----:B0-----:R-:W-:-:S04]  /*0b40*/  FFMA R9, R5, R9, R4 ;  /* 0x0000000905097223 */ /* 0x001fc80000000004 */
[----:B-1----:R-:W-:-:S04]  /*0b50*/  FFMA R9, R8, R10, R9 ;  /* 0x0000000a08097223 */ /* 0x002fc80000000009 */
[----:B------:R-:W-:Y:S01]  /*0b60*/  FFMA R9, R14, R11, R9 ;  /* 0x0000000b0e097223 */ /* 0x000fe20000000009 */
[----:B------:R-:W-:-:S04]  /*0b70*/  UIADD3 UR6, UPT, UPT, UR6, 0x4, URZ ;  /* 0x0000000406067890 */ /* 0x000fc8000fffe0ff */
[----:B------:R-:W-:Y:S01]  /*0b80*/  UISETP.NE.AND UP1, UPT, UR6, URZ, UPT ;  /* 0x000000ff0600728c */ /* 0x000fe2000bf25270 */
[----:B------:R-:W-:Y:S02]  /*0b90*/  IADD3 R12, PT, PT, R12, 0x40, RZ ;  /* 0x000000400c0c7810 */ /* 0x000fe40007ffe0ff */
[C---:B------:R-:W-:Y:S02]  /*0ba0*/  LEA R25, R0.reuse, R25, 0x6 ;  /* 0x0000001900197211 */ /* 0x040fe400078e30ff */
[C---:B------:R-:W-:Y:S02]  /*0bb0*/  LEA R23, R0.reuse, R23, 0x6 ;  /* 0x0000001700177211 */ /* 0x040fe400078e30ff */
[C---:B------:R-:W-:Y:S02]  /*0bc0*/  LEA R15, R0.reuse, R15, 0x6 ;  /* 0x0000000f000f7211 */ /* 0x040fe400078e30ff */
[----:B------:R-:W-:Y:S01]  /*0bd0*/  LEA R13, R0, R13, 0x6 ;  /* 0x0000000d000d7211 */ /* 0x000fe200078e30ff */
[----:B------:R-:W-:Y:S01]  /*0be0*/  UIADD3 UR4, UPT, UPT, UR4, 0x40, URZ ;  /* 0x0000004004047890 */ /* 0x000fe2000fffe0ff */
        /* <DEDUP_REMOVED lines=8> */
[----:B------:R-:W-:Y:S01]  /*0c70*/  LDS R27, [R2+0x3c0] ;  /* 0x0003c000021b7984 */ /* 0x000fe20000000800 */
[----:B0-----:R-:W-:-:S03]  /*0c80*/  FFMA R9, R4, R22, R9 ;  /* 0x0000001604097223 */ /* 0x001fc60000000009 */
[----:B------:R-:W-:Y:S01]  /*0c90*/  LDS R4, [R2+0x1e0] ;  /* 0x0001e00002047984 */ /* 0x000fe20000000800 */
[----:B-1----:R-:W-:-:S03]  /*0ca0*/  FFMA R24, R24, R5, R9 ;  /* 0x0000000518187223 */ /* 0x002fc60000000009 */
[----:B------:R-:W-:Y:S04]  /*0cb0*/  LDS R5, [R2+0x180] ;  /* 0x0001800002057984 */ /* 0x000fe80000000800 */
[----:B------:R-:W0:Y:S01]  /*0cc0*/  LDS.128 R8, [R16+0x10] ;  /* 0x0000100010087984 */ /* 0x000e220000000c00 */
[----:B--2---:R-:W-:-:S03]  /*0cd0*/  FFMA R6, R29, R6, R24 ;  /* 0x000000061d067223 */ /* 0x004fc60000000018 */
[----:B------:R-:W1:Y:S01]  /*0ce0*/  LDS R29, [R2+0x240] ;  /* 0x00024000021d7984 */ /* 0x000e620000000800 */
[----:B---3--:R-:W-:-:S03]  /*0cf0*/  FFMA R7, R14, R7, R6 ;  /* 0x000000070e077223 */ /* 0x008fc60000000006 */
[----:B------:R-:W-:Y:S01]  /*0d00*/  LDS R14, [R2+0x360] ;  /* 0x00036000020e7984 */ /* 0x000fe20000000800 */
[----:B0-----:R-:W-:-:S03]  /*0d10*/  FFMA R5, R8, R5, R7 ;  /* 0x0000000508057223 */ /* 0x001fc60000000007 */
[----:B------:R-:W0:Y:S01]  /*0d20*/  LDS R8, [R2+0x2a0] ;  /* 0x0002a00002087984 */ /* 0x000e220000000800 */
[----:B------:R-:W-:-:S03]  /*0d30*/  FFMA R22, R4, R9, R5 ;  /* 0x0000000904167223 */ /* 0x000fc60000000005 */
[----:B------:R-:W-:Y:S04]  /*0d40*/  LDS R9, [R2+0x300] ;  /* 0x0003000002097984 */ /* 0x000fe80000000800 */
[----:B------:R-:W2:Y:S01]  /*0d50*/  LDS.128 R4, [R16+0x20] ;  /* 0x0000200010047984 */ /* 0x000ea20000000c00 */
[----:B-1----:R-:W-:-:S04]  /*0d60*/  FFMA R29, R29, R10, R22 ;  /* 0x0000000a1d1d7223 */ /* 0x002fc80000000016 */
[----:B0-----:R-:W-:Y:S02]  /*0d70*/  FFMA R11, R8, R11, R29 ;  /* 0x0000000b080b7223 */ /* 0x001fe4000000001d */
[----:B------:R-:W-:Y:S02]  /*0d80*/  LDS R29, [R2+0x5a0] ;  /* 0x0005a000021d7984 */ /* 0x000fe40000000800 */
[----:B--2---:R-:W-:Y:S02]  /*0d90*/  FFMA R9, R4, R9, R11 ;  /* 0x0000000904097223 */ /* 0x004fe4000000000b */
[----:B------:R-:W0:Y:S02]  /*0da0*/  LDS R4, [R2+0x420] ;  /* 0x0004200002047984 */ /* 0x000e240000000800 */
[----:B------:R-:W-:Y:S02]  /*0db0*/  FFMA R22, R14, R5, R9 ;  /* 0x000000050e167223 */ /* 0x000fe40000000009 */
[----:B------:R-:W-:Y:S04]  /*0dc0*/  LDS R5, [R2+0x480] ;  /* 0x0004800002057984 */ /* 0x000fe80000000800 */
[----:B------:R-:W1:Y:S01]  /*0dd0*/  LDS.128 R8, [R16+0x30] ;  /* 0x0000300010087984 */ /* 0x000e620000000c00 */
[----:B------:R-:W-:-:S03]  /*0de0*/  FFMA R27, R27, R6, R22 ;  /* 0x000000061b1b7223 */ /* 0x000fc60000000016 */
[----:B------:R-:W2:Y:S04]  /*0df0*/  LDS R14, [R2+0x4e0] ;  /* 0x0004e000020e7984 */ /* 0x000ea80000000800 */
[----:B------:R-:W3:Y:S01]  /*0e00*/  LDS R6, [R2+0x540] ;  /* 0x0005400002067984 */ /* 0x000ee20000000800 */
[----:B0-----:R-:W-:-:S04]  /*0e10*/  FFMA R7, R4, R7, R27 ;  /* 0x0000000704077223 */ /* 0x001fc8000000001b */
[----:B-1----:R-:W-:-:S04]  /*0e20*/  FFMA R5, R8, R5, R7 ;  /* 0x0000000508057223 */ /* 0x002fc80000000007 */
[----:B--2---:R-:W-:-:S04]  /*0e30*/  FFMA R5, R14, R9, R5 ;  /* 0x000000090e057223 */ /* 0x004fc80000000005 */
[----:B---3--:R-:W-:-:S04]  /*0e40*/  FFMA R6, R6, R10, R5 ;  /* 0x0000000a06067223 */ /* 0x008fc80000000005 */
[----:B------:R-:W-:Y:S01]  /*0e50*/  FFMA R22, R29, R11, R6 ;  /* 0x0000000b1d167223 */ /* 0x000fe20000000006 */
[----:B------:R-:W-:Y:S06]  /*0e60*/  BAR.SYNC.DEFER_BLOCKING 0x0 ;  /* 0x0000000000007b1d */ /* 0x000fec0000010000 */
[----:B------:R-:W-:Y:S05]  /*0e70*/  BRA.U UP1, `(.L_x_67) ;  /* 0xfffffff501207547 */ /* 0x000fea000b83ffff */
.L_x_66:
[----:B------:R-:W-:Y:S05]  /*0e80*/  BRA.U !UP0, `(.L_x_65) ;  /* 0x0000000908507547 */ /* 0x000fea000b800000 */
        /* <DEDUP_REMOVED lines=8> */
[----:B0-----:R-:W-:-:S04]  /*0f10*/  IMAD.WIDE R24, R5, 0x4, R24 ;  /* 0x0000000405187825 */ /* 0x001fc800078e0218 */
[----:B-1----:R-:W-:Y:S02]  /*0f20*/  IMAD.WIDE R4, R7, 0x4, R12 ;  /* 0x0000000407047825 */ /* 0x002fe400078e020c */
[----:B------:R-:W2:Y:S04]  /*0f30*/  LDG.E R7, desc[UR10][R24.64] ;  /* 0x0000000a18077981 */ /* 0x000ea8000c1e1900 */
[----:B------:R-:W3:Y:S01]  /*0f40*/  LDG.E R23, desc[UR10][R4.64] ;  /* 0x0000000a04177981 */ /* 0x000ee2000c1e1900 */
[----:B------:R-:W-:-:S03]  /*0f50*/  IADD3 R14, PT, PT, R14, 0x10, RZ ;  /* 0x000000100e0e7810 */ /* 0x000fc60007ffe0ff */
[----:B--2---:R-:W-:Y:S04]  /*0f60*/  STS [R20], R7 ;  /* 0x0000000714007388 */ /* 0x004fe80000000800 */
[----:B---3--:R-:W-:Y:S01]  /*0f70*/  STS [R18], R23 ;  /* 0x0000001712007388 */ /* 0x008fe20000000800 */
[----:B------:R-:W-:Y:S06]  /*0f80*/  BAR.SYNC.DEFER_BLOCKING 0x0 ;  /* 0x0000000000007b1d */ /* 0x000fec0000010000 */
[----:B------:R-:W-:Y:S04]  /*0f90*/  LDS R27, [R2] ;  /* 0x00000000021b7984 */ /* 0x000fe80000000800 */
[----:B------:R-:W0:Y:S04]  /*0fa0*/  LDS.128 R8, [R16] ;  /* 0x0000000010087984 */ /* 0x000e280000000c00 */
[----:B------:R-:W1:Y:S04]  /*0fb0*/  LDS R29, [R2+0x60] ;  /* 0x00006000021d7984 */ /* 0x000e680000000800 */
[----:B------:R-:W2:Y:S04]  /*0fc0*/  LDS R15, [R2+0xc0] ;  /* 0x0000c000020f7984 */ /* 0x000ea80000000800 */
[----:B------:R-:W-:Y:S04]  /*0fd0*/  LDS.128 R4, [R16+0x10] ;  /* 0x0000100010047984 */ /* 0x000fe80000000c00 */
[----:B------:R-:W-:Y:S01]  /*0fe0*/  LDS R23, [R2+0x300] ;  /* 0x0003000002177984 */ /* 0x000fe20000000800 */
[----:B0----5:R-:W-:-:S03]  /*0ff0*/  FFMA R8, R8, R27, R22 ;  /* 0x0000001b08087223 */ /* 0x021fc60000000016 */
[----:B------:R-:W0:Y:S01]  /*1000*/  LDS R27, [R2+0x120] ;  /* 0x00012000021b7984 */ /* 0x000e220000000800 */
[----:B-1----:R-:W-:-:S03]  /*1010*/  FFMA R22, R29, R9, R8 ;  /* 0x000000091d167223 */ /* 0x002fc60000000008 */
[----:B------:R-:W1:Y:S01]  /*1020*/  LDS R9, [R2+0x180] ;  /* 0x0001800002097984 */ /* 0x000e620000000800 */
[----:B--2---:R-:W-:-:S03]  /*1030*/  FFMA R10, R15, R10, R22 ;  /* 0x0000000a0f0a7223 */ /* 0x004fc60000000016 */
[----:B------:R-:W2:Y:S04]  /*1040*/  LDS R8, [R2+0x1e0] ;  /* 0x0001e00002087984 */ /* 0x000ea80000000800 */
[----:B------:R-:W3:Y:S04]  /*1050*/  LDS R15, [R2+0x240] ;  /* 0x00024000020f7984 */ /* 0x000ee80000000800 */
[----:B------:R-:W-:Y:S04]  /*1060*/  LDS R22, [R2+0x360] ;  /* 0x0003600002167984 */ /* 0x000fe80000000800 */
[----:B------:R-:W-:Y:S01]  /*1070*/  LDS R29, [R2+0x480] ;  /* 0x00048000021d7984 */ /* 0x000fe20000000800 */
[----:B0-----:R-:W-:-:S04]  /*1080*/  FFMA R11, R27, R11, R10 ;  /* 0x0000000b1b0b7223 */ /* 0x001fc8000000000a */
[----:B-1----:R-:W-:Y:S02]  /*1090*/  FFMA R9, R4, R9, R11 ;  /* 0x0000000904097223 */ /* 0x002fe4000000000b */
[----:B------:R-:W0:Y:S02]  /*10a0*/  LDS R4, [R2+0x2a0] ;  /* 0x0002a00002047984 */ /* 0x000e240000000800 */
[----:B--2---:R-:W-:Y:S02]  /*10b0*/  FFMA R26, R8, R5, R9 ;  /* 0x00000005081a7223 */ /* 0x004fe40000000009 */
[----:B------:R-:W1:Y:S02]  /*10c0*/  LDS.128 R8, [R16+0x20] ;  /* 0x0000200010087984 */ /* 0x000e640000000c00 */
[----:B---3--:R-:W-:Y:S02]  /*10d0*/  FFMA R15, R15, R6, R26 ;  /* 0x000000060f0f7223 */ /* 0x008fe4000000001a */
[----:B------:R-:W2:Y:S04]  /*10e0*/  LDS R5, [R2+0x3c0] ;  /* 0x0003c00002057984 */ /* 0x000ea80000000800 */
[----:B------:R-:W3:Y:S01]  /*10f0*/  LDS R26, [R2+0x420] ;  /* 0x00042000021a7984 */ /* 0x000ee20000000800 */
[----:B0-----:R-:W-:Y:S01]  /*1100*/  FFMA R7, R4, R7, R15 ;  /* 0x0000000704077223 */ /* 0x001fe2000000000f */
[----:B------:R-:W-:-:S03]  /*1110*/  IMAD R15, R14, R0, R17 ;  /* 0x000000000e0f7224 */ /* 0x000fc600078e0211 */
[----:B-1----:R-:W-:Y:S02]  /*1120*/  FFMA R7, R8, R23, R7 ;  /* 0x0000001708077223 */ /* 0x002fe40000000007 */
[----:B------:R-:W-:Y:S02]  /*1130*/  LDS R23, [R2+0x540] ;  /* 0x0005400002177984 */ /* 0x000fe40000000800 */
[----:B------:R-:W-:Y:S01]  /*1140*/  FFMA R22, R22, R9, R7 ;  /* 0x0000000916167223 */ /* 0x000fe20000000007 */
[----:B------:R-:W-:Y:S02]  /*1150*/  IMAD.WIDE R8, R15, 0x4, R12 ;  /* 0x000000040f087825 */ /* 0x000fe400078e020c */
[----:B------:R-:W0:Y:S02]  /*1160*/  LDS.128 R12, [R16+0x30] ;  /* 0x00003000100c7984 */ /* 0x000e240000000c00 */
[----:B--2---:R-:W-:Y:S02]  /*1170*/  FFMA R28, R5, R10, R22 ;  /* 0x0000000a051c7223 */ /* 0x004fe40000000016 */
[----:B------:R-:W1:Y:S04]  /*1180*/  LDS R10, [R2+0x4e0] ;  /* 0x0004e000020a7984 */ /* 0x000e680000000800 */
[----:B------:R-:W2:Y:S01]  /*1190*/  LDS R22, [R2+0x5a0] ;  /* 0x0005a00002167984 */ /* 0x000ea20000000800 */
[----:B------:R-:W-:Y:S06]  /*11a0*/  BAR.SYNC.DEFER_BLOCKING 0x0 ;  /* 0x0000000000007b1d */ /* 0x000fec0000010000 */
[----:B------:R-:W4:Y:S04]  /*11b0*/  LDG.E R25, desc[UR10][R24.64+0x40] ;  /* 0x0000400a18197981 */ /* 0x000f28000c1e1900 */
[----:B------:R-:W4:Y:S01]  /*11c0*/  LDG.E R9, desc[UR10][R8.64] ;  /* 0x0000000a08097981 */ /* 0x000f22000c1e1900 */
[----:B---3--:R-:W-:Y:S01]  /*11d0*/  FFMA R11, R26, R11, R28 ;  /* 0x0000000b1a0b7223 */ /* 0x008fe2000000001c */
[----:B------:R-:W-:-:S03]  /*11e0*/  UIADD3 UR4, UPT, UPT, UR4, 0x20, URZ ;  /* 0x0000002004047890 */ /* 0x000fc6000fffe0ff */
[----:B0-----:R-:W-:-:S04]  /*11f0*/  FFMA R11, R12, R29, R11 ;  /* 0x0000001d0c0b7223 */ /* 0x001fc8000000000b */
[----:B-1----:R-:W-:-:S04]  /*1200*/  FFMA R10, R10, R13, R11 ;  /* 0x0000000d0a0a7223 */ /* 0x002fc8000000000b */
[----:B------:R-:W-:-:S04]  /*1210*/  FFMA R13, R23, R14, R10 ;  /* 0x0000000e170d7223 */ /* 0x000fc8000000000a */
[----:B--2---:R-:W-:Y:S01]  /*1220*/  FFMA R13, R22, R15, R13 ;  /* 0x0000000f160d7223 */ /* 0x004fe2000000000d */
[----:B----4-:R-:W-:Y:S04]  /*1230*/  STS [R20], R25 ;  /* 0x0000001914007388 */ /* 0x010fe80000000800 */
[----:B------:R-:W-:Y:S01]  /*1240*/  STS [R18], R9 ;  /* 0x0000000912007388 */ /* 0x000fe20000000800 */
        /* <DEDUP_REMOVED lines=10> */
[----:B------:R-:W4:Y:S01]  /*12f0*/  LDS R22, [R2+0x2a0] ;  /* 0x0002a00002167984 */ /* 0x000f220000000800 */
[----:B0-----:R-:W-:-:S03]  /*1300*/  FFMA R13, R4, R27, R13 ;  /* 0x0000001b040d7223 */ /* 0x001fc6000000000d */
[----:B------:R-:W-:Y:S01]  /*1310*/  LDS R27, [R2+0x300] ;  /* 0x00030000021b7984 */ /* 0x000fe20000000800 */
[----:B-1----:R-:W-:-:S03]  /*1320*/  FFMA R26, R26, R5, R13 ;  /* 0x000000051a1a7223 */ /* 0x002fc6000000000d */
[----:B------:R-:W0:Y:S01]  /*1330*/  LDS.128 R12, [R16+0x20] ;  /* 0x00002000100c7984 */ /* 0x000e220000000c00 */
[----:B--2---:R-:W-:-:S04]  /*1340*/  FFMA R29, R29, R6, R26 ;  /* 0x000000061d1d7223 */ /* 0x004fc8000000001a */
[----:B---3--:R-:W-:Y:S02]  /*1350*/  FFMA R7, R24, R7, R29 ;  /* 0x0000000718077223 */ /* 0x008fe4000000001d */
[----:B------:R-:W1:Y:S02]  /*1360*/  LDS R24, [R2+0x360] ;  /* 0x0003600002187984 */ /* 0x000e640000000800 */
[----:B----4-:R-:W-:Y:S02]  /*1370*/  FFMA R7, R8, R23, R7 ;  /* 0x0000001708077223 */ /* 0x010fe40000000007 */
[----:B------:R-:W2:Y:S02]  /*1380*/  LDS R23, [R2+0x3c0] ;  /* 0x0003c00002177984 */ /* 0x000ea40000000800 */
[----:B------:R-:W-:Y:S02]  /*1390*/  FFMA R28, R28, R9, R7 ;  /* 0x000000091c1c7223 */ /* 0x000fe40000000007 */
[----:B------:R-:W3:Y:S02]  /*13a0*/  LDS R8, [R2+0x420] ;  /* 0x0004200002087984 */ /* 0x000ee40000000800 */
[----:B------:R-:W-:-:S02]  /*13b0*/  FFMA R25, R25, R10, R28 ;  /* 0x0000000a19197223 */ /* 0x000fc4000000001c */
[----:B------:R-:W-:Y:S02]  /*13c0*/  LDS R9, [R2+0x480] ;  /* 0x0004800002097984 */ /* 0x000fe40000000800 */
[----:B------:R-:W-:Y:S02]  /*13d0*/  FFMA R25, R22, R11, R25 ;  /* 0x0000000b16197223 */ /* 0x000fe40000000019 */
[----:B------:R-:W4:Y:S04]  /*13e0*/  LDS.128 R4, [R16+0x30] ;  /* 0x0000300010047984 */ /* 0x000f280000000c00 */
[----:B------:R-:W4:Y:S04]  /*13f0*/  LDS R10, [R2+0x4e0] ;  /* 0x0004e000020a7984 */ /* 0x000f280000000800 */
[----:B------:R-:W4:Y:S04]  /*1400*/  LDS R11, [R2+0x540] ;  /* 0x00054000020b7984 */ /* 0x000f280000000800 */
[----:B------:R-:W4:Y:S01]  /*1410*/  LDS R22, [R2+0x5a0] ;  /* 0x0005a00002167984 */ /* 0x000f220000000800 */
        /* <DEDUP_REMOVED lines=9> */
.L_x_68:
[----:B------:R-:W-:Y:S05]  /*14b0*/  BRA.U UP0, `(.L_x_65) ;  /* 0x0000000100c47547 */ /* 0x000fea000b800000 */
[----:B------:R-:W0:Y:S01]  /*14c0*/  LDC.64 R6, c[0x0][0x390] ;  /* 0x0000e400ff067b82 */ /* 0x000e220000000a00 */
[----:B------:R-:W-:Y:S02]  /*14d0*/  IADD3 R19, PT, PT, R19, UR4, RZ ;  /* 0x0000000413137c10 */ /* 0x000fe4000fffe0ff */
[----:B------:R-:W-:-:S03]  /*14e0*/  IADD3 R21, PT, PT, R21, UR4, RZ ;  /* 0x0000000415157c10 */ /* 0x000fc6000fffe0ff */
[----:B------:R-:W-:Y:S02]  /*14f0*/  IMAD R19, R19, R0, R17 ;  /* 0x0000000013137224 */ /* 0x000fe400078e0211 */
[----:B------:R-:W1:Y:S01]  /*1500*/  LDC.64 R4, c[0x0][0x398] ;  /* 0x0000e600ff047b82 */ /* 0x000e620000000a00 */
[----:B0-----:R-:W-:-:S06]  /*1510*/  IMAD.WIDE R6, R21, 0x4, R6 ;  /* 0x0000000415067825 */ /* 0x001fcc00078e0206 */
        /* <DEDUP_REMOVED lines=16> */
[----:B------:R-:W-:Y:S01]  /*1620*/  LDS.128 R4, [R16+0x20] ;  /* 0x0000200010047984 */ /* 0x000fe20000000c00 */
[----:B0----5:R-:W-:-:S03]  /*1630*/  FFMA R12, R12, R23, R22 ;  /* 0x000000170c0c7223 */ /* 0x021fc60000000016 */
[----:B------:R-:W-:Y:S04]  /*1640*/  LDS R20, [R2+0x360] ;  /* 0x0003600002147984 */ /* 0x000fe80000000800 */
[----:B------:R-:W0:Y:S01]  /*1650*/  LDS R23, [R2+0x300] ;  /* 0x0003000002177984 */ /* 0x000e220000000800 */
        /* <DEDUP_REMOVED lines=23> */
.L_x_65:
[----:B------:R-:W0:Y:S01]  /*17d0*/  LDC.64 R4, c[0x0][0x3a8] ;  /* 0x0000ea00ff047b82 */ /* 0x000e220000000a00 */
[----:B------:R-:W-:-:S05]  /*17e0*/  IMAD R6, R3, R0, RZ ;  /* 0x0000000003067224 */ /* 0x000fca00078e02ff */
[----:B------:R-:W-:-:S05]  /*17f0*/  IADD3 R17, PT, PT, R17, R6, RZ ;  /* 0x0000000611117210 */ /* 0x000fca0007ffe0ff */
[----:B0-----:R-:W-:-:S04]  /*1800*/  IMAD.WIDE R2, R17, 0x4, R4 ;  /* 0x0000000411027825 */ /* 0x001fc800078e0204 */
[----:B------:R-:W-:Y:S01]  /*1810*/  IMAD.WIDE R10, R6, 0x4, R4 ;  /* 0x00000004060a7825 */ /* 0x000fe200078e0204 */
[----:B-----5:R0:W-:Y:S05]  /*1820*/  STG.E desc[UR10][R2.64], R22 ;  /* 0x0000001602007986 */ /* 0x0201ea000c10190a */
[----:B------:R-:W2:Y:S01]  /*1830*/  LDG.E R10, desc[UR10][R10.64] ;  /* 0x0000000a0a0a7981 */ /* 0x000ea2000c1e1900 */
[C---:B------:R-:W-:Y:S02]  /*1840*/  ISETP.GE.AND P0, PT, R0.reuse, 0x2, PT ;  /* 0x000000020000780c */ /* 0x040fe40003f06270 */
[----:B------:R-:W-:Y:S02]  /*1850*/  IADD3 R7, PT, PT, R0, -0x1, RZ ;  /* 0xffffffff00077810 */ /* 0x000fe40007ffe0ff */
[----:B--2---:R-:W-:-:S09]  /*1860*/  MOV R9, R10 ;  /* 0x0000000a00097202 */ /* 0x004fd20000000f00 */
[----:B0-----:R-:W-:Y:S05]  /*1870*/  @!P0 BRA `(.L_x_69) ;  /* 0x0000000400a48947 */ /* 0x001fea0003800000 */
[----:B------:R-:W-:Y:S01]  /*1880*/  IADD3 R2, PT, PT, R0, -0x2, RZ ;  /* 0xfffffffe00027810 */ /* 0x000fe20007ffe0ff */
[----:B------:R-:W-:Y:S01]  /*1890*/  UMOV UR4, 0x1 ;  /* 0x0000000100047882 */ /* 0x000fe20000000000 */
[----:B------:R-:W-:Y:S02]  /*18a0*/  LOP3.LUT R23, R7, 0xf, RZ, 0xc0, !PT ;  /* 0x0000000f07177812 */ /* 0x000fe400078ec0ff */
[----:B------:R-:W-:Y:S02]  /*18b0*/  ISETP.GE.U32.AND P1, PT, R2, 0xf, PT ;  /* 0x0000000f0200780c */ /* 0x000fe40003f26070 */
[----:B------:R-:W-:-:S11]  /*18c0*/  MOV R9, R10 ;  /* 0x0000000a00097202 */ /* 0x000fd60000000f00 */
[----:B------:R-:W-:Y:S05]  /*18d0*/  @!P1 BRA `(.L_x_70) ;  /* 0x0000000000a49947 */ /* 0x000fea0003800000 */
[----:B------:R-:W-:Y:S01]  /*18e0*/  IADD3 R3, PT, PT, R6, 0x1, RZ ;  /* 0x0000000106037810 */ /* 0x000fe20007ffe0ff */
[----:B------:R-:W-:Y:S01]  /*18f0*/  UMOV UR4, URZ ;  /* 0x000000ff00047c82 */ /* 0x000fe20008000000 */
[----:B------:R-:W-:Y:S02]  /*1900*/  LOP3.LUT R8, R7, 0xfffffff0, RZ, 0xc0, !PT ;  /* 0xfffffff007087812 */ /* 0x000fe400078ec0ff */
[----:B------:R-:W-:Y:S01]  /*1910*/  MOV R9, R10 ;  /* 0x0000000a00097202 */ /* 0x000fe20000000f00 */
[----:B------:R-:W-:Y:S01]  /*1920*/  IMAD.WIDE.U32 R2, R3, 0x4, R4 ;  /* 0x0000000403027825 */ /* 0x000fe200078e0004 */
[----:B------:R-:W-:Y:S02]  /*1930*/  IADD3 R8, PT, PT, -R8, RZ, RZ ;  /* 0x000000ff08087210 */ /* 0x000fe40007ffe1ff */
[----:B------:R-:W-:-:S04]  /*1940*/  IADD3 R12, P1, PT, R2, 0x20, RZ ;  /* 0x00000020020c7810 */ /* 0x000fc80007f3e0ff */
[----:B------:R-:W-:-:S09]  /*1950*/  IADD3.X R13, PT, PT, RZ, R3, RZ, P1, !PT ;  /* 0x00000003ff0d7210 */ /* 0x000fd20000ffe4ff */
.L_x_71:
[----:B------:R-:W-:Y:S02]  /*1960*/  MOV R2, R12 ;  /* 0x0000000c00027202 */ /* 0x000fe40000000f00 */
[----:B------:R-:W-:-:S05]  /*1970*/  MOV R3, R13 ;  /* 0x0000000d00037202 */ /* 0x000fca0000000f00 */
[----:B------:R-:W2:Y:S04]  /*1980*/  LDG.E R20, desc[UR10][R2.64+-0x20] ;  /* 0xffffe00a02147981 */ /* 0x000ea8000c1e1900 */
[----:B------:R-:W2:Y:S04]  /*1990*/  LDG.E R21, desc[UR10][R2.64+-0x1c] ;  /* 0xffffe40a02157981 */ /* 0x000ea8000c1e1900 */
[----:B------:R-:W3:Y:S04]  /*19a0*/  LDG.E R24, desc[UR10][R2.64+-0x18] ;  /* 0xffffe80a02187981 */ /* 0x000ee8000c1e1900 */
[----:B------:R-:W3:Y:S04]  /*19b0*/  LDG.E R25, desc[UR10][R2.64+-0x14] ;  /* 0xffffec0a02197981 */ /* 0x000ee8000c1e1900 */
[----:B------:R-:W4:Y:S04]  /*19c0*/  LDG.E R11, desc[UR10][R2.64+-0x10] ;  /* 0xfffff00a020b7981 */ /* 0x000f28000c1e1900 */
[----:B------:R-:W4:Y:S04]  /*19d0*/  LDG.E R12, desc[UR10][R2.64+-0xc] ;  /* 0xfffff40a020c7981 */ /* 0x000f28000c1e1900 */
[----:B------:R-:W5:Y:S04]  /*19e0*/  LDG.E R13, desc[UR10][R2.64+-0x8] ;  /* 0xfffff80a020d7981 */ /* 0x000f68000c1e1900 */
[----:B------:R-:W5:Y:S04]  /*19f0*/  LDG.E R14, desc[UR10][R2.64+-0x4] ;  /* 0xfffffc0a020e7981 */ /* 0x000f68000c1e1900 */
[----:B------:R-:W5:Y:S04]  /*1a00*/  LDG.E R15, desc[UR10][R2.64] ;  /* 0x0000000a020f7981 */ /* 0x000f68000c1e1900 */
[----:B------:R-:W5:Y:S04]  /*1a10*/  LDG.E R16, desc[UR10][R2.64+0x4] ;  /* 0x0000040a02107981 */ /* 0x000f68000c1e1900 */
[----:B------:R-:W5:Y:S04]  /*1a20*/  LDG.E R18, desc[UR10][R2.64+0x8] ;  /* 0x0000080a02127981 */ /* 0x000f68000c1e1900 */
[----:B------:R-:W5:Y:S01]  /*1a30*/  LDG.E R19, desc[UR10][R2.64+0xc] ;  /* 0x00000c0a02137981 */ /* 0x000f62000c1e1900 */
[----:B--2---:R-:W-:-:S03]  /*1a40*/  FMNMX3 R21, R9, R20, R21, !PT ;  /* 0x0000001409157276 */ /* 0x004fc60007800015 */
[----:B------:R-:W2:Y:S04]  /*1a50*/  LDG.E R20, desc[UR10][R2.64+0x10] ;  /* 0x0000100a02147981 */ /* 0x000ea8000c1e1900 */
[----:B------:R-:W2:Y:S01]  /*1a60*/  LDG.E R9, desc[UR10][R2.64+0x14] ;  /* 0x0000140a02097981 */ /* 0x000ea2000c1e1900 */
[----:B---3--:R-:W-:-:S03]  /*1a70*/  FMNMX3 R25, R21, R24, R25, !PT ;  /* 0x0000001815197276 */ /* 0x008fc60007800019 */
[----:B------:R-:W3:Y:S04]  /*1a80*/  LDG.E R24, desc[UR10][R2.64+0x18] ;  /* 0x0000180a02187981 */ /* 0x000ee8000c1e1900 */
[----:B------:R-:W3:Y:S01]  /*1a90*/  LDG.E R21, desc[UR10][R2.64+0x1c] ;  /* 0x00001c0a02157981 */ /* 0x000ee2000c1e1900 */
[----:B------:R-:W-:Y:S01]  /*1aa0*/  IADD3 R8, PT, PT, R8, 0x10, RZ ;  /* 0x0000001008087810 */ /* 0x000fe20007ffe0ff */
[----:B------:R-:W-:Y:S01]  /*1ab0*/  UIADD3 UR4, UPT, UPT, UR4, 0x10, URZ ;  /* 0x0000001004047890 */ /* 0x000fe2000fffe0ff */
[----:B----4-:R-:W-:Y:S02]  /*1ac0*/  FMNMX3 R11, R25, R11, R12, !PT ;  /* 0x0000000b190b7276 */ /* 0x010fe4000780000c */
[----:B------:R-:W-:Y:S02]  /*1ad0*/  ISETP.NE.AND P1, PT, R8, RZ, PT ;  /* 0x000000ff0800720c */ /* 0x000fe40003f25270 */
[----:B------:R-:W-:-:S02]  /*1ae0*/  IADD3 R12, P2, PT, R2, 0x40, RZ ;  /* 0x00000040020c7810 */ /* 0x000fc40007f5e0ff */
[----:B-----5:R-:W-:Y:S02]  /*1af0*/  FMNMX3 R11, R11, R13, R14, !PT ;  /* 0x0000000d0b0b7276 */ /* 0x020fe4000780000e */
[----:B------:R-:W-:Y:S02]  /*1b00*/  IADD3.X R13, PT, PT, RZ, R3, RZ, P2, !PT ;  /* 0x00000003ff0d7210 */ /* 0x000fe400017fe4ff */
[----:B------:R-:W-:-:S04]  /*1b10*/  FMNMX3 R11, R11, R15, R16, !PT ;  /* 0x0000000f0b0b7276 */ /* 0x000fc80007800010 */
[----:B------:R-:W-:-:S04]  /*1b20*/  FMNMX3 R11, R11, R18, R19, !PT ;  /* 0x000000120b0b7276 */ /* 0x000fc80007800013 */
[----:B--2---:R-:W-:-:S04]  /*1b30*/  FMNMX3 R9, R11, R20, R9, !PT ;  /* 0x000000140b097276 */ /* 0x004fc80007800009 */
[----:B---3--:R-:W-:Y:S01]  /*1b40*/  FMNMX3 R9, R9, R24, R21, !PT ;  /* 0x0000001809097276 */ /* 0x008fe20007800015 */
[----:B------:R-:W-:Y:S06]  /*1b50*/  @P1 BRA `(.L_x_71) ;  /* 0xfffffffc00801947 */ /* 0x000fec000383ffff */
[----:B------:R-:W-:-:S12]  /*1b60*/  UIADD3 UR4, UPT, UPT, UR4, 0x1, URZ ;  /* 0x0000000104047890 */ /* 0x000fd8000fffe0ff */
.L_x_70:
[----:B------:R-:W-:-:S13]  /*1b70*/  ISETP.NE.AND P1, PT, R23, RZ, PT ;  /* 0x000000ff1700720c */ /* 0x000fda0003f25270 */
[----:B------:R-:W-:Y:S05]  /*1b80*/  @!P1 BRA `(.L_x_69) ;  /* 0x0000000000e09947 */ /* 0x000fea0003800000 */
[----:B------:R-:W-:Y:S02]  /*1b90*/  ISETP.GE.U32.AND P2, PT, R23, 0x8, PT ;  /* 0x000000081700780c */ /* 0x000fe40003f46070 */
[----:B------:R-:W-:-:S04]  /*1ba0*/  LOP3.LUT R20, R7, 0x7, RZ, 0xc0, !PT ;  /* 0x0000000707147812 */ /* 0x000fc800078ec0ff */
[----:B------:R-:W-:-:S07]  /*1bb0*/  ISETP.NE.AND P1, PT, R20, RZ, PT ;  /* 0x000000ff1400720c */ /* 0x000fce0003f25270 */
[----:B------:R-:W-:Y:S06]  /*1bc0*/  @!P2 BRA `(.L_x_72) ;  /* 0x000000000050a947 */ /* 0x000fec0003800000 */
[----:B------:R-:W0:Y:S01]  /*1bd0*/  LDCU.64 UR6, c[0x0][0x3a8] ;  /* 0x00007500ff0677ac */ /* 0x000e220008000a00 */
[C---:B------:R-:W-:Y:S02]  /*1be0*/  IADD3 R3, P2, PT, R6.reuse, UR4, RZ ;  /* 0x0000000406037c10 */ /* 0x040fe4000ff5e0ff */
[----:B------:R-:W-:Y:S02]  /*1bf0*/  IADD3 R13, PT, PT, R6, UR4, RZ ;  /* 0x00000004060d7c10 */ /* 0x000fe4000fffe0ff */
[----:B------:R-:W-:-:S03]  /*1c00*/  IADD3.X R8, PT, PT, RZ, RZ, RZ, P2, !PT ;  /* 0x000000ffff087210 */ /* 0x000fc600017fe4ff */
[----:B------:R-:W-:-:S06]  /*1c10*/  IMAD.WIDE.U32 R12, R13, 0x4, R4 ;  /* 0x000000040d0c7825 */ /* 0x000fcc00078e0004 */
[----:B------:R-:W2:Y:S01]  /*1c20*/  LDG.E R12, desc[UR10][R12.64] ;  /* 0x0000000a0c0c7981 */ /* 0x000ea2000c1e1900 */
[----:B0-----:R-:W-:-:S04]  /*1c30*/  LEA R2, P2, R3, UR6, 0x2 ;  /* 0x0000000603027c11 */ /* 0x001fc8000f8410ff */
[----:B------:R-:W-:-:S05]  /*1c40*/  LEA.HI.X R3, R3, UR7, R8, 0x2, P2 ;  /* 0x0000000703037c11 */ /* 0x000fca00090f1408 */
[----:B------:R-:W2:Y:S04]  /*1c50*/  LDG.E R8, desc[UR10][R2.64+0x4] ;  /* 0x0000040a02087981 */ /* 0x000ea8000c1e1900 */
[----:B------:R-:W3:Y:S04]  /*1c60*/  LDG.E R11, desc[UR10][R2.64+0x8] ;  /* 0x0000080a020b7981 */ /* 0x000ee8000c1e1900 */
[----:B------:R-:W3:Y:S04]  /*1c70*/  LDG.E R14, desc[UR10][R2.64+0xc] ;  /* 0x00000c0a020e7981 */ /* 0x000ee8000c1e1900 */
[----:B------:R-:W4:Y:S04]  /*1c80*/  LDG.E R15, desc[UR10][R2.64+0x10] ;  /* 0x0000100a020f7981 */ /* 0x000f28000c1e1900 */
[----:B------:R-:W4:Y:S04]  /*1c90*/  LDG.E R16, desc[UR10][R2.64+0x14] ;  /* 0x0000140a02107981 */ /* 0x000f28000c1e1900 */
[----:B------:R-:W5:Y:S04]  /*1ca0*/  LDG.E R19, desc[UR10][R2.64+0x18] ;  /* 0x0000180a02137981 */ /* 0x000f68000c1e1900 */
[----:B------:R-:W5:Y:S01]  /*1cb0*/  LDG.E R18, desc[UR10][R2.64+0x1c] ;  /* 0x00001c0a02127981 */ /* 0x000f62000c1e1900 */
[----:B------:R-:W-:Y:S01]  /*1cc0*/  UIADD3 UR4, UPT, UPT, UR4, 0x8, URZ ;  /* 0x0000000804047890 */ /* 0x000fe2000fffe0ff */
[----:B--2---:R-:W-:-:S04]  /*1cd0*/  FMNMX3 R8, R9, R12, R8, !PT ;  /* 0x0000000c09087276 */ /* 0x004fc80007800008 */
[----:B---3--:R-:W-:-:S04]  /*1ce0*/  FMNMX3 R8, R8, R11, R14, !PT ;  /* 0x0000000b08087276 */ /* 0x008fc8000780000e */
[----:B----4-:R-:W-:-:S04]  /*1cf0*/  FMNMX3 R8, R8, R15, R16, !PT ;  /* 0x0000000f08087276 */ /* 0x010fc80007800010 */
[----:B-----5:R-:W-:-:S07]  /*1d00*/  FMNMX3 R9, R8, R19, R18, !PT ;  /* 0x0000001308097276 */ /* 0x020fce0007800012 */
.L_x_72:
        /* <DEDUP_REMOVED lines=15> */
[----:B------:R-:W3:Y:S01]  /*1e00*/  LDG.E R15, desc[UR10][R2.64+0xc] ;  /* 0x00000c0a020f7981 */ /* 0x000ee2000c1e1900 */
[----:B------:R-:W-:Y:S01]  /*1e10*/  UIADD3 UR4, UPT, UPT, UR4, 0x4, URZ ;  /* 0x0000000404047890 */ /* 0x000fe2000fffe0ff */
[----:B--2---:R-:W-:-:S04]  /*1e20*/  FMNMX3 R11, R9, R12, R11, !PT ;  /* 0x0000000c090b7276 */ /* 0x004fc8000780000b */
[----:B---3--:R-:W-:-:S07]  /*1e30*/  FMNMX3 R9, R11, R14, R15, !PT ;  /* 0x0000000e0b097276 */ /* 0x008fce000780000f */
.L_x_73:
[----:B------:R-:W-:Y:S05]  /*1e40*/  @!P1 BRA `(.L_x_69) ;  /* 0x0000000000309947 */ /* 0x000fea0003800000 */
[----:B------:R-:W-:Y:S02]  /*1e50*/  IADD3 R3, PT, PT, R6, UR4, RZ ;  /* 0x0000000406037c10 */ /* 0x000fe4000fffe0ff */
[----:B------:R-:W-:-:S03]  /*1e60*/  IADD3 R8, PT, PT, -R8, RZ, RZ ;  /* 0x000000ff08087210 */ /* 0x000fc60007ffe1ff */
[----:B------:R-:W-:-:S03]  /*1e70*/  IMAD.WIDE.U32 R2, R3, 0x4, R4 ;  /* 0x0000000403027825 */ /* 0x000fc600078e0004 */
[----:B------:R-:W-:-:S07]  /*1e80*/  MOV R11, R2 ;  /* 0x00000002000b7202 */ /* 0x000fce0000000f00 */
.L_x_74:
[----:B------:R-:W-:-:S06]  /*1e90*/  MOV R2, R11 ;  /* 0x0000000b00027202 */ /* 0x000fcc0000000f00 */
[----:B------:R0:W2:Y:S01]  /*1ea0*/  LDG.E R2, desc[UR10][R2.64] ;  /* 0x0000000a02027981 */ /* 0x0000a2000c1e1900 */
[----:B------:R-:W-:Y:S02]  /*1eb0*/  IADD3 R8, PT, PT, R8, 0x1, RZ ;  /* 0x0000000108087810 */ /* 0x000fe40007ffe0ff */
[----:B------:R-:W-:Y:S02]  /*1ec0*/  IADD3 R11, P2, PT, R11, 0x4, RZ ;  /* 0x000000040b0b7810 */ /* 0x000fe40007f5e0ff */
[----:B------:R-:W-:Y:S02]  /*1ed0*/  ISETP.NE.AND P1, PT, R8, RZ, PT ;  /* 0x000000ff0800720c */ /* 0x000fe40003f25270 */
[----:B0-----:R-:W-:Y:S02]  /*1ee0*/  IADD3.X R3, PT, PT, RZ, R3, RZ, P2, !PT ;  /* 0x00000003ff037210 */ /* 0x001fe400017fe4ff */
[----:B--2---:R-:W-:-:S09]  /*1ef0*/  FMNMX R9, R2, R9, !PT ;  /* 0x0000000902097209 */ /* 0x004fd20007800000 */
[----:B------:R-:W-:Y:S05]  /*1f00*/  @P1 BRA `(.L_x_74) ;  /* 0xfffffffc00e01947 */ /* 0x000fea000383ffff */
.L_x_69:
[----:B------:R-:W-:Y:S02]  /*1f10*/  HFMA2 R8, -RZ, RZ, 0.96630859375, -0.0022525787353515625 ;  /* 0x3bbb989dff087431 */ /* 0x000fe400000001ff */
[----:B------:R-:W-:Y:S01]  /*1f20*/  FADD R3, R10, -R9 ;  /* 0x800000090a037221 */ /* 0x000fe20000000000 */
[----:B------:R-:W-:-:S03]  /*1f30*/  MOV R10, 0x437c0000 ;  /* 0x437c0000000a7802 */ /* 0x000fc60000000f00 */
[----:B------:R-:W-:-:S04]  /*1f40*/  FFMA.SAT R11, R3, R8, 0.5 ;  /* 0x3f000000030b7423 */ /* 0x000fc80000002008 */
[----:B------:R-:W-:-:S04]  /*1f50*/  FFMA.RM R11, R11, R10, 12582913 ;  /* 0x4b4000010b0b7423 */ /* 0x000fc8000000400a */
[C---:B------:R-:W-:Y:S01]  /*1f60*/  FADD R2, R11.reuse, -12583039 ;  /* 0xcb40007f0b027421 */ /* 0x040fe20000000000 */
[----:B------:R-:W-:-:S03]  /*1f70*/  SHF.L.U32 R11, R11, 0x17, RZ ;  /* 0x000000170b0b7819 */ /* 0x000fc600000006ff */
[----:B------:R-:W-:-:S04]  /*1f80*/  FFMA R2, R3, 1.4426950216293334961, -R2 ;  /* 0x3fb8aa3b03027823 */ /* 0x000fc80000000802 */
[----:B------:R-:W-:-:S06]  /*1f90*/  FFMA R2, R3, 1.925963033500011079e-08, R2 ;  /* 0x32a5706003027823 */ /* 0x000fcc0000000002 */
[----:B------:R-:W0:Y:S02]  /*1fa0*/  MUFU.EX2 R2, R2 ;  /* 0x0000000200027308 */ /* 0x000e240000000800 */
[----:B0-----:R-:W-:Y:S01]  /*1fb0*/  FMUL R13, R11, R2 ;  /* 0x000000020b0d7220 */ /* 0x001fe20000400000 */
[----:B------:R-:W-:Y:S06]  /*1fc0*/  @!P0 BRA `(.L_x_75) ;  /* 0x0000000c001c8947 */ /* 0x000fec0003800000 */
[----:B------:R-:W-:Y:S01]  /*1fd0*/  IADD3 R0, PT, PT, R0, -0x2, RZ ;  /* 0xfffffffe00007810 */ /* 0x000fe20007ffe0ff */
[----:B------:R-:W-:Y:S01]  /*1fe0*/  UMOV UR4, 0x1 ;  /* 0x0000000100047882 */ /* 0x000fe20000000000 */
[----:B------:R-:W-:Y:S02]  /*1ff0*/  LOP3.LUT R23, R7, 0x7, RZ, 0xc0, !PT ;  /* 0x0000000707177812 */ /* 0x000fe400078ec0ff */
[----:B------:R-:W-:-:S13]  /*2000*/  ISETP.GE.U32.AND P0, PT, R0, 0x7, PT ;  /* 0x000000070000780c */ /* 0x000fda0003f06070 */
[----:B------:R-:W-:Y:S05]  /*2010*/  @!P0 BRA `(.L_x_76) ;  /* 0x0000000400788947 */ /* 0x000fea0003800000 */
[----:B------:R-:W-:Y:S01]  /*2020*/  IADD3 R3, PT, PT, R6, 0x1, RZ ;  /* 0x0000000106037810 */ /* 0x000fe20007ffe0ff */
[----:B------:R-:W-:Y:S01]  /*2030*/  UMOV UR4, URZ ;  /* 0x000000ff00047c82 */ /* 0x000fe20008000000 */
[----:B------:R-:W-:-:S03]  /*2040*/  LOP3.LUT R11, R7, 0xfffffff8, RZ, 0xc0, !PT ;  /* 0xfffffff8070b7812 */ /* 0x000fc600078ec0ff */
[----:B------:R-:W-:Y:S01]  /*2050*/  IMAD.WIDE.U32 R2, R3, 0x4, R4 ;  /* 0x0000000403027825 */ /* 0x000fe200078e0004 */
[----:B------:R-:W-:Y:S02]  /*2060*/  IADD3 R11, PT, PT, -R11, RZ, RZ ;  /* 0x000000ff0b0b7210 */ /* 0x000fe40007ffe1ff */
[----:B------:R-:W-:-:S04]  /*2070*/  IADD3 R2, P0, PT, R2, 0x10, RZ ;  /* 0x0000001002027810 */ /* 0x000fc80007f1e0ff */
[----:B------:R-:W-:-:S09]  /*2080*/  IADD3.X R3, PT, PT, RZ, R3, RZ, P0, !PT ;  /* 0x00000003ff037210 */ /* 0x000fd200007fe4ff */
.L_x_77:
[----:B------:R-:W2:Y:S04]  /*2090*/  LDG.E R24, desc[UR10][R2.64+-0x10] ;  /* 0xfffff00a02187981 */ /* 0x000ea8000c1e1900 */
[----:B------:R-:W3:Y:S04]  /*20a0*/  LDG.E R26, desc[UR10][R2.64+-0xc] ;  /* 0xfffff40a021a7981 */ /* 0x000ee8000c1e1900 */
[----:B------:R-:W4:Y:S04]  /*20b0*/  LDG.E R16, desc[UR10][R2.64+-0x8] ;  /* 0xfffff80a02107981 */ /* 0x000f28000c1e1900 */
[----:B------:R-:W5:Y:S04]  /*20c0*/  LDG.E R20, desc[UR10][R2.64+-0x4] ;  /* 0xfffffc0a02147981 */ /* 0x000f68000c1e1900 */
[----:B------:R-:W5:Y:S04]  /*20d0*/  LDG.E R18, desc[UR10][R2.64] ;  /* 0x0000000a02127981 */ /* 0x000f68000c1e1900 */
[----:B------:R-:W5:Y:S04]  /*20e0*/  LDG.E R14, desc[UR10][R2.64+0x4] ;  /* 0x0000040a020e7981 */ /* 0x000f68000c1e1900 */
[----:B------:R-:W5:Y:S04]  /*20f0*/  LDG.E R0, desc[UR10][R2.64+0x8] ;  /* 0x0000080a02007981 */ /* 0x000f68000c1e1900 */
[----:B------:R0:W5:Y:S01]  /*2100*/  LDG.E R12, desc[UR10][R2.64+0xc] ;  /* 0x00000c0a020c7981 */ /* 0x000162000c1e1900 */
[----:B------:R-:W-:Y:S01]  /*2110*/  IADD3 R11, PT, PT, R11, 0x8, RZ ;  /* 0x000000080b0b7810 */ /* 0x000fe20007ffe0ff */
[----:B------:R-:W-:-:S03]  /*2120*/  UIADD3 UR4, UPT, UPT, UR4, 0x8, URZ ;  /* 0x0000000804047890 */ /* 0x000fc6000fffe0ff */
[----:B------:R-:W-:Y:S02]  /*2130*/  ISETP.NE.AND P0, PT, R11, RZ, PT ;  /* 0x000000ff0b00720c */ /* 0x000fe40003f05270 */
[----:B0-----:R-:W-:-:S04]  /*2140*/  IADD3 R2, P1, PT, R2, 0x20, RZ ;  /* 0x0000002002027810 */ /* 0x001fc80007f3e0ff */
[----:B------:R-:W-:Y:S01]  /*2150*/  IADD3.X R3, PT, PT, RZ, R3, RZ, P1, !PT ;  /* 0x00000003ff037210 */ /* 0x000fe20000ffe4ff */
[----:B--2---:R-:W-:-:S04]  /*2160*/  FADD R25, R24, -R9 ;  /* 0x8000000918197221 */ /* 0x004fc80000000000 */
[----:B------:R-:W-:Y:S01]  /*2170*/  FFMA.SAT R19, R25, R8, 0.5 ;  /* 0x3f00000019137423 */ /* 0x000fe20000002008 */
[----:B---3--:R-:W-:-:S03]  /*2180*/  FADD R21, R26, -R9 ;  /* 0x800000091a157221 */ /* 0x008fc60000000000 */
[----:B------:R-:W-:Y:S01]  /*2190*/  FFMA.RM R19, R19, R10, 12582913 ;  /* 0x4b40000113137423 */ /* 0x000fe2000000400a */
[----:B------:R-:W-:-:S03]  /*21a0*/  FFMA.SAT R15, R21, R8, 0.5 ;  /* 0x3f000000150f7423 */ /* 0x000fc60000002008 */
[----:B------:R-:W-:Y:S01]  /*21b0*/  FADD R24, R19, -12583039 ;  /* 0xcb40007f13187421 */ /* 0x000fe20000000000 */
[----:B------:R-:W-:-:S03]  /*21c0*/  FFMA.RM R15, R15, R10, 12582913 ;  /* 0x4b4000010f0f7423 */ /* 0x000fc6000000400a */
[----:B------:R-:W-:Y:S01]  /*21d0*/  FFMA R24, R25, 1.4426950216293334961, -R24 ;  /* 0x3fb8aa3b19187823 */ /* 0x000fe20000000818 */
[C---:B------:R-:W-:Y:S01]  /*21e0*/  FADD R26, R15.reuse, -12583039 ;  /* 0xcb40007f0f1a7421 */ /* 0x040fe20000000000 */
[----:B------:R-:W-:Y:S02]  /*21f0*/  SHF.L.U32 R15, R15, 0x17, RZ ;  /* 0x000000170f0f7819 */ /* 0x000fe400000006ff */
[----:B------:R-:W-:Y:S01]  /*2200*/  FFMA R24, R25, 1.925963033500011079e-08, R24 ;  /* 0x32a5706019187823 */ /* 0x000fe20000000018 */
[----:B----4-:R-:W-:Y:S01]  /*2210*/  FADD R25, R16, -R9 ;  /* 0x8000000910197221 */ /* 0x010fe20000000000 */
[----:B------:R-:W-:-:S03]  /*2220*/  FFMA R26, R21, 1.4426950216293334961, -R26 ;  /* 0x3fb8aa3b151a7823 */ /* 0x000fc6000000081a */
[----:B------:R-:W-:Y:S01]  /*2230*/  FFMA.SAT R27, R25, R8, 0.5 ;  /* 0x3f000000191b7423 */ /* 0x000fe20000002008 */
[----:B------:R-:W-:Y:S01]  /*2240*/  FFMA R21, R21, 1.925963033500011079e-08, R26 ;  /* 0x32a5706015157823 */ /* 0x000fe2000000001a */
[----:B------:R-:W0:Y:S02]  /*2250*/  MUFU.EX2 R24, R24 ;  /* 0x0000001800187308 */ /* 0x000e240000000800 */
[----:B------:R-:W-:Y:S01]  /*2260*/  FFMA.RM R16, R27, R10, 12582913 ;  /* 0x4b4000011b107423 */ /* 0x000fe2000000400a */
[----:B-----5:R-:W-:-:S03]  /*2270*/  FADD R27, R18, -R9 ;  /* 0x80000009121b7221 */ /* 0x020fc60000000000 */
[C---:B------:R-:W-:Y:S01]  /*2280*/  FADD R26, R16.reuse, -12583039 ;  /* 0xcb40007f101a7421 */ /* 0x040fe20000000000 */
[----:B------:R-:W-:Y:S01]  /*2290*/  SHF.L.U32 R29, R16, 0x17, RZ ;  /* 0x00000017101d7819 */ /* 0x000fe200000006ff */
[----:B------:R-:W1:Y:S02]  /*22a0*/  MUFU.EX2 R21, R21 ;  /* 0x0000001500157308 */ /* 0x000e640000000800 */
[----:B------:R-:W-:-:S04]  /*22b0*/  FFMA R26, R25, 1.4426950216293334961, -R26 ;  /* 0x3fb8aa3b191a7823 */ /* 0x000fc8000000081a */
[----:B------:R-:W-:Y:S01]  /*22c0*/  FFMA R28, R25, 1.925963033500011079e-08, R26 ;  /* 0x32a57060191c7823 */ /* 0x000fe2000000001a */
[----:B------:R-:W-:Y:S01]  /*22d0*/  SHF.L.U32 R26, R19, 0x17, RZ ;  /* 0x00000017131a7819 */ /* 0x000fe200000006ff */
[----:B------:R-:W-:Y:S02]  /*22e0*/  FADD R25, R20, -R9 ;  /* 0x8000000914197221 */ /* 0x000fe40000000000 */
[----:B------:R-:W2:Y:S02]  /*22f0*/  MUFU.EX2 R19, R28 ;  /* 0x0000001c00137308 */ /* 0x000ea40000000800 */
[----:B0-----:R-:W-:Y:S01]  /*2300*/  FFMA R26, R26, R24, R13 ;  /* 0x000000181a1a7223 */ /* 0x001fe2000000000d */
[----:B------:R-:W-:-:S03]  /*2310*/  FFMA.SAT R13, R25, R8, 0.5 ;  /* 0x3f000000190d7423 */ /* 0x000fc60000002008 */
[----:B-1----:R-:W-:Y:S01]  /*2320*/  FFMA R26, R15, R21, R26 ;  /* 0x000000150f1a7223 */ /* 0x002fe2000000001a */
[----:B------:R-:W-:Y:S01]  /*2330*/  FFMA.SAT R15, R27, R8, 0.5 ;  /* 0x3f0000001b0f7423 */ /* 0x000fe20000002008 */
[-C--:B------:R-:W-:Y:S01]  /*2340*/  FFMA.RM R13, R13, R10.reuse, 12582913 ;  /* 0x4b4000010d0d7423 */ /* 0x080fe2000000400a */
[----:B------:R-:W-:Y:S02]  /*2350*/  FADD R21, R14, -R9 ;  /* 0x800000090e157221 */ /* 0x000fe40000000000 */
[----:B------:R-:W-:Y:S01]  /*2360*/  FFMA.RM R15, R15, R10, 12582913 ;  /* 0x4b4000010f0f7423 */ /* 0x000fe2000000400a */
[C---:B------:R-:W-:Y:S01]  /*2370*/  FADD R14, R13.reuse, -12583039 ;  /* 0xcb40007f0d0e7421 */ /* 0x040fe20000000000 */
[----:B------:R-:W-:Y:S02]  /*2380*/  SHF.L.U32 R13, R13, 0x17, RZ ;  /* 0x000000170d0d7819 */ /* 0x000fe400000006ff */
[----:B------:R-:W-:Y:S01]  /*2390*/  FADD R20, R15, -12583039 ;  /* 0xcb40007f0f147421 */ /* 0x000fe20000000000 */
[----:B--2---:R-:W-:Y:S01]  /*23a0*/  FFMA R16, R29, R19, R26 ;  /* 0x000000131d107223 */ /* 0x004fe2000000001a */
[----:B------:R-:W-:Y:S01]  /*23b0*/  FFMA.SAT R19, R21, R8, 0.5 ;  /* 0x3f00000015137423 */ /* 0x000fe20000002008 */
[----:B------:R-:W-:Y:S01]  /*23c0*/  FFMA R18, R25, 1.4426950216293334961, -R14 ;  /* 0x3fb8aa3b19127823 */ /* 0x000fe2000000080e */
[----:B------:R-:W-:-:S02]  /*23d0*/  FFMA R20, R27, 1.4426950216293334961, -R20 ;  /* 0x3fb8aa3b1b147823 */ /* 0x000fc40000000814 */
[----:B------:R-:W-:Y:S01]  /*23e0*/  FFMA.RM R14, R19, R10, 12582913 ;  /* 0x4b400001130e7423 */ /* 0x000fe2000000400a */
[--C-:B------:R-:W-:Y:S01]  /*23f0*/  FADD R19, R0, -R9.reuse ;  /* 0x8000000900137221 */ /* 0x100fe20000000000 */
[----:B------:R-:W-:Y:S01]  /*2400*/  FFMA R20, R27, 1.925963033500011079e-08, R20 ;  /* 0x32a570601b147823 */ /* 0x000fe20000000014 */
[----:B------:R-:W-:Y:S01]  /*2410*/  FFMA R25, R25, 1.925963033500011079e-08, R18 ;  /* 0x32a5706019197823 */ /* 0x000fe20000000012 */
[C---:B------:R-:W-:Y:S01]  /*2420*/  FADD R0, R14.reuse, -12583039 ;  /* 0xcb40007f0e007421 */ /* 0x040fe20000000000 */
[----:B------:R-:W-:Y:S01]  /*2430*/  FFMA.SAT R27, R19, R8, 0.5 ;  /* 0x3f000000131b7423 */ /* 0x000fe20000002008 */
[----:B------:R-:W-:Y:S02]  /*2440*/  SHF.L.U32 R14, R14, 0x17, RZ ;  /* 0x000000170e0e7819 */ /* 0x000fe400000006ff */
[----:B------:R-:W-:Y:S01]  /*2450*/  FFMA R18, R21, 1.4426950216293334961, -R0 ;  /* 0x3fb8aa3b15127823 */ /* 0x000fe20000000800 */
[----:B------:R-:W-:Y:S01]  /*2460*/  FFMA.RM R0, R27, R10, 12582913 ;  /* 0x4b4000011b007423 */ /* 0x000fe2000000400a */
[----:B------:R-:W-:Y:S01]  /*2470*/  FADD R27, R12, -R9 ;  /* 0x800000090c1b7221 */ /* 0x000fe20000000000 */
[----:B------:R-:W0:Y:S01]  /*2480*/  MUFU.EX2 R25, R25 ;  /* 0x0000001900197308 */ /* 0x000e220000000800 */
[----:B------:R-:W-:Y:S01]  /*2490*/  FFMA R18, R21, 1.925963033500011079e-08, R18 ;  /* 0x32a5706015127823 */ /* 0x000fe20000000012 */
[----:B------:R-:W-:Y:S01]  /*24a0*/  FADD R12, R0, -12583039 ;  /* 0xcb40007f000c7421 */ /* 0x000fe20000000000 */
[----:B------:R-:W-:-:S03]  /*24b0*/  FFMA.SAT R21, R27, R8, 0.5 ;  /* 0x3f0000001b157423 */ /* 0x000fc60000002008 */
[----:B------:R-:W-:Y:S01]  /*24c0*/  FFMA R24, R19, 1.4426950216293334961, -R12 ;  /* 0x3fb8aa3b13187823 */ /* 0x000fe2000000080c */
[----:B------:R-:W-:Y:S01]  /*24d0*/  FFMA.RM R12, R21, R10, 12582913 ;  /* 0x4b400001150c7423 */ /* 0x000fe2000000400a */
[----:B------:R-:W1:Y:S02]  /*24e0*/  MUFU.EX2 R20, R20 ;  /* 0x0000001400147308 */ /* 0x000e640000000800 */
[----:B------:R-:W-:Y:S01]  /*24f0*/  FFMA R19, R19, 1.925963033500011079e-08, R24 ;  /* 0x32a5706013137823 */ /* 0x000fe20000000018 */
[C---:B------:R-:W-:Y:S01]  /*2500*/  FADD R24, R12.reuse, -12583039 ;  /* 0xcb40007f0c187421 */ /* 0x040fe20000000000 */
[----:B------:R-:W-:-:S03]  /*2510*/  SHF.L.U32 R21, R12, 0x17, RZ ;  /* 0x000000170c157819 */ /* 0x000fc600000006ff */
[----:B------:R-:W-:Y:S01]  /*2520*/  FFMA R24, R27, 1.4426950216293334961, -R24 ;  /* 0x3fb8aa3b1b187823 */ /* 0x000fe20000000818 */
[----:B------:R-:W2:Y:S01]  /*2530*/  MUFU.EX2 R18, R18 ;  /* 0x0000001200127308 */ /* 0x000ea20000000800 */
[----:B0-----:R-:W-:Y:S02]  /*2540*/  FFMA R25, R13, R25, R16 ;  /* 0x000000190d197223 */ /* 0x001fe40000000010 */
[----:B------:R-:W-:Y:S01]  /*2550*/  FFMA R27, R27, 1.925963033500011079e-08, R24 ;  /* 0x32a570601b1b7823 */ /* 0x000fe20000000018 */
[----:B------:R-:W-:Y:S02]  /*2560*/  SHF.L.U32 R24, R15, 0x17, RZ ;  /* 0x000000170f187819 */ /* 0x000fe400000006ff */
[----:B------:R-:W-:Y:S02]  /*2570*/  SHF.L.U32 R15, R0, 0x17, RZ ;  /* 0x00000017000f7819 */ /* 0x000fe400000006ff */
[----:B------:R-:W0:Y:S01]  /*2580*/  MUFU.EX2 R19, R19 ;  /* 0x0000001300137308 */ /* 0x000e220000000800 */
[----:B-1----:R-:W-:-:S07]  /*2590*/  FFMA R25, R24, R20, R25 ;  /* 0x0000001418197223 */ /* 0x002fce0000000019 */
[----:B------:R-:W1:Y:S01]  /*25a0*/  MUFU.EX2 R13, R27 ;  /* 0x0000001b000d7308 */ /* 0x000e620000000800 */
[----:B--2---:R-:W-:-:S04]  /*25b0*/  FFMA R14, R14, R18, R25 ;  /* 0x000000120e0e7223 */ /* 0x004fc80000000019 */
[----:B0-----:R-:W-:-:S04]  /*25c0*/  FFMA R14, R15, R19, R14 ;  /* 0x000000130f0e7223 */ /* 0x001fc8000000000e */
[----:B-1----:R-:W-:Y:S01]  /*25d0*/  FFMA R13, R21, R13, R14 ;  /* 0x0000000d150d7223 */ /* 0x002fe2000000000e */
[----:B------:R-:W-:Y:S06]  /*25e0*/  @P0 BRA `(.L_x_77) ;  /* 0xfffffff800a80947 */ /* 0x000fec000383ffff */
[----:B------:R-:W-:-:S12]  /*25f0*/  UIADD3 UR4, UPT, UPT, UR4, 0x1, URZ ;  /* 0x0000000104047890 */ /* 0x000fd8000fffe0ff */
.L_x_76:
[----:B------:R-:W-:-:S13]  /*2600*/  ISETP.NE.AND P0, PT, R23, RZ, PT ;  /* 0x000000ff1700720c */ /* 0x000fda0003f05270 */
[----:B------:R-:W-:Y:S05]  /*2610*/  @!P0 BRA `(.L_x_75) ;  /* 0x0000000400888947 */ /* 0x000fea0003800000 */
[----:B------:R-:W-:Y:S02]  /*2620*/  ISETP.GE.U32.AND P1, PT, R23, 0x4, PT ;  /* 0x000000041700780c */ /* 0x000fe40003f26070 */
[----:B------:R-:W-:-:S04]  /*2630*/  LOP3.LUT R20, R7, 0x3, RZ, 0xc0, !PT ;  /* 0x0000000307147812 */ /* 0x000fc800078ec0ff */
[----:B------:R-:W-:-:S07]  /*2640*/  ISETP.NE.AND P0, PT, R20, RZ, PT ;  /* 0x000000ff1400720c */ /* 0x000fce0003f05270 */
[----:B------:R-:W-:Y:S06]  /*2650*/  @!P1 BRA `(.L_x_78) ;  /* 0x0000000000c09947 */ /* 0x000fec0003800000 */
[----:B------:R-:W0:Y:S01]  /*2660*/  LDCU.64 UR6, c[0x0][0x3a8] ;  /* 0x00007500ff0677ac */ /* 0x000e220008000a00 */
[C---:B------:R-:W-:Y:S02]  /*2670*/  IADD3 R19, PT, PT, R6.reuse, UR4, RZ ;  /* 0x0000000406137c10 */ /* 0x040fe4000fffe0ff */
[----:B------:R-:W-:-:S03]  /*2680*/  IADD3 R0, P1, PT, R6, UR4, RZ ;  /* 0x0000000406007c10 */ /* 0x000fc6000ff3e0ff */
[----:B------:R-:W-:Y:S01]  /*2690*/  IMAD.WIDE.U32 R18, R19, 0x4, R4 ;  /* 0x0000000413127825 */ /* 0x000fe200078e0004 */
[----:B------:R-:W-:-:S05]  /*26a0*/  IADD3.X R3, PT, PT, RZ, RZ, RZ, P1, !PT ;  /* 0x000000ffff037210 */ /* 0x000fca0000ffe4ff */
[----:B------:R-:W2:Y:S01]  /*26b0*/  LDG.E R18, desc[UR10][R18.64] ;  /* 0x0000000a12127981 */ /* 0x000ea2000c1e1900 */
[----:B0-----:R-:W-:-:S04]  /*26c0*/  LEA R2, P1, R0, UR6, 0x2 ;  /* 0x0000000600027c11 */ /* 0x001fc8000f8210ff */
[----:B------:R-:W-:-:S05]  /*26d0*/  LEA.HI.X R3, R0, UR7, R3, 0x2, P1 ;  /* 0x0000000700037c11 */ /* 0x000fca00088f1403 */
[----:B------:R-:W3:Y:S04]  /*26e0*/  LDG.E R12, desc[UR10][R2.64+0x4] ;  /* 0x0000040a020c7981 */ /* 0x000ee8000c1e1900 */
[----:B------:R-:W4:Y:S04]  /*26f0*/  LDG.E R14, desc[UR10][R2.64+0x8] ;  /* 0x0000080a020e7981 */ /* 0x000f28000c1e1900 */
[----:B------:R-:W5:Y:S01]  /*2700*/  LDG.E R24, desc[UR10][R2.64+0xc] ;  /* 0x00000c0a02187981 */ /* 0x000f62000c1e1900 */
[----:B------:R-:W-:Y:S01]  /*2710*/  UIADD3 UR4, UPT, UPT, UR4, 0x4, URZ ;  /* 0x0000000404047890 */ /* 0x000fe2000fffe0ff */
[----:B--2---:R-:W-:-:S04]  /*2720*/  FADD R21, R18, -R9 ;  /* 0x8000000912157221 */ /* 0x004fc80000000000 */
[----:B------:R-:W-:-:S04]  /*2730*/  FFMA.SAT R11, R21, R8, 0.5 ;  /* 0x3f000000150b7423 */ /* 0x000fc80000002008 */
[----:B------:R-:W-:Y:S01]  /*2740*/  FFMA.RM R0, R11, R10, 12582913 ;  /* 0x4b4000010b007423 */ /* 0x000fe2000000400a */
[----:B---3--:R-:W-:-:S03]  /*2750*/  FADD R15, R12, -R9 ;  /* 0x800000090c0f7221 */ /* 0x008fc60000000000 */
[----:B------:R-:W-:Y:S01]  /*2760*/  FADD R12, R0, -12583039 ;  /* 0xcb40007f000c7421 */ /* 0x000fe20000000000 */
[----:B------:R-:W-:Y:S01]  /*2770*/  FFMA.SAT R23, R15, R8, 0.5 ;  /* 0x3f0000000f177423 */ /* 0x000fe20000002008 */
[--C-:B----4-:R-:W-:Y:S02]  /*2780*/  FADD R11, R14, -R9.reuse ;  /* 0x800000090e0b7221 */ /* 0x110fe40000000000 */
[----:B------:R-:W-:Y:S01]  /*2790*/  FFMA R14, R21, 1.4426950216293334961, -R12 ;  /* 0x3fb8aa3b150e7823 */ /* 0x000fe2000000080c */
[----:B------:R-:W-:Y:S01]  /*27a0*/  FFMA.RM R12, R23, R10, 12582913 ;  /* 0x4b400001170c7423 */ /* 0x000fe2000000400a */
[----:B------:R-:W-:Y:S01]  /*27b0*/  FFMA.SAT R19, R11, R8, 0.5 ;  /* 0x3f0000000b137423 */ /* 0x000fe20000002008 */
[----:B-----5:R-:W-:Y:S02]  /*27c0*/  FADD R3, R24, -R9 ;  /* 0x8000000918037221 */ /* 0x020fe40000000000 */
[----:B------:R-:W-:Y:S01]  /*27d0*/  FADD R16, R12, -12583039 ;  /* 0xcb40007f0c107421 */ /* 0x000fe20000000000 */
[----:B------:R-:W-:Y:S01]  /*27e0*/  FFMA.RM R2, R19, R10, 12582913 ;  /* 0x4b40000113027423 */ /* 0x000fe2000000400a */
[----:B------:R-:W-:-:S02]  /*27f0*/  FFMA.SAT R19, R3, R8, 0.5 ;  /* 0x3f00000003137423 */ /* 0x000fc40000002008 */
[----:B------:R-:W-:Y:S01]  /*2800*/  FFMA R16, R15, 1.4426950216293334961, -R16 ;  /* 0x3fb8aa3b0f107823 */ /* 0x000fe20000000810 */
[----:B------:R-:W-:Y:S01]  /*2810*/  FFMA R14, R21, 1.925963033500011079e-08, R14 ;  /* 0x32a57060150e7823 */ /* 0x000fe2000000000e */
[----:B------:R-:W-:Y:S02]  /*2820*/  FADD R18, R2, -12583039 ;  /* 0xcb40007f02127421 */ /* 0x000fe40000000000 */
[----:B------:R-:W-:Y:S01]  /*2830*/  FFMA R16, R15, 1.925963033500011079e-08, R16 ;  /* 0x32a570600f107823 */ /* 0x000fe20000000010 */
[----:B------:R-:W-:Y:S01]  /*2840*/  FFMA.RM R15, R19, R10, 12582913 ;  /* 0x4b400001130f7423 */ /* 0x000fe2000000400a */
[----:B------:R-:W-:Y:S01]  /*2850*/  FFMA R18, R11, 1.4426950216293334961, -R18 ;  /* 0x3fb8aa3b0b127823 */ /* 0x000fe20000000812 */
[----:B------:R-:W0:Y:S02]  /*2860*/  MUFU.EX2 R14, R14 ;  /* 0x0000000e000e7308 */ /* 0x000e240000000800 */
[----:B------:R-:W-:Y:S01]  /*2870*/  FADD R24, R15, -12583039 ;  /* 0xcb40007f0f187421 */ /* 0x000fe20000000000 */
[----:B------:R-:W-:-:S03]  /*2880*/  FFMA R18, R11, 1.925963033500011079e-08, R18 ;  /* 0x32a570600b127823 */ /* 0x000fc60000000012 */
[C---:B------:R-:W-:Y:S02]  /*2890*/  FFMA R24, R3.reuse, 1.4426950216293334961, -R24 ;  /* 0x3fb8aa3b03187823 */ /* 0x040fe40000000818 */
[----:B------:R-:W1:Y:S02]  /*28a0*/  MUFU.EX2 R16, R16 ;  /* 0x0000001000107308 */ /* 0x000e640000000800 */
[----:B------:R-:W-:Y:S01]  /*28b0*/  FFMA R24, R3, 1.925963033500011079e-08, R24 ;  /* 0x32a5706003187823 */ /* 0x000fe20000000018 */
[----:B------:R-:W-:-:S05]  /*28c0*/  SHF.L.U32 R0, R0, 0x17, RZ ;  /* 0x0000001700007819 */ /* 0x000fca00000006ff */
[----:B------:R-:W2:Y:S01]  /*28d0*/  MUFU.EX2 R18, R18 ;  /* 0x0000001200127308 */ /* 0x000ea20000000800 */
[----:B------:R-:W-:Y:S01]  /*28e0*/  SHF.L.U32 R12, R12, 0x17, RZ ;  /* 0x000000170c0c7819 */ /* 0x000fe200000006ff */
[----:B0-----:R-:W-:-:S06]  /*28f0*/  FFMA R13, R0, R14, R13 ;  /* 0x0000000e000d7223 */ /* 0x001fcc000000000d */
[----:B------:R-:W0:Y:S01]  /*2900*/  MUFU.EX2 R24, R24 ;  /* 0x0000001800187308 */ /* 0x000e220000000800 */
[----:B------:R-:W-:Y:S01]  /*2910*/  SHF.L.U32 R3, R2, 0x17, RZ ;  /* 0x0000001702037819 */ /* 0x000fe200000006ff */
[----:B-1----:R-:W-:Y:S01]  /*2920*/  FFMA R12, R12, R16, R13 ;  /* 0x000000100c0c7223 */ /* 0x002fe2000000000d */
[----:B------:R-:W-:-:S03]  /*2930*/  SHF.L.U32 R0, R15, 0x17, RZ ;  /* 0x000000170f007819 */ /* 0x000fc600000006ff */
[----:B--2---:R-:W-:-:S04]  /*2940*/  FFMA R3, R3, R18, R12 ;  /* 0x0000001203037223 */ /* 0x004fc8000000000c */
[----:B0-----:R-:W-:-:S07]  /*2950*/  FFMA R13, R0, R24, R3 ;  /* 0x00000018000d7223 */ /* 0x001fce0000000003 */
.L_x_78:
[----:B------:R-:W-:Y:S05]  /*2960*/  @!P0 BRA `(.L_x_75) ;  /* 0x0000000000b48947 */ /* 0x000fea0003800000 */
[----:B------:R-:W-:Y:S02]  /*2970*/  ISETP.NE.AND P1, PT, R20, 0x1, PT ;  /* 0x000000011400780c */ /* 0x000fe40003f25270 */
[----:B------:R-:W-:-:S04]  /*2980*/  LOP3.LUT R7, R7, 0x1, RZ, 0xc0, !PT ;  /* 0x0000000107077812 */ /* 0x000fc800078ec0ff */
[----:B------:R-:W-:-:S07]  /*2990*/  ISETP.NE.U32.AND P0, PT, R7, 0x1, PT ;  /* 0x000000010700780c */ /* 0x000fce0003f05070 */
        /* <DEDUP_REMOVED lines=9> */
[----:B------:R-:W3:Y:S01]  /*2a30*/  LDG.E R14, desc[UR10][R14.64+0x4] ;  /* 0x0000040a0e0e7981 */ /* 0x000ee2000c1e1900 */
[----:B------:R-:W-:Y:S01]  /*2a40*/  UIADD3 UR4, UPT, UPT, UR4, 0x2, URZ ;  /* 0x0000000204047890 */ /* 0x000fe2000fffe0ff */
[----:B--2---:R-:W-:-:S04]  /*2a50*/  FADD R7, R2, -R9 ;  /* 0x8000000902077221 */ /* 0x004fc80000000000 */
[----:B------:R-:W-:-:S04]  /*2a60*/  FFMA.SAT R11, R7, R8, 0.5 ;  /* 0x3f000000070b7423 */ /* 0x000fc80000002008 */
[----:B------:R-:W-:Y:S01]  /*2a70*/  FFMA.RM R11, R11, R10, 12582913 ;  /* 0x4b4000010b0b7423 */ /* 0x000fe2000000400a */
[----:B---3--:R-:W-:-:S04]  /*2a80*/  FADD R19, R14, -R9 ;  /* 0x800000090e137221 */ /* 0x008fc80000000000 */
[----:B------:R-:W-:Y:S01]  /*2a90*/  FFMA.SAT R21, R19, R8, 0.5 ;  /* 0x3f00000013157423 */ /* 0x000fe20000002008 */
[----:B------:R-:W-:-:S03]  /*2aa0*/  FADD R0, R11, -12583039 ;  /* 0xcb40007f0b007421 */ /* 0x000fc60000000000 */
[----:B------:R-:W-:Y:S01]  /*2ab0*/  FFMA.RM R21, R21, R10, 12582913 ;  /* 0x4b40000115157423 */ /* 0x000fe2000000400a */
[----:B------:R-:W-:-:S03]  /*2ac0*/  FFMA R0, R7, 1.4426950216293334961, -R0 ;  /* 0x3fb8aa3b07007823 */ /* 0x000fc60000000800 */
[----:B------:R-:W-:Y:S01]  /*2ad0*/  FADD R2, R21, -12583039 ;  /* 0xcb40007f15027421 */ /* 0x000fe20000000000 */
[----:B------:R-:W-:-:S03]  /*2ae0*/  FFMA R0, R7, 1.925963033500011079e-08, R0 ;  /* 0x32a5706007007823 */ /* 0x000fc60000000000 */
[----:B------:R-:W-:-:S04]  /*2af0*/  FFMA R2, R19, 1.4426950216293334961, -R2 ;  /* 0x3fb8aa3b13027823 */ /* 0x000fc80000000802 */
[----:B------:R-:W-:Y:S01]  /*2b00*/  FFMA R19, R19, 1.925963033500011079e-08, R2 ;  /* 0x32a5706013137823 */ /* 0x000fe20000000002 */
[----:B------:R-:W0:Y:S08]  /*2b10*/  MUFU.EX2 R0, R0 ;  /* 0x0000000000007308 */ /* 0x000e300000000800 */
[----:B------:R-:W1:Y:S01]  /*2b20*/  MUFU.EX2 R19, R19 ;  /* 0x0000001300137308 */ /* 0x000e620000000800 */
[----:B------:R-:W-:-:S02]  /*2b30*/  SHF.L.U32 R2, R11, 0x17, RZ ;  /* 0x000000170b027819 */ /* 0x000fc400000006ff */
[----:B------:R-:W-:-:S03]  /*2b40*/  SHF.L.U32 R21, R21, 0x17, RZ ;  /* 0x0000001715157819 */ /* 0x000fc600000006ff */
[----:B0-----:R-:W-:-:S04]  /*2b50*/  FFMA R2, R2, R0, R13 ;  /* 0x0000000002027223 */ /* 0x001fc8000000000d */
[----:B-1----:R-:W-:-:S07]  /*2b60*/  FFMA R13, R21, R19, R2 ;  /* 0x00000013150d7223 */ /* 0x002fce0000000002 */
.L_x_79:
[----:B------:R-:W-:Y:S05]  /*2b70*/  @P0 BRA `(.L_x_75) ;  /* 0x0000000000300947 */ /* 0x000fea0003800000 */
[----:B------:R-:W-:-:S05]  /*2b80*/  IADD3 R3, PT, PT, R6, UR4, RZ ;  /* 0x0000000406037c10 */ /* 0x000fca000fffe0ff */
[----:B------:R-:W-:-:S06]  /*2b90*/  IMAD.WIDE.U32 R4, R3, 0x4, R4 ;  /* 0x0000000403047825 */ /* 0x000fcc00078e0004 */
[----:B------:R-:W2:Y:S02]  /*2ba0*/  LDG.E R4, desc[UR10][R4.64] ;  /* 0x0000000a04047981 */ /* 0x000ea4000c1e1900 */
[----:B--2---:R-:W-:-:S04]  /*2bb0*/  FADD R3, R4, -R9 ;  /* 0x8000000904037221 */ /* 0x004fc80000000000 */
[----:B------:R-:W-:-:S04]  /*2bc0*/  FFMA.SAT R7, R3, R8, 0.5 ;  /* 0x3f00000003077423 */ /* 0x000fc80000002008 */
[----:B------:R-:W-:-:S04]  /*2bd0*/  FFMA.RM R7, R7, R10, 12582913 ;  /* 0x4b40000107077423 */ /* 0x000fc8000000400a */
[C---:B------:R-:W-:Y:S01]  /*2be0*/  FADD R0, R7.reuse, -12583039 ;  /* 0xcb40007f07007421 */ /* 0x040fe20000000000 */
[----:B------:R-:W-:-:S03]  /*2bf0*/  SHF.L.U32 R2, R7, 0x17, RZ ;  /* 0x0000001707027819 */ /* 0x000fc600000006ff */
[----:B------:R-:W-:-:S04]  /*2c00*/  FFMA R0, R3, 1.4426950216293334961, -R0 ;  /* 0x3fb8aa3b03007823 */ /* 0x000fc80000000800 */
[----:B------:R-:W-:-:S06]  /*2c10*/  FFMA R0, R3, 1.925963033500011079e-08, R0 ;  /* 0x32a5706003007823 */ /* 0x000fcc0000000000 */
[----:B------:R-:W0:Y:S02]  /*2c20*/  MUFU.EX2 R0, R0 ;  /* 0x0000000000007308 */ /* 0x000e240000000800 */
[----:B0-----:R-:W-:-:S07]  /*2c30*/  FFMA R13, R2, R0, R13 ;  /* 0x00000000020d7223 */ /* 0x001fce000000000d */
.L_x_75:
[----:B------:R-:W-:Y:S01]  /*2c40*/  FADD R9, -R9, R22 ;  /* 0x0000001609097221 */ /* 0x000fe20000000100 */
[----:B------:R-:W0:Y:S01]  /*2c50*/  MUFU.RCP R2, R13 ;  /* 0x0000000d00027308 */ /* 0x000e220000001000 */
[----:B------:R-:W-:Y:S02]  /*2c60*/  BSSY.RECONVERGENT B0, `(.L_x_80) ;  /* 0x0000014000007945 */ /* 0x000fe40003800200 */
[----:B------:R-:W-:-:S04]  /*2c70*/  FFMA.SAT R3, R9, R8, 0.5 ;  /* 0x3f00000009037423 */ /* 0x000fc80000002008 */
[----:B------:R-:W-:-:S04]  /*2c80*/  FFMA.RM R3, R3, R10, 12582913 ;  /* 0x4b40000103037423 */ /* 0x000fc8000000400a */
[----:B------:R-:W-:-:S04]  /*2c90*/  FADD R0, R3, -12583039 ;  /* 0xcb40007f03007421 */ /* 0x000fc80000000000 */
[----:B------:R-:W-:-:S04]  /*2ca0*/  FFMA R0, R9, 1.4426950216293334961, -R0 ;  /* 0x3fb8aa3b09007823 */ /* 0x000fc80000000800 */
[----:B------:R-:W-:Y:S01]  /*2cb0*/  FFMA R9, R9, 1.925963033500011079e-08, R0 ;  /* 0x32a5706009097823 */ /* 0x000fe20000000000 */
[----:B------:R-:W-:Y:S01]  /*2cc0*/  SHF.L.U32 R0, R3, 0x17, RZ ;  /* 0x0000001703007819 */ /* 0x000fe200000006ff */
[----:B0-----:R-:W-:-:S04]  /*2cd0*/  FFMA R3, R2, -R13, 1 ;  /* 0x3f80000002037423 */ /* 0x001fc8000000080d */
[----:B------:R-:W0:Y:S01]  /*2ce0*/  MUFU.EX2 R9, R9 ;  /* 0x0000000900097308 */ /* 0x000e220000000800 */
[----:B------:R-:W-:Y:S01]  /*2cf0*/  FFMA R3, R2, R3, R2 ;  /* 0x0000000302037223 */ /* 0x000fe20000000002 */
[----:B0-----:R-:W-:-:S06]  /*2d00*/  FMUL R0, R0, R9 ;  /* 0x0000000900007220 */ /* 0x001fcc0000400000 */
[----:B------:R-:W0:Y:S01]  /*2d10*/  FCHK P0, R0, R13 ;  /* 0x0000000d00007302 */ /* 0x000e220000000000 */
[----:B------:R-:W-:-:S04]  /*2d20*/  FFMA R2, R0, R3, RZ ;  /* 0x0000000300027223 */ /* 0x000fc800000000ff */
[----:B------:R-:W-:-:S04]  /*2d30*/  FFMA R4, R2, -R13, R0 ;  /* 0x8000000d02047223 */ /* 0x000fc80000000000 */
[----:B------:R-:W-:Y:S01]  /*2d40*/  FFMA R5, R3, R4, R2 ;  /* 0x0000000403057223 */ /* 0x000fe20000000002 */
[----:B0-----:R-:W-:Y:S06]  /*2d50*/  @!P0 BRA `(.L_x_81) ;  /* 0x0000000000108947 */ /* 0x001fec0003800000 */
[----:B------:R-:W-:Y:S02]  /*2d60*/  MOV R3, R13 ;  /* 0x0000000d00037202 */ /* 0x000fe40000000f00 */
[----:B------:R-:W-:-:S07]  /*2d70*/  MOV R2, 0x2d90 ;  /* 0x00002d9000027802 */ /* 0x000fce0000000f00 */
[----:B------:R-:W-:Y:S05]  /*2d80*/  CALL.REL.NOINC `($__internal_3_$__cuda_sm3x_div_rn_noftz_f32_slowpath) ;  /* 0x0000000000187944 */ /* 0x000fea0003c00000 */
[----:B------:R-:W-:-:S07]  /*2d90*/  MOV R5, R0 ;  /* 0x0000000000057202 */ /* 0x000fce0000000f00 */
.L_x_81:
[----:B------:R-:W-:Y:S05]  /*2da0*/  BSYNC.RECONVERGENT B0 ;  /* 0x0000000000007941 */ /* 0x000fea0003800200 */
.L_x_80:
[----:B------:R-:W0:Y:S02]  /*2db0*/  LDC.64 R2, c[0x0][0x3b0] ;  /* 0x0000ec00ff027b82 */ /* 0x000e240000000a00 */
[----:B0-----:R-:W-:-:S05]  /*2dc0*/  IMAD.WIDE R2, R17, 0x4, R2 ;  /* 0x0000000411027825 */ /* 0x001fca00078e0202 */
[----:B------:R-:W-:Y:S01]  /*2dd0*/  STG.E desc[UR10][R2.64], R5 ;  /* 0x0000000502007986 */ /* 0x000fe2000c10190a */
[----:B------:R-:W-:Y:S05]  /*2de0*/  EXIT ;  /* 0x000000000000794d */ /* 0x000fea0003800000 */
        .weak           $__internal_3_$__cuda_sm3x_div_rn_noftz_f32_slowpath
        .type           $__internal_3_$__cuda_sm3x_div_rn_noftz_f32_slowpath,@function
        .size           $__internal_3_$__cuda_sm3x_div_rn_noftz_f32_slowpath,(.L_x_97 - $__internal_3_$__cuda_sm3x_div_rn_noftz_f32_slowpath)
$__internal_3_$__cuda_sm3x_div_rn_noftz_f32_slowpath:
[----:B------:R-:W-:Y:S01]  /*2df0*/  SHF.R.U32.HI R5, RZ, 0x17, R3 ;  /* 0x00000017ff057819 */ /* 0x000fe20000011603 */
[----:B------:R-:W-:Y:S01]  /*2e00*/  BSSY.RECONVERGENT B1, `(.L_x_82) ;  /* 0x0000063000017945 */ /* 0x000fe20003800200 */
[----:B------:R-:W-:Y:S02]  /*2e10*/  SHF.R.U32.HI R4, RZ, 0x17, R0 ;  /* 0x00000017ff047819 */ /* 0x000fe40000011600 */
[----:B------:R-:W-:Y:S02]  /*2e20*/  LOP3.LUT R10, R5, 0xff, RZ, 0xc0, !PT ;  /* 0x000000ff050a7812 */ /* 0x000fe400078ec0ff */
[----:B------:R-:W-:Y:S02]  /*2e30*/  LOP3.LUT R8, R4, 0xff, RZ, 0xc0, !PT ;  /* 0x000000ff04087812 */ /* 0x000fe400078ec0ff */
[----:B------:R-:W-:Y:S02]  /*2e40*/  IADD3 R7, PT, PT, R10, -0x1, RZ ;  /* 0xffffffff0a077810 */ /* 0x000fe40007ffe0ff */
[----:B------:R-:W-:-:S02]  /*2e50*/  IADD3 R6, PT, PT, R8, -0x1, RZ ;  /* 0xffffffff08067810 */ /* 0x000fc40007ffe0ff */
[----:B------:R-:W-:Y:S02]  /*2e60*/  ISETP.GT.U32.AND P0, PT, R7, 0xfd, PT ;  /* 0x000000fd0700780c */ /* 0x000fe40003f04070 */
[----:B------:R-:W-:Y:S02]  /*2e70*/  MOV R4, R0 ;  /* 0x0000000000047202 */ /* 0x000fe40000000f00 */
        /* <DEDUP_REMOVED lines=26> */
.L_x_83:
        /* <DEDUP_REMOVED lines=29> */
[-CC-:B------:R-:W-:Y:S01]  /*31f0*/  FFMA.RZ R3, R11, R9.reuse, R8.reuse ;  /* 0x000000090b037223 */ /* 0x180fe2000000c008 */
[----:B------:R-:W-:Y:S01]  /*3200*/  IADD3 R6, PT, PT, R7, 0x20, RZ ;  /* 0x0000002007067810 */ /* 0x000fe20007ffe0ff */
[-CC-:B------:R-:W-:Y:S01]  /*3210*/  FFMA.RM R4, R11, R9.reuse, R8.reuse ;  /* 0x000000090b047223 */ /* 0x180fe20000004008 */
        /* <DEDUP_REMOVED lines=19> */
.L_x_90:
[----:B------:R-:W-:-:S04]  /*3350*/  LOP3.LUT R0, R0, 0x80000000, RZ, 0xc0, !PT ;  /* 0x8000000000007812 */ /* 0x000fc800078ec0ff */
[----:B------:R-:W-:Y:S01]  /*3360*/  LOP3.LUT R0, R0, 0x7f800000, RZ, 0xfc, !PT ;  /* 0x7f80000000007812 */ /* 0x000fe200078efcff */
[----:B------:R-:W-:Y:S06]  /*3370*/  BRA `(.L_x_91) ;  /* 0x0000000000047947 */ /* 0x000fec0003800000 */
.L_x_89:
[----:B------:R-:W-:-:S07]  /*3380*/  LEA R0, R4, R0, 0x17 ;  /* 0x0000000004007211 */ /* 0x000fce00078eb8ff */
.L_x_91:
[----:B------:R-:W-:Y:S05]  /*3390*/  BSYNC.RECONVERGENT B2 ;  /* 0x0000000000027941 */ /* 0x000fea0003800200 */
.L_x_88:
[----:B------:R-:W-:Y:S05]  /*33a0*/  BRA `(.L_x_92) ;  /* 0x0000000000207947 */ /* 0x000fea0003800000 */
.L_x_87:
[----:B------:R-:W-:-:S04]  /*33b0*/  LOP3.LUT R0, R3, 0x80000000, R4, 0x48, !PT ;  /* 0x8000000003007812 */ /* 0x000fc800078e4804 */
[----:B------:R-:W-:Y:S01]  /*33c0*/  LOP3.LUT R0, R0, 0x7f800000, RZ, 0xfc, !PT ;  /* 0x7f80000000007812 */ /* 0x000fe200078efcff */
[----:B------:R-:W-:Y:S06]  /*33d0*/  BRA `(.L_x_92) ;  /* 0x0000000000147947 */ /* 0x000fec0003800000 */
.L_x_86:
[----:B------:R-:W-:Y:S01]  /*33e0*/  LOP3.LUT R0, R3, 0x80000000, R4, 0x48, !PT ;  /* 0x8000000003007812 */ /* 0x000fe200078e4804 */
[----:B------:R-:W-:Y:S06]  /*33f0*/  BRA `(.L_x_92) ;  /* 0x00000000000c7947 */ /* 0x000fec0003800000 */
.L_x_85:
[----:B------:R-:W0:Y:S01]  /*3400*/  MUFU.RSQ R0, -QNAN ;  /* 0xffc0000000007908 */ /* 0x000e220000001400 */
[----:B------:R-:W-:Y:S05]  /*3410*/  BRA `(.L_x_92) ;  /* 0x0000000000047947 */ /* 0x000fea0003800000 */
.L_x_84:
[----:B------:R-:W-:-:S07]  /*3420*/  FADD.FTZ R0, R0, R3 ;  /* 0x0000000300007221 */ /* 0x000fce0000010000 */
.L_x_92:
[----:B------:R-:W-:Y:S05]  /*3430*/  BSYNC.RECONVERGENT B1 ;  /* 0x0000000000017941 */ /* 0x000fea0003800200 */
.L_x_82:
[----:B------:R-:W-:-:S04]  /*3440*/  HFMA2 R3, -RZ, RZ, 0, 0 ;  /* 0x00000000ff037431 */ /* 0x000fc800000001ff */
[----:B0-----:R-:W-:Y:S05]  /*3450*/  RET.REL.NODEC R2 `(_Z15forward_softmaxiiiPfS_S_S_S_) ;  /* 0xffffffc802e87950 */ /* 0x001fea0003c3ffff */
.L_x_93:
        /* <DEDUP_REMOVED lines=10> */
.L_x_97:


//--------------------- .nv.global.init           --------------------------
	.section	.nv.global.init,"aw",@progbits
	.align	4
.nv.global.init:
	.type		mrg32k3aM1SubSeq,@object
	.size		mrg32k3aM1SubSeq,(mrg32k3aM2SubSeq - mrg32k3aM1SubSeq)
mrg32k3aM1SubSeq:
        /*0000*/ 	.byte	0x0b, 0xcc, 0xee, 0x04, 0x73, 0x29, 0x8b, 0x6f, 0xf6, 0x53, 0x03, 0xf6, 0x23, 0xf6, 0xea, 0xda
        /* <DEDUP_REMOVED lines=125> */
	.type		mrg32k3aM2SubSeq,@object
	.size		mrg32k3aM2SubSeq,(mrg32k3aM1 - mrg32k3aM2SubSeq)
mrg32k3aM2SubSeq:
        /* <DEDUP_REMOVED lines=126> */
	.type		mrg32k3aM1,@object
	.size		mrg32k3aM1,(mrg32k3aM1Seq - mrg32k3aM1)
mrg32k3aM1:
        /* <DEDUP_REMOVED lines=144> */
	.type		mrg32k3aM1Seq,@object
	.size		mrg32k3aM1Seq,(mrg32k3aM2 - mrg32k3aM1Seq)
mrg32k3aM1Seq:
        /* <DEDUP_REMOVED lines=144> */
	.type		mrg32k3aM2,@object
	.size		mrg32k3aM2,(mrg32k3aM2Seq - mrg32k3aM2)
mrg32k3aM2:
        /* <DEDUP_REMOVED lines=144> */
	.type		mrg32k3aM2Seq,@object
	.size		mrg32k3aM2Seq,(precalc_xorwow_matrix - mrg32k3aM2Seq)
mrg32k3aM2Seq:
        /* <DEDUP_REMOVED lines=144> */
	.type		precalc_xorwow_matrix,@object
	.size		precalc_xorwow_matrix,(precalc_xorwow_offset_matrix - precalc_xorwow_matrix)
precalc_xorwow_matrix:
        /* <DEDUP_REMOVED lines=6400> */
	.type		precalc_xorwow_offset_matrix,@object
	.size		precalc_xorwow_offset_matrix,(.L_1 - precalc_xorwow_offset_matrix)
precalc_xorwow_offset_matrix:
        /* <DEDUP_REMOVED lines=6400> */
.L_1:


//--------------------- .nv.shared.reserved.0     --------------------------
	.section	.nv.shared.reserved.0,"aw",@nobits
	.weak		__nv_reservedSMEM_offset_0_alias
	.size		__nv_reservedSMEM_offset_0_alias, 0, 64
	.other		__nv_reservedSMEM_offset_0_alias,@"STO_CUDA_RESERVED_SHARED STV_DEFAULT"
__nv_reservedSMEM_offset_0_alias:
	.zero		0
	.zero		64


//--------------------- .nv.shared._Z6z_gradiiiPKfPfS1_S0_ --------------------------
	.section	.nv.shared._Z6z_gradiiiPKfPfS1_S0_,"aw",@nobits
	.sectionflags	@""
	.align	4
.nv.shared._Z6z_gradiiiPKfPfS1_S0_:
	.zero		3584


//--------------------- .nv.shared._Z12forward_reluiiiPKfPfS1_S1_ --------------------------
	.section	.nv.shared._Z12forward_reluiiiPKfPfS1_S1_,"aw",@nobits
	.sectionflags	@""
	.align	4
.nv.shared._Z12forward_reluiiiPKfPfS1_S1_:
	.zero		3584


//--------------------- .nv.shared._Z7forwardiiiPKfPfS1_S1_ --------------------------
	.section	.nv.shared._Z7forwardiiiPKfPfS1_S1_,"aw",@nobits
	.sectionflags	@""
	.align	4
.nv.shared._Z7forwardiiiPKfPfS1_S1_:
	.zero		3584


//--------------------- .nv.shared._Z15forward_softmaxiiiPfS_S_S_S_ --------------------------
	.section	.nv.shared._Z15forward_softmaxiiiPfS_S_S_S_,"aw",@nobits
	.sectionflags	@""
	.align	4
.nv.shared._Z15forward_softmaxiiiPfS_S_S_S_:
	.zero		3584


//--------------------- .nv.constant0._Z9init_biasiPf --------------------------
	.section	.nv.constant0._Z9init_biasiPf,"a",@progbits
	.sectionflags	@""
	.align	4
.nv.constant0._Z9init_biasiPf:
	.zero		912


//--------------------- .nv.constant0._Z11init_weightiiPf --------------------------
	.section	.nv.constant0._Z11init_weightiiPf,"a",@progbits
	.sectionflags	@""
	.align	4
.nv.constant0._Z11init_weightiiPf:
	.zero		912


//--------------------- .nv.constant0._Z26cross_entropy_softmax_gradiiPKfS0_Pf --------------------------
	.section	.nv.constant0._Z26cross_entropy_softmax_gradiiPKfS0_Pf,"a",@progbits
	.sectionflags	@""
	.align	4
.nv.constant0._Z26cross_entropy_softmax_gradiiPKfS0_Pf:
	.zero		928


//--------------------- .nv.constant0._Z13cross_entropyiiPKfS0_Pf --------------------------
	.section	.nv.constant0._Z13cross_entropyiiPKfS0_Pf,"a",@progbits
	.sectionflags	@""
	.align	4
.nv.constant0._Z13cross_entropyiiPKfS0_Pf:
	.zero		928


//--------------------- .nv.constant0._Z12update_layeriiifPfS_PKfS1_ --------------------------
	.section	.nv.constant0._Z12update_layeriiifPfS_PKfS1_,"a",@progbits
	.sectionflags	@""
	.align	4
.nv.constant0._Z12update_layeriiifPfS_PKfS1_:
	.zero		944


//--------------------- .nv.constant0._Z6z_gradiiiPKfPfS1_S0_ --------------------------
	.section	.nv.constant0._Z6z_gradiiiPKfPfS1_S0_,"a",@progbits
	.sectionflags	@""
	.align	4
.nv.constant0._Z6z_gradiiiPKfPfS1_S0_:
	.zero		944


//--------------------- .nv.constant0._Z12forward_reluiiiPKfPfS1_S1_ --------------------------
	.section	.nv.constant0._Z12forward_reluiiiPKfPfS1_S1_,"a",@progbits
	.sectionflags	@""
	.align	4
.nv.constant0._Z12forward_reluiiiPKfPfS1_S1_:
	.zero		944


//--------------------- .nv.constant0._Z7forwardiiiPKfPfS1_S1_ --------------------------
	.section	.nv.constant0._Z7forwardiiiPKfPfS1_S1_,"a",@progbits
	.sectionflags	@""
	.align	4
.nv.constant0._Z7forwardiiiPKfPfS1_S1_:
	.zero		944


//--------------------- .nv.constant0._Z15forward_softmaxiiiPfS_S_S_S_ --------------------------
	.section	.nv.constant0._Z15forward_softmaxiiiPfS_S_S_S_,"a",@progbits
	.sectionflags	@""
	.align	4
.nv.constant0._Z15forward_softmaxiiiPfS_S_S_S_:
	.zero		952


//--------------------- SYMBOLS --------------------------

	.type		.nv.reservedSmem.offset0,@object
	.size		.nv.reservedSmem.offset0,0x4
	.type		.nv.reservedSmem.cap,@object
	.size		.nv.reservedSmem.cap,0x4
